def matmul_kernel(
    a_ptr,
    b_ptr,
    c_ptr,
    M,
    N,
    K,
    stride_am,
    stride_ak,
    stride_bk,
    stride_bn,
    stride_cm,
    stride_cn,
    BLOCK_M: tl.constexpr,
    BLOCK_N: tl.constexpr,
    BLOCK_K: tl.constexpr,
    GROUP_M: tl.constexpr,
):
    pid = tl.program_id(axis=0)
    num_pid_m = tl.cdiv(M, BLOCK_M)
    num_pid_n = tl.cdiv(N, BLOCK_N)
    num_pid_in_group = GROUP_M * num_pid_n
    group_id = pid // num_pid_in_group
    first_pid_m = group_id * GROUP_M
    group_size_m = min(num_pid_m - first_pid_m, GROUP_M)
    pid_m = first_pid_m + ((pid % num_pid_in_group) % group_size_m)
    pid_n = (pid % num_pid_in_group) // group_size_m

    offs_am = (pid_m * BLOCK_M + tl.arange(0, BLOCK_M)) % M
    offs_bn = (pid_n * BLOCK_N + tl.arange(0, BLOCK_N)) % N
    offs_k = tl.arange(0, BLOCK_K)
    a_ptrs = a_ptr + offs_am[:, None] * stride_am + offs_k[None, :] * stride_ak
    b_ptrs = b_ptr + offs_k[:, None] * stride_bk + offs_bn[None, :] * stride_bn

    acc = tl.zeros((BLOCK_M, BLOCK_N), dtype=tl.float32)
    for kk in range(0, tl.cdiv(K, BLOCK_K)):
        a = tl.load(a_ptrs, mask=offs_k[None, :] < K - kk * BLOCK_K, other=0.0)
        b = tl.load(b_ptrs, mask=offs_k[:, None] < K - kk * BLOCK_K, other=0.0)
        acc = tl.dot(a, b, acc)
        a_ptrs += BLOCK_K * stride_ak
        b_ptrs += BLOCK_K * stride_bk

    c = acc.to(c_ptr.dtype.element_ty)
    offs_cm = pid_m * BLOCK_M + tl.arange(0, BLOCK_M)
    offs_cn = pid_n * BLOCK_N + tl.arange(0, BLOCK_N)
    c_ptrs = c_ptr + offs_cm[:, None] * stride_cm + offs_cn[None, :] * stride_cn
    mask = (offs_cm[:, None] < M) & (offs_cn[None, :] < N)
    tl.store(c_ptrs, c, mask=mask)

# config = {"BLOCK_K": 128, "BLOCK_M": 256, "BLOCK_N": 128, "GROUP_M": 4, "arch": "sm_80", "dtype": "bf16", "num_ctas": 1, "num_stages": 3, "num_warps": 4}
# arch = sm_80


// ===== COMPILED SASS (sm_80) =====

	.target	sm_80

	.elftype	@"ET_EXEC"


//--------------------- .note.nv.tkinfo           --------------------------
	.section	.note.nv.tkinfo,"",@"SHT_NOTE"
	.sectionflags	@"SHF_NOTE_NV_TKINFO"
	.tkinfo
        /*0018*/ 	.word	0x00000002
        /*0030*/ 	.string	""
        /*0030*/ 	.string	"ptxas"
        /*0030*/ 	.string	"Cuda compilation tools, release 13.0, V13.0.88"
        /*0030*/ 	.string	"Build cuda_13.0.r13.0/compiler.36424714_0"
        /*0030*/ 	.string	"-v  -suppress-debug-info  -lineinfo  -arch sm_80 "



//--------------------- .note.nv.cuinfo           --------------------------
	.section	.note.nv.cuinfo,"",@"SHT_NOTE"
	.sectionflags	@"SHF_NOTE_NV_CUINFO"
        /*0018*/ 	.short	0x0002
        /*001a*/ 	.short	0x0050
        /*001c*/ 	.short	0x0082
	.zero		2


//--------------------- .nv.info                  --------------------------
	.section	.nv.info,"",@"SHT_CUDA_INFO"
	.align	4


	//----- nvinfo : EIATTR_REGCOUNT
	.align		4
        /*0000*/ 	.byte	0x04, 0x2f
        /*0002*/ 	.short	(.L_1 - .L_0)
	.align		4
.L_0:
        /*0004*/ 	.word	index@(matmul_kernel)
        /*0008*/ 	.word	0x00000020


	//----- nvinfo : EIATTR_FRAME_SIZE
	.align		4
.L_1:
        /*000c*/ 	.byte	0x04, 0x11
        /*000e*/ 	.short	(.L_3 - .L_2)
	.align		4
.L_2:
        /*0010*/ 	.word	index@(matmul_kernel)
        /*0014*/ 	.word	0x00003cb8


	//----- nvinfo : EIATTR_MIN_STACK_SIZE
	.align		4
.L_3:
        /*0018*/ 	.byte	0x04, 0x12
        /*001a*/ 	.short	(.L_5 - .L_4)
	.align		4
.L_4:
        /*001c*/ 	.word	index@(matmul_kernel)
        /*0020*/ 	.word	0x00003cb8
.L_5:


//--------------------- .nv.info.matmul_kernel    --------------------------
	.section	.nv.info.matmul_kernel,"",@"SHT_CUDA_INFO"
	.sectionflags	@""
	.align	4


	//----- nvinfo : EIATTR_CUDA_API_VERSION
	.align		4
        /*0000*/ 	.byte	0x04, 0x37
        /*0002*/ 	.short	(.L_7 - .L_6)
.L_6:
        /*0004*/ 	.word	0x00000082


	//----- nvinfo : EIATTR_SW2861232_WAR
	.align		4
.L_7:
        /*0008*/ 	.byte	0x01, 0x35
	.zero		2


	//----- nvinfo : EIATTR_PARAM_CBANK
	.align		4
        /*000c*/ 	.byte	0x04, 0x0a
        /*000e*/ 	.short	(.L_9 - .L_8)
	.align		4
.L_8:
        /*0010*/ 	.word	index@(.nv.constant0.matmul_kernel)
        /*0014*/ 	.short	0x0160
        /*0016*/ 	.short	0x0050


	//----- nvinfo : EIATTR_CBANK_PARAM_SIZE
	.align		4
.L_9:
        /*0018*/ 	.byte	0x03, 0x19
        /*001a*/ 	.short	0x0050


	//----- nvinfo : EIATTR_KPARAM_INFO
	.align		4
        /*001c*/ 	.byte	0x04, 0x17
        /*001e*/ 	.short	(.L_11 - .L_10)
.L_10:
        /*0020*/ 	.word	0x00000000
        /*0024*/ 	.short	0x000d
        /*0026*/ 	.short	0x0048
        /*0028*/ 	.byte	0x00, 0xf4, 0x21, 0x00


	//----- nvinfo : EIATTR_KPARAM_INFO
	.align		4
.L_11:
        /*002c*/ 	.byte	0x04, 0x17
        /*002e*/ 	.short	(.L_13 - .L_12)
.L_12:
        /*0030*/ 	.word	0x00000000
        /*0034*/ 	.short	0x000c
        /*0036*/ 	.short	0x0040
        /*0038*/ 	.byte	0x00, 0xf4, 0x21, 0x00


	//----- nvinfo : EIATTR_KPARAM_INFO
	.align		4
.L_13:
        /*003c*/ 	.byte	0x04, 0x17
        /*003e*/ 	.short	(.L_15 - .L_14)
.L_14:
        /*0040*/ 	.word	0x00000000
        /*0044*/ 	.short	0x000b
        /*0046*/ 	.short	0x0038
        /*0048*/ 	.byte	0x00, 0xf0, 0x11, 0x00


	//----- nvinfo : EIATTR_KPARAM_INFO
	.align		4
.L_15:
        /*004c*/ 	.byte	0x04, 0x17
        /*004e*/ 	.short	(.L_17 - .L_16)
.L_16:
        /*0050*/ 	.word	0x00000000
        /*0054*/ 	.short	0x000a
        /*0056*/ 	.short	0x0034
        /*0058*/ 	.byte	0x00, 0xf0, 0x11, 0x00


	//----- nvinfo : EIATTR_KPARAM_INFO
	.align		4
.L_17:
        /*005c*/ 	.byte	0x04, 0x17
        /*005e*/ 	.short	(.L_19 - .L_18)
.L_18:
        /*0060*/ 	.word	0x00000000
        /*0064*/ 	.short	0x0009
        /*0066*/ 	.short	0x0030
        /*0068*/ 	.byte	0x00, 0xf0, 0x11, 0x00


	//----- nvinfo : EIATTR_KPARAM_INFO
	.align		4
.L_19:
        /*006c*/ 	.byte	0x04, 0x17
        /*006e*/ 	.short	(.L_21 - .L_20)
.L_20:
        /*0070*/ 	.word	0x00000000
        /*0074*/ 	.short	0x0008
        /*0076*/ 	.short	0x002c
        /*0078*/ 	.byte	0x00, 0xf0, 0x11, 0x00


	//----- nvinfo : EIATTR_KPARAM_INFO
	.align		4
.L_21:
        /*007c*/ 	.byte	0x04, 0x17
        /*007e*/ 	.short	(.L_23 - .L_22)
.L_22:
        /*0080*/ 	.word	0x00000000
        /*0084*/ 	.short	0x0007
        /*0086*/ 	.short	0x0028
        /*0088*/ 	.byte	0x00, 0xf0, 0x11, 0x00


	//----- nvinfo : EIATTR_KPARAM_INFO
	.align		4
.L_23:
        /*008c*/ 	.byte	0x04, 0x17
        /*008e*/ 	.short	(.L_25 - .L_24)
.L_24:
        /*0090*/ 	.word	0x00000000
        /*0094*/ 	.short	0x0006
        /*0096*/ 	.short	0x0024
        /*0098*/ 	.byte	0x00, 0xf0, 0x11, 0x00


	//----- nvinfo : EIATTR_KPARAM_INFO
	.align		4
.L_25:
        /*009c*/ 	.byte	0x04, 0x17
        /*009e*/ 	.short	(.L_27 - .L_26)
.L_26:
        /*00a0*/ 	.word	0x00000000
        /*00a4*/ 	.short	0x0005
        /*00a6*/ 	.short	0x0020
        /*00a8*/ 	.byte	0x00, 0xf0, 0x11, 0x00


	//----- nvinfo : EIATTR_KPARAM_INFO
	.align		4
.L_27:
        /*00ac*/ 	.byte	0x04, 0x17
        /*00ae*/ 	.short	(.L_29 - .L_28)
.L_28:
        /*00b0*/ 	.word	0x00000000
        /*00b4*/ 	.short	0x0004
        /*00b6*/ 	.short	0x001c
        /*00b8*/ 	.byte	0x00, 0xf0, 0x11, 0x00


	//----- nvinfo : EIATTR_KPARAM_INFO
	.align		4
.L_29:
        /*00bc*/ 	.byte	0x04, 0x17
        /*00be*/ 	.short	(.L_31 - .L_30)
.L_30:
        /*00c0*/ 	.word	0x00000000
        /*00c4*/ 	.short	0x0003
        /*00c6*/ 	.short	0x0018
        /*00c8*/ 	.byte	0x00, 0xf0, 0x11, 0x00


	//----- nvinfo : EIATTR_KPARAM_INFO
	.align		4
.L_31:
        /*00cc*/ 	.byte	0x04, 0x17
        /*00ce*/ 	.short	(.L_33 - .L_32)
.L_32:
        /*00d0*/ 	.word	0x00000000
        /*00d4*/ 	.short	0x0002
        /*00d6*/ 	.short	0x0010
        /*00d8*/ 	.byte	0x00, 0xf4, 0x21, 0x00


	//----- nvinfo : EIATTR_KPARAM_INFO
	.align		4
.L_33:
        /*00dc*/ 	.byte	0x04, 0x17
        /*00de*/ 	.short	(.L_35 - .L_34)
.L_34:
        /*00e0*/ 	.word	0x00000000
        /*00e4*/ 	.short	0x0001
        /*00e6*/ 	.short	0x0008
        /*00e8*/ 	.byte	0x00, 0xf4, 0x21, 0x00


	//----- nvinfo : EIATTR_KPARAM_INFO
	.align		4
.L_35:
        /*00ec*/ 	.byte	0x04, 0x17
        /*00ee*/ 	.short	(.L_37 - .L_36)
.L_36:
        /*00f0*/ 	.word	0x00000000
        /*00f4*/ 	.short	0x0000
        /*00f6*/ 	.short	0x0000
        /*00f8*/ 	.byte	0x00, 0xf4, 0x21, 0x00


	//----- nvinfo : EIATTR_MAXREG_COUNT
	.align		4
.L_37:
        /*00fc*/ 	.byte	0x03, 0x1b
        /*00fe*/ 	.short	0x00ff


	//----- nvinfo : EIATTR_NUM_BARRIERS
	.align		4
        /*0100*/ 	.byte	0x02, 0x4c
        /*0102*/ 	.byte	0x01
	.zero		1


	//----- nvinfo : EIATTR_ANNOTATIONS
	.align		4
        /*0104*/ 	.byte	0x04, 0x55
        /*0106*/ 	.short	(.L_39 - .L_38)


	//   ....[0]....
.L_38:
        /*0108*/ 	.word	0x00000001
        /*010c*/ 	.byte	0xd0, 0x04, 0x00, 0x00, 0x01, 0x00, 0x00, 0x00, 0x30, 0x05, 0x00, 0x00, 0x01, 0x00, 0x00, 0x00
        /* <DEDUP_REMOVED lines=2414> */
        /*97fc*/ 	.byte	0x70, 0x55, 0x02, 0x00, 0x01, 0x00, 0x00, 0x00, 0xc0, 0x55, 0x02, 0x00


	//----- nvinfo : EIATTR_MERCURY_ISA_VERSION
	.align		4
.L_39:
        /*9808*/ 	.byte	0x03, 0x5f
        /*980a*/ 	.short	0x0000


	//----- nvinfo : EIATTR_EXIT_INSTR_OFFSETS
	.align		4
        /*980c*/ 	.byte	0x04, 0x1c
        /*980e*/ 	.short	(.L_41 - .L_40)


	//   ....[0]....
.L_40:
        /*9810*/ 	.word	0x00056430


	//   ....[1]....
        /*9814*/ 	.word	0x00056460


	//----- nvinfo : EIATTR_REQNTID
	.align		4
.L_41:
        /*9818*/ 	.byte	0x04, 0x10
        /*981a*/ 	.short	(.L_43 - .L_42)
.L_42:
        /*981c*/ 	.word	0x00000080
        /*9820*/ 	.word	0x00000001
        /*9824*/ 	.word	0x00000001
.L_43:


//--------------------- .nv.callgraph             --------------------------
	.section	.nv.callgraph,"",@"SHT_CUDA_CALLGRAPH"
	.align	4
	.sectionentsize	8
	.align		4
        /*0000*/ 	.word	0x00000000
	.align		4
        /*0004*/ 	.word	0xffffffff
	.align		4
        /*0008*/ 	.word	0x00000000
	.align		4
        /*000c*/ 	.word	0xfffffffe
	.align		4
        /*0010*/ 	.word	0x00000000
	.align		4
        /*0014*/ 	.word	0xfffffffd
	.align		4
        /*0018*/ 	.word	0x00000000
	.align		4
        /*001c*/ 	.word	0xfffffffc


//--------------------- .nv.rel.action            --------------------------
	.section	.nv.rel.action,"",@"SHT_CUDA_RELOCINFO"
	.align	8
	.sectionentsize	8
        /*0000*/ 	.byte	0x73, 0x00, 0x00, 0x00, 0x00, 0x00, 0x00, 0x00, 0x00, 0x00, 0x00, 0x11, 0x25, 0x00, 0x05, 0x36


//--------------------- .nv.constant0.matmul_kernel --------------------------
	.section	.nv.constant0.matmul_kernel,"a",@progbits
	.sectionflags	@""
	.align	4
.nv.constant0.matmul_kernel:
	.zero		432


//--------------------- .text.matmul_kernel       --------------------------
	.section	.text.matmul_kernel,"ax",@progbits
	.sectioninfo	@"SHI_REGISTERS=32"
	.align	128
        .global         matmul_kernel
        .type           matmul_kernel,@function
        .size           matmul_kernel,(.L_x_5 - matmul_kernel)
        .other          matmul_kernel,@"STO_CUDA_ENTRY STV_DEFAULT"
matmul_kernel:
.text.matmul_kernel:
[----:B------:R-:W-:-:S04]  /*0000*/  IMAD.MOV.U32 R1, RZ, RZ, c[0x0][0x28] ;  /* 0x00000a00ff017624 */ /* 0x000fc800078e00ff */
[----:B------:R-:W-:Y:S01]  /*0010*/  IMAD.MOV.U32 R0, RZ, RZ, c[0x0][0x17c] ;  /* 0x00005f00ff007624 */ /* 0x000fe200078e00ff */
[----:B------:R-:W-:Y:S01]  /*0020*/  IADD3 R1, R1, -0x3cb8, RZ ;  /* 0xffffc34801017810 */ /* 0x000fe20007ffe0ff */
[----:B------:R-:W0:Y:S01]  /*0030*/  S2R R12, SR_TID.X ;  /* 0x00000000000c7919 */ /* 0x000e220000002100 */
[----:B------:R-:W-:Y:S02]  /*0040*/  ULDC.64 UR6, c[0x0][0x118] ;  /* 0x0000460000067ab9 */ /* 0x000fe40000000a00 */
[----:B------:R-:W-:-:S04]  /*0050*/  IADD3 R0, R0, 0x7f, RZ ;  /* 0x0000007f00007810 */ /* 0x000fc80007ffe0ff */
[----:B------:R-:W-:-:S04]  /*0060*/  SHF.R.S32.HI R3, RZ, 0x1f, R0 ;  /* 0x0000001fff037819 */ /* 0x000fc80000011400 */
[----:B------:R-:W-:-:S04]  /*0070*/  LEA.HI R3, R3, R0, RZ, 0x7 ;  /* 0x0000000003037211 */ /* 0x000fc800078f38ff */
[----:B------:R-:W-:Y:S02]  /*0080*/  SHF.R.S32.HI R0, RZ, 0x7, R3 ;  /* 0x00000007ff007819 */ /* 0x000fe40000011403 */
[----:B------:R-:W1:Y:S03]  /*0090*/  S2R R3, SR_CTAID.X ;  /* 0x0000000000037919 */ /* 0x000e660000002500 */
[----:B------:R-:W-:Y:S01]  /*00a0*/  IMAD.SHL.U32 R0, R0, 0x4, RZ ;  /* 0x0000000400007824 */ /* 0x000fe200078e00ff */
[----:B0-----:R-:W-:-:S04]  /*00b0*/  LOP3.LUT R15, R12, 0x7f, RZ, 0xc0, !PT ;  /* 0x0000007f0c0f7812 */ /* 0x001fc800078ec0ff */
[-C--:B------:R-:W-:Y:S02]  /*00c0*/  IABS R7, R0.reuse ;  /* 0x0000000000077213 */ /* 0x080fe40000000000 */
[----:B------:R-:W-:Y:S02]  /*00d0*/  IABS R10, R0 ;  /* 0x00000000000a7213 */ /* 0x000fe40000000000 */
[----:B------:R-:W0:Y:S01]  /*00e0*/  I2F.RP R2, R7 ;  /* 0x0000000700027306 */ /* 0x000e220000209400 */
[----:B-1----:R-:W-:-:S07]  /*00f0*/  IABS R8, R3 ;  /* 0x0000000300087213 */ /* 0x002fce0000000000 */
[----:B0-----:R-:W0:Y:S02]  /*0100*/  MUFU.RCP R2, R2 ;  /* 0x0000000200027308 */ /* 0x001e240000001000 */
[----:B0-----:R-:W-:Y:S01]  /*0110*/  IADD3 R4, R2, 0xffffffe, RZ ;  /* 0x0ffffffe02047810 */ /* 0x001fe20007ffe0ff */
[----:B------:R-:W-:-:S05]  /*0120*/  IMAD.MOV R2, RZ, RZ, -R10 ;  /* 0x000000ffff027224 */ /* 0x000fca00078e0a0a */
[----:B------:R0:W1:Y:S02]  /*0130*/  F2I.FTZ.U32.TRUNC.NTZ R5, R4 ;  /* 0x0000000400057305 */ /* 0x000064000021f000 */
[----:B0-----:R-:W-:Y:S02]  /*0140*/  IMAD.MOV.U32 R4, RZ, RZ, RZ ;  /* 0x000000ffff047224 */ /* 0x001fe400078e00ff */
[----:B-1----:R-:W-:-:S04]  /*0150*/  IMAD.MOV R6, RZ, RZ, -R5 ;  /* 0x000000ffff067224 */ /* 0x002fc800078e0a05 */
[----:B------:R-:W-:Y:S02]  /*0160*/  IMAD R9, R6, R7, RZ ;  /* 0x0000000706097224 */ /* 0x000fe400078e02ff */
[----:B------:R-:W-:Y:S02]  /*0170*/  IMAD.MOV.U32 R6, RZ, RZ, R8 ;  /* 0x000000ffff067224 */ /* 0x000fe400078e0008 */
[----:B------:R-:W-:-:S06]  /*0180*/  IMAD.HI.U32 R5, R5, R9, R4 ;  /* 0x0000000905057227 */ /* 0x000fcc00078e0004 */
[----:B------:R-:W-:-:S04]  /*0190*/  IMAD.HI.U32 R5, R5, R6, RZ ;  /* 0x0000000605057227 */ /* 0x000fc800078e00ff */
[----:B------:R-:W-:-:S05]  /*01a0*/  IMAD R2, R5, R2, R6 ;  /* 0x0000000205027224 */ /* 0x000fca00078e0206 */
[----:B------:R-:W-:-:S13]  /*01b0*/  ISETP.GT.U32.AND P1, PT, R7, R2, PT ;  /* 0x000000020700720c */ /* 0x000fda0003f24070 */
[----:B------:R-:W-:Y:S01]  /*01c0*/  @!P1 IMAD.IADD R2, R2, 0x1, -R7 ;  /* 0x0000000102029824 */ /* 0x000fe200078e0a07 */
[----:B------:R-:W-:Y:S02]  /*01d0*/  @!P1 IADD3 R5, R5, 0x1, RZ ;  /* 0x0000000105059810 */ /* 0x000fe40007ffe0ff */
[----:B------:R-:W-:Y:S02]  /*01e0*/  ISETP.NE.AND P1, PT, R0, RZ, PT ;  /* 0x000000ff0000720c */ /* 0x000fe40003f25270 */
[----:B------:R-:W-:Y:S02]  /*01f0*/  ISETP.GE.U32.AND P0, PT, R2, R7, PT ;  /* 0x000000070200720c */ /* 0x000fe40003f06070 */
[----:B------:R-:W-:-:S04]  /*0200*/  LOP3.LUT R2, R3, R0, RZ, 0x3c, !PT ;  /* 0x0000000003027212 */ /* 0x000fc800078e3cff */
[----:B------:R-:W-:Y:S01]  /*0210*/  ISETP.GE.AND P2, PT, R2, RZ, PT ;  /* 0x000000ff0200720c */ /* 0x000fe20003f46270 */
[----:B------:R-:W-:-:S05]  /*0220*/  IMAD.MOV.U32 R2, RZ, RZ, c[0x0][0x178] ;  /* 0x00005e00ff027624 */ /* 0x000fca00078e00ff */
[----:B------:R-:W-:Y:S02]  /*0230*/  IADD3 R2, R2, 0xff, RZ ;  /* 0x000000ff02027810 */ /* 0x000fe40007ffe0ff */
[----:B------:R-:W-:-:S05]  /*0240*/  @P0 IADD3 R5, R5, 0x1, RZ ;  /* 0x0000000105050810 */ /* 0x000fca0007ffe0ff */
[----:B------:R-:W-:Y:S01]  /*0250*/  IMAD.MOV.U32 R4, RZ, RZ, R5 ;  /* 0x000000ffff047224 */ /* 0x000fe200078e0005 */
[----:B------:R-:W-:-:S03]  /*0260*/  SHF.R.S32.HI R5, RZ, 0x1f, R2 ;  /* 0x0000001fff057819 */ /* 0x000fc60000011402 */
[----:B------:R-:W-:Y:S01]  /*0270*/  @!P2 IMAD.MOV R4, RZ, RZ, -R4 ;  /* 0x000000ffff04a224 */ /* 0x000fe200078e0a04 */
[----:B------:R-:W-:Y:S02]  /*0280*/  @!P1 LOP3.LUT R4, RZ, R0, RZ, 0x33, !PT ;  /* 0x00000000ff049212 */ /* 0x000fe400078e33ff */
[----:B------:R-:W-:-:S03]  /*0290*/  LEA.HI R5, R5, R2, RZ, 0x8 ;  /* 0x0000000205057211 */ /* 0x000fc600078f40ff */
[----:B------:R-:W-:Y:S02]  /*02a0*/  IMAD.SHL.U32 R2, R4, 0x4, RZ ;  /* 0x0000000404027824 */ /* 0x000fe400078e00ff */
[----:B------:R-:W-:-:S03]  /*02b0*/  IMAD.MOV R4, RZ, RZ, -R4 ;  /* 0x000000ffff047224 */ /* 0x000fc600078e0a04 */
[----:B------:R-:W-:Y:S01]  /*02c0*/  LEA.HI.SX32 R5, R5, -R2, 0x18 ;  /* 0x8000000205057211 */ /* 0x000fe200078fc2ff */
[----:B------:R-:W-:Y:S02]  /*02d0*/  IMAD R13, R0, R4, R3 ;  /* 0x00000004000d7224 */ /* 0x000fe400078e0203 */
[----:B------:R-:W-:Y:S01]  /*02e0*/  IMAD.MOV.U32 R4, RZ, RZ, RZ ;  /* 0x000000ffff047224 */ /* 0x000fe200078e00ff */
[----:B------:R-:W-:Y:S02]  /*02f0*/  IMNMX R6, R5, 0x4, PT ;  /* 0x0000000405067817 */ /* 0x000fe40003800200 */
[----:B------:R-:W-:Y:S02]  /*0300*/  IABS R11, R13 ;  /* 0x0000000d000b7213 */ /* 0x000fe40000000000 */
[----:B------:R-:W-:-:S04]  /*0310*/  IABS R9, R6 ;  /* 0x0000000600097213 */ /* 0x000fc80000000000 */
[----:B------:R-:W0:Y:S08]  /*0320*/  I2F.RP R7, R9 ;  /* 0x0000000900077306 */ /* 0x000e300000209400 */
[----:B0-----:R-:W0:Y:S02]  /*0330*/  MUFU.RCP R7, R7 ;  /* 0x0000000700077308 */ /* 0x001e240000001000 */
[----:B0-----:R-:W-:-:S06]  /*0340*/  IADD3 R5, R7, 0xffffffe, RZ ;  /* 0x0ffffffe07057810 */ /* 0x001fcc0007ffe0ff */
[----:B------:R-:W0:Y:S02]  /*0350*/  F2I.FTZ.U32.TRUNC.NTZ R5, R5 ;  /* 0x0000000500057305 */ /* 0x000e24000021f000 */
[----:B0-----:R-:W-:-:S04]  /*0360*/  IMAD.MOV R8, RZ, RZ, -R5 ;  /* 0x000000ffff087224 */ /* 0x001fc800078e0a05 */
[----:B------:R-:W-:-:S04]  /*0370*/  IMAD.MOV.U32 R0, RZ, RZ, R8 ;  /* 0x000000ffff007224 */ /* 0x000fc800078e0008 */
[----:B------:R-:W-:Y:S01]  /*0380*/  IMAD R3, R0, R9, RZ ;  /* 0x0000000900037224 */ /* 0x000fe200078e02ff */
[----:B------:R-:W-:-:S03]  /*0390*/  IABS R0, R6 ;  /* 0x0000000600007213 */ /* 0x000fc60000000000 */
[----:B------:R-:W-:-:S04]  /*03a0*/  IMAD.HI.U32 R4, R5, R3, R4 ;  /* 0x0000000305047227 */ /* 0x000fc800078e0004 */
[----:B------:R-:W-:Y:S02]  /*03b0*/  IMAD.MOV R0, RZ, RZ, -R0 ;  /* 0x000000ffff007224 */ /* 0x000fe400078e0a00 */
        /* <DEDUP_REMOVED lines=9> */
[----:B------:R-:W-:-:S06]  /*0450*/  IMAD.MOV.U32 R0, RZ, RZ, 0x7f ;  /* 0x0000007fff007424 */ /* 0x000fcc00078e00ff */
[----:B------:R-:W-:-:S06]  /*0460*/  @P0 IADD3 R4, R4, 0x1, RZ ;  /* 0x0000000104040810 */ /* 0x000fcc0007ffe0ff */
[----:B------:R-:W-:Y:S01]  /*0470*/  @!P2 IMAD.MOV R4, RZ, RZ, -R4 ;  /* 0x000000ffff04a224 */ /* 0x000fe200078e0a04 */
[----:B------:R-:W-:-:S05]  /*0480*/  @!P1 LOP3.LUT R4, RZ, R6, RZ, 0x33, !PT ;  /* 0x00000006ff049212 */ /* 0x000fca00078e33ff */
[----:B------:R-:W-:Y:S02]  /*0490*/  IMAD.MOV R3, RZ, RZ, -R4 ;  /* 0x000000ffff037224 */ /* 0x000fe400078e0a04 */
[----:B------:R-:W-:Y:S02]  /*04a0*/  IMAD.SHL.U32 R14, R4, 0x80, RZ ;  /* 0x00000080040e7824 */ /* 0x000fe400078e00ff */
[----:B------:R-:W-:Y:S01]  /*04b0*/  IMAD R3, R6, R3, R13 ;  /* 0x0000000306037224 */ /* 0x000fe200078e020d */
[----:B------:R-:W-:Y:S02]  /*04c0*/  IADD3 R6, R0, c[0x0][0x180], RZ ;  /* 0x0000600000067a10 */ /* 0x000fe40007ffe0ff */
[----:B------:R-:W-:Y:S01]  /*04d0*/  STL [R1+0x7c0], R14 ;  /* 0x0007c00e01007387 */ /* 0x000fe20000100800 */
[----:B------:R-:W-:Y:S01]  /*04e0*/  IMAD.IADD R0, R2, 0x1, R3 ;  /* 0x0000000102007824 */ /* 0x000fe200078e0203 */
[C---:B------:R-:W-:Y:S02]  /*04f0*/  IADD3 R3, R14.reuse, 0x1, RZ ;  /* 0x000000010e037810 */ /* 0x040fe40007ffe0ff */
[----:B------:R-:W-:Y:S01]  /*0500*/  IADD3 R2, R14, 0x2, RZ ;  /* 0x000000020e027810 */ /* 0x000fe20007ffe0ff */
[----:B------:R-:W-:Y:S01]  /*0510*/  IMAD R0, R0, 0x100, R15 ;  /* 0x0000010000007824 */ /* 0x000fe200078e020f */
[C---:B------:R-:W-:Y:S01]  /*0520*/  IADD3 R4, R14.reuse, 0x3, RZ ;  /* 0x000000030e047810 */ /* 0x040fe20007ffe0ff */
[----:B------:R0:W-:Y:S01]  /*0530*/  STL [R1+0x13fc], R3 ;  /* 0x0013fc0301007387 */ /* 0x0001e20000100800 */
[----:B------:R-:W-:-:S02]  /*0540*/  IADD3 R28, R14, 0x1b, RZ ;  /* 0x0000001b0e1c7810 */ /* 0x000fc40007ffe0ff */
[C---:B------:R-:W-:Y:S01]  /*0550*/  IADD3 R5, R14.reuse, 0x77, RZ ;  /* 0x000000770e057810 */ /* 0x040fe20007ffe0ff */
[----:B------:R1:W-:Y:S01]  /*0560*/  STL [R1+0x13f8], R2 ;  /* 0x0013f80201007387 */ /* 0x0003e20000100800 */
[----:B------:R-:W-:Y:S02]  /*0570*/  IADD3 R29, R14, 0x7f, RZ ;  /* 0x0000007f0e1d7810 */ /* 0x000fe40007ffe0ff */
[----:B------:R-:W-:Y:S01]  /*0580*/  ISETP.GT.AND P0, PT, R6, 0x7f, PT ;  /* 0x0000007f0600780c */ /* 0x000fe20003f04270 */
[----:B------:R2:W-:Y:S01]  /*0590*/  STL [R1+0x13f4], R4 ;  /* 0x0013f40401007387 */ /* 0x0005e20000100800 */
[C---:B0-----:R-:W-:Y:S02]  /*05a0*/  IADD3 R3, R14.reuse, 0x4, RZ ;  /* 0x000000040e037810 */ /* 0x041fe40007ffe0ff */
[----:B-1----:R-:W-:-:S03]  /*05b0*/  IADD3 R2, R14, 0x5, RZ ;  /* 0x000000050e027810 */ /* 0x002fc60007ffe0ff */
[----:B------:R0:W-:Y:S01]  /*05c0*/  STL [R1+0x13f0], R3 ;  /* 0x0013f00301007387 */ /* 0x0001e20000100800 */
[----:B--2---:R-:W-:-:S03]  /*05d0*/  IADD3 R4, R14, 0x6, RZ ;  /* 0x000000060e047810 */ /* 0x004fc60007ffe0ff */
[----:B------:R1:W-:Y:S04]  /*05e0*/  STL [R1+0x13ec], R2 ;  /* 0x0013ec0201007387 */ /* 0x0003e80000100800 */
        /* <DEDUP_REMOVED lines=43> */
[----:B0-----:R-:W-:-:S03]  /*08a0*/  IADD3 R3, R14, 0x1d, RZ ;  /* 0x0000001d0e037810 */ /* 0x001fc60007ffe0ff */
[----:B------:R-:W-:Y:S01]  /*08b0*/  STL [R1+0x1454], R28 ;  /* 0x0014541c01007387 */ /* 0x000fe20000100800 */
[----:B-1----:R-:W-:-:S03]  /*08c0*/  IADD3 R2, R14, 0x1e, RZ ;  /* 0x0000001e0e027810 */ /* 0x002fc60007ffe0ff */
[----:B------:R0:W-:Y:S01]  /*08d0*/  STL [R1+0x145c], R3 ;  /* 0x00145c0301007387 */ /* 0x0001e20000100800 */
[----:B--2---:R-:W-:-:S03]  /*08e0*/  IADD3 R4, R14, 0x20, RZ ;  /* 0x000000200e047810 */ /* 0x004fc60007ffe0ff */
[----:B------:R1:W-:Y:S01]  /*08f0*/  STL [R1+0x1458], R2 ;  /* 0x0014580201007387 */ /* 0x0003e20000100800 */
[C---:B0-----:R-:W-:Y:S02]  /*0900*/  IADD3 R3, R14.reuse, 0x1f, RZ ;  /* 0x0000001f0e037810 */ /* 0x041fe40007ffe0ff */
[----:B-1----:R-:W-:-:S03]  /*0910*/  IADD3 R2, R14, 0x21, RZ ;  /* 0x000000210e027810 */ /* 0x002fc60007ffe0ff */
[----:B------:R0:W-:Y:S04]  /*0920*/  STL [R1+0x1464], R3 ;  /* 0x0014640301007387 */ /* 0x0001e80000100800 */
        /* <DEDUP_REMOVED lines=171> */
[----:B------:R0:W-:Y:S01]  /*13e0*/  STL [R1+0x15c4], R5 ;  /* 0x0015c40501007387 */ /* 0x0001e20000100800 */
[----:B-1----:R-:W-:-:S03]  /*13f0*/  IADD3 R4, R14, 0x79, RZ ;  /* 0x000000790e047810 */ /* 0x002fc60007ffe0ff */
[----:B------:R-:W-:Y:S01]  /*1400*/  STL [R1+0x15bc], R3 ;  /* 0x0015bc0301007387 */ /* 0x000fe20000100800 */
[C---:B--2---:R-:W-:Y:S02]  /*1410*/  IADD3 R2, R14.reuse, 0x78, RZ ;  /* 0x000000780e027810 */ /* 0x044fe40007ffe0ff */
[----:B0-----:R-:W-:-:S03]  /*1420*/  IADD3 R5, R14, 0x7b, RZ ;  /* 0x0000007b0e057810 */ /* 0x001fc60007ffe0ff */
[----:B------:R0:W-:Y:S04]  /*1430*/  STL [R1+0x15c0], R2 ;  /* 0x0015c00201007387 */ /* 0x0001e80000100800 */
[----:B------:R1:W-:Y:S04]  /*1440*/  STL [R1+0x15cc], R4 ;  /* 0x0015cc0401007387 */ /* 0x0003e80000100800 */
[----:B------:R2:W-:Y:S01]  /*1450*/  STL [R1+0x15d4], R5 ;  /* 0x0015d40501007387 */ /* 0x0005e20000100800 */
[C---:B0-----:R-:W-:Y:S02]  /*1460*/  IADD3 R2, R14.reuse, 0x7a, RZ ;  /* 0x0000007a0e027810 */ /* 0x041fe40007ffe0ff */
[----:B-1----:R-:W-:-:S03]  /*1470*/  IADD3 R4, R14, 0x7c, RZ ;  /* 0x0000007c0e047810 */ /* 0x002fc60007ffe0ff */
[----:B------:R-:W-:Y:S01]  /*1480*/  STL [R1+0x15c8], R2 ;  /* 0x0015c80201007387 */ /* 0x000fe20000100800 */
[----:B--2---:R-:W-:-:S03]  /*1490*/  IADD3 R5, R14, 0x7d, RZ ;  /* 0x0000007d0e057810 */ /* 0x004fc60007ffe0ff */
[----:B------:R0:W-:Y:S04]  /*14a0*/  STL [R1+0x15d0], R4 ;  /* 0x0015d00401007387 */ /* 0x0001e80000100800 */
[----:B------:R1:W-:Y:S04]  /*14b0*/  STL [R1+0x7c4], R0 ;  /* 0x0007c40001007387 */ /* 0x0003e80000100800 */
[----:B------:R2:W-:Y:S01]  /*14c0*/  STL [R1+0x15e0], R5 ;  /* 0x0015e00501007387 */ /* 0x0005e20000100800 */
[----:B0-----:R-:W-:Y:S02]  /*14d0*/  IADD3 R4, R14, 0x7e, RZ ;  /* 0x0000007e0e047810 */ /* 0x001fe40007ffe0ff */
[----:B-1----:R-:W-:-:S03]  /*14e0*/  IADD3 R0, R0, 0x80, RZ ;  /* 0x0000008000007810 */ /* 0x002fc60007ffe0ff */
[----:B------:R2:W-:Y:S04]  /*14f0*/  STL [R1+0x15dc], R4 ;  /* 0x0015dc0401007387 */ /* 0x0005e80000100800 */
[----:B------:R2:W-:Y:S04]  /*1500*/  STL [R1+0x15d8], R29 ;  /* 0x0015d81d01007387 */ /* 0x0005e80000100800 */
[----:B------:R2:W-:Y:S01]  /*1510*/  STL [R1+0x7c8], R0 ;  /* 0x0007c80001007387 */ /* 0x0005e20000100800 */
[----:B------:R-:W-:Y:S05]  /*1520*/  @P0 BRA `(.L_x_0) ;  /* 0x0000078000000947 */ /* 0x000fea0003800000 */
[----:B------:R0:W-:Y:S01]  /*1530*/  STL [R1], RZ ;  /* 0x000000ff01007387 */ /* 0x0001e20000100800 */
[----:B--2---:R-:W-:Y:S01]  /*1540*/  IMAD.SHL.U32 R0, R12, 0x40, RZ ;  /* 0x000000400c007824 */ /* 0x004fe200078e00ff */
[----:B------:R-:W-:Y:S01]  /*1550*/  CS2R R24, SRZ ;  /* 0x0000000000187805 */ /* 0x000fe2000001ff00 */
[----:B------:R-:W-:Y:S01]  /*1560*/  CS2R R26, SRZ ;  /* 0x00000000001a7805 */ /* 0x000fe2000001ff00 */
[----:B------:R0:W-:Y:S01]  /*1570*/  STL [R1+0x4], RZ ;  /* 0x000004ff01007387 */ /* 0x0001e20000100800 */
[----:B------:R-:W-:Y:S01]  /*1580*/  CS2R R20, SRZ ;  /* 0x0000000000147805 */ /* 0x000fe2000001ff00 */
[----:B------:R-:W-:Y:S01]  /*1590*/  LOP3.LUT R0, R0, 0x800, RZ, 0xc0, !PT ;  /* 0x0000080000007812 */ /* 0x000fe200078ec0ff */
[----:B------:R-:W-:Y:S01]  /*15a0*/  CS2R R22, SRZ ;  /* 0x0000000000167805 */ /* 0x000fe2000001ff00 */
[----:B------:R0:W-:Y:S01]  /*15b0*/  STL [R1+0x8], RZ ;  /* 0x000008ff01007387 */ /* 0x0001e20000100800 */
[----:B------:R-:W-:Y:S01]  /*15c0*/  CS2R R16, SRZ ;  /* 0x0000000000107805 */ /* 0x000fe2000001ff00 */
[----:B------:R-:W-:Y:S01]  /*15d0*/  CS2R R18, SRZ ;  /* 0x0000000000127805 */ /* 0x000fe2000001ff00 */
[----:B------:R-:W-:Y:S01]  /*15e0*/  CS2R R12, SRZ ;  /* 0x00000000000c7805 */ /* 0x000fe2000001ff00 */
[----:B------:R0:W-:Y:S01]  /*15f0*/  STL [R1+0xc], RZ ;  /* 0x00000cff01007387 */ /* 0x0001e20000100800 */
[----:B------:R-:W-:Y:S01]  /*1600*/  CS2R R14, SRZ ;  /* 0x00000000000e7805 */ /* 0x000fe2000001ff00 */
[----:B------:R-:W-:Y:S01]  /*1610*/  CS2R R8, SRZ ;  /* 0x0000000000087805 */ /* 0x000fe2000001ff00 */
[----:B------:R-:W-:Y:S01]  /*1620*/  CS2R R10, SRZ ;  /* 0x00000000000a7805 */ /* 0x000fe2000001ff00 */
[----:B------:R0:W-:Y:S01]  /*1630*/  STL [R1+0x10], RZ ;  /* 0x000010ff01007387 */ /* 0x0001e20000100800 */
[----:B------:R-:W-:Y:S01]  /*1640*/  CS2R R4, SRZ ;  /* 0x0000000000047805 */ /* 0x000fe2000001ff00 */
[----:B------:R-:W-:-:S02]  /*1650*/  CS2R R6, SRZ ;  /* 0x0000000000067805 */ /* 0x000fc4000001ff00 */
[----:B------:R0:W-:Y:S04]  /*1660*/  STL [R1+0x14], RZ ;  /* 0x000014ff01007387 */ /* 0x0001e80000100800 */
        /* <DEDUP_REMOVED lines=79> */
[----:B------:R0:W-:Y:S04]  /*1b60*/  STL [R1+0x13e4], R0 ;  /* 0x0013e40001007387 */ /* 0x0001e80000100800 */
        /* <DEDUP_REMOVED lines=18> */
[----:B------:R0:W-:Y:S01]  /*1c90*/  STL [R1+0x19c], RZ ;  /* 0x00019cff01007387 */ /* 0x0001e20000100800 */
[----:B------:R-:W-:Y:S05]  /*1ca0*/  BRA `(.L_x_1) ;  /* 0x0004d8e000007947 */ /* 0x000fea0003800000 */
.L_x_0:
[----:B------:R-:W3:Y:S01]  /*1cb0*/  LDL R9, [R1+0x15d4] ;  /* 0x0015d40001097983 */ /* 0x000ee20000100800 */
[----:B------:R-:W-:-:S03]  /*1cc0*/  SHF.R.S32.HI R8, RZ, 0x1f, R6 ;  /* 0x0000001fff087819 */ /* 0x000fc60000011406 */
[----:B------:R-:W4:Y:S01]  /*1cd0*/  LDL R7, [R1+0x15b8] ;  /* 0x0015b80001077983 */ /* 0x000f220000100800 */
[----:B------:R-:W-:-:S03]  /*1ce0*/  LEA.HI R8, R8, R6, RZ, 0x7 ;  /* 0x0000000608087211 */ /* 0x000fc600078f38ff */
[----:B------:R-:W5:Y:S04]  /*1cf0*/  LDL R27, [R1+0x7c8] ;  /* 0x0007c800011b7983 */ /* 0x000f680000100800 */
[----:B--2---:R-:W2:Y:S04]  /*1d00*/  LDL R6, [R1+0x7c4] ;  /* 0x0007c40001067983 */ /* 0x004ea80000100800 */
[----:B------:R-:W2:Y:S04]  /*1d10*/  LDL R24, [R1+0x7c0] ;  /* 0x0007c00001187983 */ /* 0x000ea80000100800 */
[----:B------:R-:W2:Y:S04]  /*1d20*/  LDL R20, [R1+0x15dc] ;  /* 0x0015dc0001147983 */ /* 0x000ea80000100800 */
[----:B------:R-:W2:Y:S04]  /*1d30*/  LDL R21, [R1+0x15e0] ;  /* 0x0015e00001157983 */ /* 0x000ea80000100800 */
[----:B------:R-:W2:Y:S04]  /*1d40*/  LDL R22, [R1+0x15d0] ;  /* 0x0015d00001167983 */ /* 0x000ea80000100800 */
[----:B------:R-:W2:Y:S01]  /*1d50*/  LDL R14, [R1+0x15c4] ;  /* 0x0015c400010e7983 */ /* 0x000ea20000100800 */
[----:B------:R-:W-:Y:S01]  /*1d60*/  IABS R26, c[0x0][0x178] ;  /* 0x00005e00001a7a13 */ /* 0x000fe20000000000 */
[----:B------:R-:W-:-:S02]  /*1d70*/  IMAD.MOV.U32 R16, RZ, RZ, R2 ;  /* 0x000000ffff107224 */ /* 0x000fc400078e0002 */
[----:B------:R-:W-:Y:S01]  /*1d80*/  IMAD.MOV.U32 R25, RZ, RZ, R29 ;  /* 0x000000ffff197224 */ /* 0x000fe200078e001d */
[----:B------:R-:W0:Y:S01]  /*1d90*/  I2F.RP R2, R26 ;  /* 0x0000001a00027306 */ /* 0x000e220000209400 */
[----:B------:R-:W-:Y:S01]  /*1da0*/  IABS R29, c[0x0][0x17c] ;  /* 0x00005f00001d7a13 */ /* 0x000fe20000000000 */
[----:B------:R-:W2:Y:S04]  /*1db0*/  LDL R18, [R1+0x15c0] ;  /* 0x0015c00001127983 */ /* 0x000ea80000100800 */
[----:B------:R-:W2:Y:S02]  /*1dc0*/  LDL R11, [R1+0x15ac] ;  /* 0x0015ac00010b7983 */ /* 0x000ea40000100800 */
[----:B------:R-:W1:Y:S02]  /*1dd0*/  I2F.RP R0, R29 ;  /* 0x0000001d00007306 */ /* 0x000e640000209400 */
[----:B------:R-:W1:Y:S04]  /*1de0*/  S2R R10, SR_TID.X ;  /* 0x00000000000a7919 */ /* 0x000e680000002100 */
[----:B------:R-:W2:Y:S02]  /*1df0*/  LDL R17, [R1+0x15cc] ;  /* 0x0015cc0001117983 */ /* 0x000ea40000100800 */
[----:B0-----:R-:W0:Y:S02]  /*1e00*/  MUFU.RCP R2, R2 ;  /* 0x0000000200027308 */ /* 0x001e240000001000 */
[----:B------:R-:W2:Y:S04]  /*1e10*/  LDL R13, [R1+0x15b4] ;  /* 0x0015b400010d7983 */ /* 0x000ea80000100800 */
[----:B------:R-:W2:Y:S02]  /*1e20*/  LDL R19, [R1+0x15b0] ;  /* 0x0015b00001137983 */ /* 0x000ea40000100800 */
[----:B-1----:R-:W1:Y:S01]  /*1e30*/  MUFU.RCP R0, R0 ;  /* 0x0000000000007308 */ /* 0x002e620000001000 */
[----:B------:R-:W-:Y:S01]  /*1e40*/  IMAD.MOV.U32 R15, RZ, RZ, R3 ;  /* 0x000000ffff0f7224 */ /* 0x000fe200078e0003 */
[----:B0-----:R-:W-:-:S06]  /*1e50*/  IADD3 R2, R2, 0xffffffe, RZ ;  /* 0x0ffffffe02027810 */ /* 0x001fcc0007ffe0ff */
[----:B------:R0:W-:Y:S01]  /*1e60*/  F2I.FTZ.U32.TRUNC.NTZ R3, R2 ;  /* 0x0000000200037305 */ /* 0x0001e2000021f000 */
[----:B-1----:R-:W-:-:S07]  /*1e70*/  IADD3 R0, R0, 0xffffffe, RZ ;  /* 0x0ffffffe00007810 */ /* 0x002fce0007ffe0ff */
[----:B------:R1:W1:Y:S01]  /*1e80*/  F2I.FTZ.U32.TRUNC.NTZ R5, R0 ;  /* 0x0000000000057305 */ /* 0x000262000021f000 */
[C---:B0-----:R-:W-:Y:S01]  /*1e90*/  IMAD.SHL.U32 R2, R10.reuse, 0x2, RZ ;  /* 0x000000020a027824 */ /* 0x041fe200078e00ff */
[----:B-1----:R-:W-:Y:S01]  /*1ea0*/  LOP3.LUT R0, R10, 0x7, RZ, 0xc0, !PT ;  /* 0x000000070a007812 */ /* 0x002fe200078ec0ff */
[----:B------:R0:W-:Y:S04]  /*1eb0*/  STL [R1+0x1ec], R8 ;  /* 0x0001ec0801007387 */ /* 0x0001e80000100800 */
[----:B------:R-:W-:-:S05]  /*1ec0*/  IMAD R4, R0, 0x110, RZ ;  /* 0x0000011000047824 */ /* 0x000fca00078e02ff */
[----:B0-----:R-:W-:Y:S01]  /*1ed0*/  LOP3.LUT R8, R4, 0x30, R2, 0x78, !PT ;  /* 0x0000003004087812 */ /* 0x001fe200078e7802 */
[----:B------:R-:W-:-:S04]  /*1ee0*/  IMAD.MOV R4, RZ, RZ, -R5 ;  /* 0x000000ffff047224 */ /* 0x000fc800078e0a05 */
[----:B------:R5:W-:Y:S01]  /*1ef0*/  STL [R1+0x1f0], R8 ;  /* 0x0001f00801007387 */ /* 0x000be20000100800 */
[----:B------:R-:W-:Y:S01]  /*1f00*/  SHF.R.U32.HI R10, RZ, 0x1, R10 ;  /* 0x00000001ff0a7819 */ /* 0x000fe2000001160a */
[----:B---3--:R-:W-:Y:S02]  /*1f10*/  IMAD.MOV.U32 R23, RZ, RZ, R9 ;  /* 0x000000ffff177224 */ /* 0x008fe400078e0009 */
[----:B------:R-:W-:Y:S02]  /*1f20*/  IMAD.MOV R9, RZ, RZ, -R3 ;  /* 0x000000ffff097224 */ /* 0x000fe400078e0a03 */
[----:B----4-:R-:W-:Y:S01]  /*1f30*/  IMAD.MOV.U32 R12, RZ, RZ, R7 ;  /* 0x000000ffff0c7224 */ /* 0x010fe200078e0007 */
[----:B------:R-:W-:Y:S01]  /*1f40*/  LOP3.LUT R7, R2, 0x10, RZ, 0xc0, !PT ;  /* 0x0000001002077812 */ /* 0x000fe200078ec0ff */
[----:B------:R-:W-:Y:S02]  /*1f50*/  IMAD R9, R9, R26, RZ ;  /* 0x0000001a09097224 */ /* 0x000fe400078e02ff */
[----:B------:R-:W-:Y:S01]  /*1f60*/  IMAD.MOV.U32 R2, RZ, RZ, RZ ;  /* 0x000000ffff027224 */ /* 0x000fe200078e00ff */
[----:B-----5:R-:W-:Y:S01]  /*1f70*/  IABS R8, R27 ;  /* 0x0000001b00087213 */ /* 0x020fe20000000000 */
[----:B------:R-:W-:-:S02]  /*1f80*/  IMAD R27, R4, R29, RZ ;  /* 0x0000001d041b7224 */ /* 0x000fc400078e02ff */
[----:B------:R-:W-:Y:S01]  /*1f90*/  IMAD.HI.U32 R3, R3, R9, R2 ;  /* 0x0000000903037227 */ /* 0x000fe200078e0002 */
[----:B--2---:R-:W-:-:S03]  /*1fa0*/  IABS R6, R6 ;  /* 0x0000000600067213 */ /* 0x004fc60000000000 */
[----:B------:R-:W-:Y:S02]  /*1fb0*/  IMAD.MOV.U32 R4, RZ, RZ, RZ ;  /* 0x000000ffff047224 */ /* 0x000fe400078e00ff */
[----:B------:R-:W-:Y:S02]  /*1fc0*/  IMAD.MOV.U32 R2, RZ, RZ, R8 ;  /* 0x000000ffff027224 */ /* 0x000fe400078e0008 */
[----:B------:R-:W-:Y:S01]  /*1fd0*/  IMAD.HI.U32 R8, R3, R6, RZ ;  /* 0x0000000603087227 */ /* 0x000fe200078e00ff */
[----:B------:R-:W-:-:S03]  /*1fe0*/  IABS R9, R24 ;  /* 0x0000001800097213 */ /* 0x000fc60000000000 */
[----:B------:R-:W-:Y:S01]  /*1ff0*/  IMAD.HI.U32 R27, R5, R27, R4 ;  /* 0x0000001b051b7227 */ /* 0x000fe200078e0004 */
[----:B------:R-:W-:-:S03]  /*2000*/  LOP3.LUT R7, R7, 0x20, R10, 0xf8, !PT ;  /* 0x0000002007077812 */ /* 0x000fc600078ef80a */
[----:B------:R-:W-:-:S04]  /*2010*/  IMAD.HI.U32 R5, R3, R2, RZ ;  /* 0x0000000203057227 */ /* 0x000fc800078e00ff */
[----:B------:R-:W-:Y:S02]  /*2020*/  IMAD R3, R0, 0x210, RZ ;  /* 0x0000021000037824 */ /* 0x000fe400078e02ff */
[----:B------:R-:W-:Y:S02]  /*2030*/  IMAD.MOV R8, RZ, RZ, -R8 ;  /* 0x000000ffff087224 */ /* 0x000fe400078e0a08 */
[----:B------:R-:W-:Y:S01]  /*2040*/  IMAD.MOV R5, RZ, RZ, -R5 ;  /* 0x000000ffff057224 */ /* 0x000fe200078e0a05 */
[----:B------:R-:W-:Y:S01]  /*2050*/  IABS R4, R25 ;  /* 0x0000001900047213 */ /* 0x000fe20000000000 */
[----:B------:R-:W-:Y:S01]  /*2060*/  IMAD.MOV.U32 R0, RZ, RZ, R9 ;  /* 0x000000ffff007224 */ /* 0x000fe200078e0009 */
[----:B------:R-:W-:Y:S01]  /*2070*/  LOP3.LUT R7, R3, R7, RZ, 0x3c, !PT ;  /* 0x0000000703077212 */ /* 0x000fe200078e3cff */
[C---:B------:R-:W-:Y:S02]  /*2080*/  IMAD R6, R26.reuse, R8, R6 ;  /* 0x000000081a067224 */ /* 0x040fe400078e0206 */
[----:B------:R-:W-:-:S02]  /*2090*/  IMAD R2, R26, R5, R2 ;  /* 0x000000051a027224 */ /* 0x000fc400078e0202 */
[C---:B------:R-:W-:Y:S01]  /*20a0*/  IMAD.HI.U32 R3, R27.reuse, R0, RZ ;  /* 0x000000001b037227 */ /* 0x040fe200078e00ff */
[----:B------:R0:W-:Y:S03]  /*20b0*/  STL [R1+0x194], R7 ;  /* 0x0001940701007387 */ /* 0x0001e60000100800 */
[C---:B------:R-:W-:Y:S01]  /*20c0*/  IMAD.HI.U32 R5, R27.reuse, R4, RZ ;  /* 0x000000041b057227 */ /* 0x040fe200078e00ff */
[----:B------:R1:W-:Y:S04]  /*20d0*/  STL [R1+0x68], R6 ;  /* 0x0000680601007387 */ /* 0x0003e80000100800 */
[----:B------:R2:W-:Y:S01]  /*20e0*/  STL [R1+0x64], R2 ;  /* 0x0000640201007387 */ /* 0x0005e20000100800 */
[----:B0-----:R-:W-:Y:S01]  /*20f0*/  IABS R7, R20 ;  /* 0x0000001400077213 */ /* 0x001fe20000000000 */
[----:B------:R-:W-:Y:S01]  /*2100*/  IMAD.MOV R5, RZ, RZ, -R5 ;  /* 0x000000ffff057224 */ /* 0x000fe200078e0a05 */
[----:B-1----:R-:W-:Y:S01]  /*2110*/  IABS R6, R21 ;  /* 0x0000001500067213 */ /* 0x002fe20000000000 */
[----:B--2---:R-:W-:Y:S01]  /*2120*/  IMAD.MOV R2, RZ, RZ, -R3 ;  /* 0x000000ffff027224 */ /* 0x004fe200078e0a03 */
[----:B------:R-:W-:Y:S01]  /*2130*/  IABS R3, R22 ;  /* 0x0000001600037213 */ /* 0x000fe20000000000 */
[----:B------:R-:W-:-:S04]  /*2140*/  IMAD.HI.U32 R9, R27, R7, RZ ;  /* 0x000000071b097227 */ /* 0x000fc800078e00ff */
[----:B------:R-:W-:-:S04]  /*2150*/  IMAD.HI.U32 R8, R27, R6, RZ ;  /* 0x000000061b087227 */ /* 0x000fc800078e00ff */
[----:B------:R-:W-:Y:S02]  /*2160*/  IMAD R4, R29, R5, R4 ;  /* 0x000000051d047224 */ /* 0x000fe400078e0204 */
[----:B------:R-:W-:-:S04]  /*2170*/  IMAD.HI.U32 R5, R27, R3, RZ ;  /* 0x000000031b057227 */ /* 0x000fc800078e00ff */
[----:B------:R-:W-:Y:S02]  /*2180*/  IMAD.MOV R9, RZ, RZ, -R9 ;  /* 0x000000ffff097224 */ /* 0x000fe400078e0a09 */
[----:B------:R-:W-:Y:S02]  /*2190*/  IMAD.MOV R8, RZ, RZ, -R8 ;  /* 0x000000ffff087224 */ /* 0x000fe400078e0a08 */
[----:B------:R-:W-:Y:S02]  /*21a0*/  IMAD.MOV R5, RZ, RZ, -R5 ;  /* 0x000000ffff057224 */ /* 0x000fe400078e0a05 */
[C---:B------:R-:W-:Y:S02]  /*21b0*/  IMAD R9, R29.reuse, R9, R7 ;  /* 0x000000091d097224 */ /* 0x040fe400078e0207 */
[C---:B------:R-:W-:Y:S02]  /*21c0*/  IMAD R6, R29.reuse, R8, R6 ;  /* 0x000000081d067224 */ /* 0x040fe400078e0206 */
[----:B------:R-:W-:Y:S01]  /*21d0*/  IMAD R3, R29, R5, R3 ;  /* 0x000000051d037224 */ /* 0x000fe200078e0203 */
[----:B------:R-:W-:Y:S04]  /*21e0*/  STL [R1+0x60], R4 ;  /* 0x0000600401007387 */ /* 0x000fe80000100800 */
[----:B------:R-:W-:Y:S04]  /*21f0*/  STL [R1+0x5c], R9 ;  /* 0x00005c0901007387 */ /* 0x000fe80000100800 */
[----:B------:R-:W-:Y:S04]  /*2200*/  STL [R1+0x58], R6 ;  /* 0x0000580601007387 */ /* 0x000fe80000100800 */
[----:B------:R0:W-:Y:S02]  /*2210*/  STL [R1+0x54], R3 ;  /* 0x0000540301007387 */ /* 0x0001e40000100800 */
[----:B0-----:R-:W-:-:S02]  /*2220*/  IABS R3, R14 ;  /* 0x0000000e00037213 */ /* 0x001fc40000000000 */
[----:B------:R-:W2:Y:S01]  /*2230*/  LDL R14, [R1+0x15a8] ;  /* 0x0015a800010e7983 */ /* 0x000ea20000100800 */
[----:B------:R-:W-:Y:S01]  /*2240*/  IMAD R0, R29, R2, R0 ;  /* 0x000000021d007224 */ /* 0x000fe200078e0200 */
[----:B------:R-:W-:Y:S02]  /*2250*/  IABS R2, R23 ;  /* 0x0000001700027213 */ /* 0x000fe40000000000 */
[----:B------:R-:W-:-:S03]  /*2260*/  IABS R4, R16 ;  /* 0x0000001000047213 */ /* 0x000fc60000000000 */
[C---:B------:R-:W-:Y:S01]  /*2270*/  IMAD.HI.U32 R7, R27.reuse, R2, RZ ;  /* 0x000000021b077227 */ /* 0x040fe200078e00ff */
[----:B------:R-:W-:Y:S02]  /*2280*/  IABS R8, R17 ;  /* 0x0000001100087213 */ /* 0x000fe40000000000 */
[----:B------:R-:W-:Y:S01]  /*2290*/  IABS R6, R18 ;  /* 0x0000001200067213 */ /* 0x000fe20000000000 */
[----:B------:R-:W-:Y:S02]  /*22a0*/  IMAD.MOV R7, RZ, RZ, -R7 ;  /* 0x000000ffff077224 */ /* 0x000fe400078e0a07 */
[----:B------:R-:W-:-:S04]  /*22b0*/  IMAD.HI.U32 R5, R27, R4, RZ ;  /* 0x000000041b057227 */ /* 0x000fc800078e00ff */
[----:B------:R-:W-:Y:S02]  /*22c0*/  IMAD R2, R29, R7, R2 ;  /* 0x000000071d027224 */ /* 0x000fe400078e0202 */
[----:B------:R-:W-:-:S04]  /*22d0*/  IMAD.HI.U32 R9, R27, R8, RZ ;  /* 0x000000081b097227 */ /* 0x000fc800078e00ff */
[----:B------:R-:W-:-:S04]  /*22e0*/  IMAD.HI.U32 R7, R27, R6, RZ ;  /* 0x000000061b077227 */ /* 0x000fc800078e00ff */
[----:B------:R-:W-:Y:S02]  /*22f0*/  IMAD.MOV R5, RZ, RZ, -R5 ;  /* 0x000000ffff057224 */ /* 0x000fe400078e0a05 */
[----:B------:R-:W-:Y:S02]  /*2300*/  IMAD.MOV R9, RZ, RZ, -R9 ;  /* 0x000000ffff097224 */ /* 0x000fe400078e0a09 */
[----:B------:R-:W-:Y:S02]  /*2310*/  IMAD.MOV R7, RZ, RZ, -R7 ;  /* 0x000000ffff077224 */ /* 0x000fe400078e0a07 */
[----:B------:R-:W-:Y:S02]  /*2320*/  IMAD R4, R29, R5, R4 ;  /* 0x000000051d047224 */ /* 0x000fe400078e0204 */
[----:B------:R-:W-:Y:S01]  /*2330*/  IMAD.HI.U32 R5, R27, R3, RZ ;  /* 0x000000031b057227 */ /* 0x000fe200078e00ff */
[----:B------:R0:W-:Y:S03]  /*2340*/  STL [R1+0x50], R2 ;  /* 0x0000500201007387 */ /* 0x0001e60000100800 */
[----:B------:R-:W-:-:S02]  /*2350*/  IMAD R9, R29, R9, R8 ;  /* 0x000000091d097224 */ /* 0x000fc400078e0208 */
[C---:B------:R-:W-:Y:S02]  /*2360*/  IMAD R6, R29.reuse, R7, R6 ;  /* 0x000000071d067224 */ /* 0x040fe400078e0206 */
[----:B------:R-:W-:Y:S01]  /*2370*/  IMAD.MOV R5, RZ, RZ, -R5 ;  /* 0x000000ffff057224 */ /* 0x000fe200078e0a05 */
[----:B0-----:R-:W-:Y:S02]  /*2380*/  IABS R2, R15 ;  /* 0x0000000f00027213 */ /* 0x001fe40000000000 */
[----:B------:R-:W3:Y:S01]  /*2390*/  LDL R15, [R1+0x15a4] ;  /* 0x0015a400010f7983 */ /* 0x000ee20000100800 */
[----:B------:R-:W-:-:S03]  /*23a0*/  IMAD R3, R29, R5, R3 ;  /* 0x000000051d037224 */ /* 0x000fc600078e0203 */
[----:B------:R0:W-:Y:S04]  /*23b0*/  STL [R1+0x4c], R4 ;  /* 0x00004c0401007387 */ /* 0x0001e80000100800 */
[----:B------:R-:W-:Y:S04]  /*23c0*/  STL [R1+0x48], R9 ;  /* 0x0000480901007387 */ /* 0x000fe80000100800 */
[----:B------:R1:W-:Y:S01]  /*23d0*/  STL [R1+0x44], R6 ;  /* 0x0000440601007387 */ /* 0x0003e20000100800 */
[----:B0-----:R-:W-:-:S03]  /*23e0*/  IABS R4, R12 ;  /* 0x0000000c00047213 */ /* 0x001fc60000000000 */
[----:B------:R-:W4:Y:S01]  /*23f0*/  LDL R12, [R1+0x15a0] ;  /* 0x0015a000010c7983 */ /* 0x000f220000100800 */
[----:B------:R-:W-:-:S03]  /*2400*/  IABS R7, R13 ;  /* 0x0000000d00077213 */ /* 0x000fc60000000000 */
[----:B------:R0:W-:Y:S01]  /*2410*/  STL [R1+0x40], R3 ;  /* 0x0000400301007387 */ /* 0x0001e20000100800 */
[----:B------:R-:W-:-:S03]  /*2420*/  IMAD.HI.U32 R8, R27, R2, RZ ;  /* 0x000000021b087227 */ /* 0x000fc600078e00ff */
[----:B------:R-:W5:Y:S01]  /*2430*/  LDL R13, [R1+0x159c] ;  /* 0x00159c00010d7983 */ /* 0x000f620000100800 */
[----:B------:R-:W-:Y:S01]  /*2440*/  IMAD.MOV R8, RZ, RZ, -R8 ;  /* 0x000000ffff087224 */ /* 0x000fe200078e0a08 */
[----:B-1----:R-:W-:Y:S02]  /*2450*/  IABS R6, R19 ;  /* 0x0000001300067213 */ /* 0x002fe40000000000 */
[----:B------:R-:W5:Y:S01]  /*2460*/  LDL R19, [R1+0x1598] ;  /* 0x0015980001137983 */ /* 0x000f620000100800 */
[----:B------:R-:W-:Y:S01]  /*2470*/  IMAD R2, R29, R8, R2 ;  /* 0x000000081d027224 */ /* 0x000fe200078e0202 */
[----:B0-----:R-:W-:Y:S02]  /*2480*/  IABS R3, R11 ;  /* 0x0000000b00037213 */ /* 0x001fe40000000000 */
[----:B------:R-:W5:Y:S04]  /*2490*/  LDL R11, [R1+0x1594] ;  /* 0x00159400010b7983 */ /* 0x000f680000100800 */
[----:B------:R2:W-:Y:S02]  /*24a0*/  STL [R1+0x3c], R2 ;  /* 0x00003c0201007387 */ /* 0x0005e40000100800 */
[----:B--2---:R-:W-:-:S02]  /*24b0*/  IABS R2, R14 ;  /* 0x0000000e00027213 */ /* 0x004fc40000000000 */
[----:B------:R-:W2:Y:S01]  /*24c0*/  LDL R14, [R1+0x1590] ;  /* 0x00159000010e7983 */ /* 0x000ea20000100800 */
[----:B------:R-:W-:-:S04]  /*24d0*/  IMAD.HI.U32 R5, R27, R4, RZ ;  /* 0x000000041b057227 */ /* 0x000fc800078e00ff */
[----:B------:R-:W-:Y:S02]  /*24e0*/  IMAD.MOV R5, RZ, RZ, -R5 ;  /* 0x000000ffff057224 */ /* 0x000fe400078e0a05 */
[----:B------:R-:W-:-:S04]  /*24f0*/  IMAD.HI.U32 R9, R27, R7, RZ ;  /* 0x000000071b097227 */ /* 0x000fc800078e00ff */
[----:B------:R-:W-:-:S04]  /*2500*/  IMAD.HI.U32 R8, R27, R6, RZ ;  /* 0x000000061b087227 */ /* 0x000fc800078e00ff */
[----:B------:R-:W-:Y:S02]  /*2510*/  IMAD R4, R29, R5, R4 ;  /* 0x000000051d047224 */ /* 0x000fe400078e0204 */
[----:B------:R-:W-:Y:S02]  /*2520*/  IMAD.MOV R9, RZ, RZ, -R9 ;  /* 0x000000ffff097224 */ /* 0x000fe400078e0a09 */
[----:B------:R-:W-:-:S04]  /*2530*/  IMAD.HI.U32 R5, R27, R3, RZ ;  /* 0x000000031b057227 */ /* 0x000fc800078e00ff */
[----:B------:R-:W-:Y:S02]  /*2540*/  IMAD.MOV R8, RZ, RZ, -R8 ;  /* 0x000000ffff087224 */ /* 0x000fe400078e0a08 */
[C---:B------:R-:W-:Y:S02]  /*2550*/  IMAD R9, R29.reuse, R9, R7 ;  /* 0x000000091d097224 */ /* 0x040fe400078e0207 */
[----:B------:R-:W-:Y:S02]  /*2560*/  IMAD.MOV R5, RZ, RZ, -R5 ;  /* 0x000000ffff057224 */ /* 0x000fe400078e0a05 */
[C---:B------:R-:W-:Y:S01]  /*2570*/  IMAD R6, R29.reuse, R8, R6 ;  /* 0x000000081d067224 */ /* 0x040fe200078e0206 */
[----:B------:R3:W-:Y:S01]  /*2580*/  STL [R1+0x38], R4 ;  /* 0x0000380401007387 */ /* 0x0007e20000100800 */
[----:B------:R-:W-:-:S03]  /*2590*/  IMAD R3, R29, R5, R3 ;  /* 0x000000051d037224 */ /* 0x000fc600078e0203 */
[----:B------:R-:W-:Y:S04]  /*25a0*/  STL [R1+0x34], R9 ;  /* 0x0000340901007387 */ /* 0x000fe80000100800 */
[----:B------:R5:W-:Y:S01]  /*25b0*/  STL [R1+0x30], R6 ;  /* 0x0000300601007387 */ /* 0x000be20000100800 */
[----:B------:R-:W-:Y:S01]  /*25c0*/  IMAD.HI.U32 R7, R27, R2, RZ ;  /* 0x000000021b077227 */ /* 0x000fe200078e00ff */
[----:B---3--:R-:W-:Y:S02]  /*25d0*/  IABS R4, R15 ;  /* 0x0000000f00047213 */ /* 0x008fe40000000000 */
[----:B------:R-:W3:Y:S04]  /*25e0*/  LDL R15, [R1+0x158c] ;  /* 0x00158c00010f7983 */ /* 0x000ee80000100800 */
[----:B------:R0:W-:Y:S01]  /*25f0*/  STL [R1+0x188], R3 ;  /* 0x0001880301007387 */ /* 0x0001e20000100800 */
[----:B------:R-:W-:Y:S01]  /*2600*/  IMAD.MOV R7, RZ, RZ, -R7 ;  /* 0x000000ffff077224 */ /* 0x000fe200078e0a07 */
[----:B----4-:R-:W-:-:S02]  /*2610*/  IABS R8, R12 ;  /* 0x0000000c00087213 */ /* 0x010fc40000000000 */
[----:B------:R-:W4:Y:S01]  /*2620*/  LDL R12, [R1+0x1588] ;  /* 0x00158800010c7983 */ /* 0x000f220000100800 */
[----:B------:R-:W-:Y:S01]  /*2630*/  IMAD.HI.U32 R5, R27, R4, RZ ;  /* 0x000000041b057227 */ /* 0x000fe200078e00ff */
[----:B-----5:R-:W-:Y:S02]  /*2640*/  IABS R6, R13 ;  /* 0x0000000d00067213 */ /* 0x020fe40000000000 */
[----:B------:R-:W5:Y:S01]  /*2650*/  LDL R13, [R1+0x1584] ;  /* 0x00158400010d7983 */ /* 0x000f620000100800 */
[----:B------:R-:W-:Y:S02]  /*2660*/  IMAD R2, R29, R7, R2 ;  /* 0x000000071d027224 */ /* 0x000fe400078e0202 */
[C---:B------:R-:W-:Y:S01]  /*2670*/  IMAD.HI.U32 R9, R27.reuse, R8, RZ ;  /* 0x000000081b097227 */ /* 0x040fe200078e00ff */
[----:B0-----:R-:W-:Y:S02]  /*2680*/  IABS R3, R19 ;  /* 0x0000001300037213 */ /* 0x001fe40000000000 */
[----:B------:R-:W5:Y:S01]  /*2690*/  LDL R19, [R1+0x1580] ;  /* 0x0015800001137983 */ /* 0x000f620000100800 */
[----:B------:R-:W-:-:S04]  /*26a0*/  IMAD.HI.U32 R7, R27, R6, RZ ;  /* 0x000000061b077227 */ /* 0x000fc800078e00ff */
[----:B------:R-:W-:Y:S02]  /*26b0*/  IMAD.MOV R5, RZ, RZ, -R5 ;  /* 0x000000ffff057224 */ /* 0x000fe400078e0a05 */
[----:B------:R-:W-:Y:S02]  /*26c0*/  IMAD.MOV R9, RZ, RZ, -R9 ;  /* 0x000000ffff097224 */ /* 0x000fe400078e0a09 */
[----:B------:R-:W-:Y:S01]  /*26d0*/  IMAD.MOV R7, RZ, RZ, -R7 ;  /* 0x000000ffff077224 */ /* 0x000fe200078e0a07 */
[----:B------:R0:W-:Y:S01]  /*26e0*/  STL [R1+0x190], R2 ;  /* 0x0001900201007387 */ /* 0x0001e20000100800 */
[C---:B------:R-:W-:Y:S02]  /*26f0*/  IMAD R4, R29.reuse, R5, R4 ;  /* 0x000000051d047224 */ /* 0x040fe400078e0204 */
[C---:B------:R-:W-:Y:S02]  /*2700*/  IMAD R9, R29.reuse, R9, R8 ;  /* 0x000000091d097224 */ /* 0x040fe400078e0208 */
[----:B------:R-:W-:Y:S01]  /*2710*/  IMAD R6, R29, R7, R6 ;  /* 0x000000071d067224 */ /* 0x000fe200078e0206 */
[----:B0-----:R-:W-:-:S02]  /*2720*/  IABS R2, R11 ;  /* 0x0000000b00027213 */ /* 0x001fc40000000000 */
[----:B------:R-:W5:Y:S04]  /*2730*/  LDL R11, [R1+0x157c] ;  /* 0x00157c00010b7983 */ /* 0x000f680000100800 */
[----:B------:R2:W-:Y:S04]  /*2740*/  STL [R1+0x180], R4 ;  /* 0x0001800401007387 */ /* 0x0005e80000100800 */
[----:B------:R0:W-:Y:S04]  /*2750*/  STL [R1+0x164], R9 ;  /* 0x0001640901007387 */ /* 0x0001e80000100800 */
[----:B------:R4:W-:Y:S01]  /*2760*/  STL [R1+0x178], R6 ;  /* 0x0001780601007387 */ /* 0x0009e20000100800 */
[----:B--2---:R-:W-:-:S03]  /*2770*/  IABS R4, R14 ;  /* 0x0000000e00047213 */ /* 0x004fc60000000000 */
[----:B------:R-:W2:Y:S01]  /*2780*/  LDL R14, [R1+0x1578] ;  /* 0x00157800010e7983 */ /* 0x000ea20000100800 */
[----:B------:R-:W-:-:S04]  /*2790*/  IMAD.HI.U32 R5, R27, R3, RZ ;  /* 0x000000031b057227 */ /* 0x000fc800078e00ff */
[----:B------:R-:W-:-:S04]  /*27a0*/  IMAD.MOV R5, RZ, RZ, -R5 ;  /* 0x000000ffff057224 */ /* 0x000fc800078e0a05 */
[----:B------:R-:W-:Y:S02]  /*27b0*/  IMAD R3, R29, R5, R3 ;  /* 0x000000051d037224 */ /* 0x000fe400078e0203 */
[----:B------:R-:W-:-:S03]  /*27c0*/  IMAD.HI.U32 R8, R27, R2, RZ ;  /* 0x000000021b087227 */ /* 0x000fc600078e00ff */
[----:B------:R5:W-:Y:S01]  /*27d0*/  STL [R1+0x17c], R3 ;  /* 0x00017c0301007387 */ /* 0x000be20000100800 */
[----:B------:R-:W-:Y:S02]  /*27e0*/  IMAD.MOV R8, RZ, RZ, -R8 ;  /* 0x000000ffff087224 */ /* 0x000fe400078e0a08 */
[----:B------:R-:W-:-:S04]  /*27f0*/  IMAD.HI.U32 R5, R27, R4, RZ ;  /* 0x000000041b057227 */ /* 0x000fc800078e00ff */
[----:B------:R-:W-:Y:S02]  /*2800*/  IMAD R2, R29, R8, R2 ;  /* 0x000000081d027224 */ /* 0x000fe400078e0202 */
[----:B------:R-:W-:-:S04]  /*2810*/  IMAD.MOV R5, RZ, RZ, -R5 ;  /* 0x000000ffff057224 */ /* 0x000fc800078e0a05 */
[----:B------:R-:W-:Y:S01]  /*2820*/  IMAD R4, R29, R5, R4 ;  /* 0x000000051d047224 */ /* 0x000fe200078e0204 */
[----:B---3--:R-:W-:Y:S02]  /*2830*/  IABS R7, R15 ;  /* 0x0000000f00077213 */ /* 0x008fe40000000000 */
[----:B------:R-:W3:Y:S03]  /*2840*/  LDL R15, [R1+0x1574] ;  /* 0x00157400010f7983 */ /* 0x000ee60000100800 */
[C---:B0-----:R-:W-:Y:S01]  /*2850*/  IMAD.HI.U32 R9, R27.reuse, R7, RZ ;  /* 0x000000071b097227 */ /* 0x041fe200078e00ff */
[----:B----4-:R-:W-:Y:S02]  /*2860*/  IABS R6, R12 ;  /* 0x0000000c00067213 */ /* 0x010fe40000000000 */
[----:B------:R-:W4:Y:S03]  /*2870*/  LDL R12, [R1+0x1570] ;  /* 0x00157000010c7983 */ /* 0x000f260000100800 */
[----:B------:R-:W-:Y:S01]  /*2880*/  IMAD.HI.U32 R8, R27, R6, RZ ;  /* 0x000000061b087227 */ /* 0x000fe200078e00ff */
[----:B-----5:R-:W-:-:S03]  /*2890*/  IABS R3, R13 ;  /* 0x0000000d00037213 */ /* 0x020fc60000000000 */
[----:B------:R-:W-:Y:S01]  /*28a0*/  IMAD.MOV R9, RZ, RZ, -R9 ;  /* 0x000000ffff097224 */ /* 0x000fe200078e0a09 */
[----:B------:R-:W5:Y:S01]  /*28b0*/  LDL R13, [R1+0x156c] ;  /* 0x00156c00010d7983 */ /* 0x000f620000100800 */
[----:B------:R-:W-:Y:S02]  /*28c0*/  IMAD.MOV R8, RZ, RZ, -R8 ;  /* 0x000000ffff087224 */ /* 0x000fe400078e0a08 */
[----:B------:R-:W-:Y:S01]  /*28d0*/  IMAD.HI.U32 R5, R27, R3, RZ ;  /* 0x000000031b057227 */ /* 0x000fe200078e00ff */
[----:B------:R0:W-:Y:S03]  /*28e0*/  STL [R1+0x16c], R2 ;  /* 0x00016c0201007387 */ /* 0x0001e60000100800 */
[C---:B------:R-:W-:Y:S02]  /*28f0*/  IMAD R9, R29.reuse, R9, R7 ;  /* 0x000000091d097224 */ /* 0x040fe400078e0207 */
[----:B------:R-:W-:-:S02]  /*2900*/  IMAD R6, R29, R8, R6 ;  /* 0x000000081d067224 */ /* 0x000fc400078e0206 */
[----:B------:R-:W-:Y:S01]  /*2910*/  IMAD.MOV R5, RZ, RZ, -R5 ;  /* 0x000000ffff057224 */ /* 0x000fe200078e0a05 */
[----:B0-----:R-:W-:Y:S02]  /*2920*/  IABS R2, R19 ;  /* 0x0000001300027213 */ /* 0x001fe40000000000 */
[----:B------:R-:W5:Y:S01]  /*2930*/  LDL R19, [R1+0x1568] ;  /* 0x0015680001137983 */ /* 0x000f620000100800 */
[----:B------:R-:W-:-:S03]  /*2940*/  IMAD R3, R29, R5, R3 ;  /* 0x000000051d037224 */ /* 0x000fc600078e0203 */
[----:B------:R0:W-:Y:S04]  /*2950*/  STL [R1+0x168], R4 ;  /* 0x0001680401007387 */ /* 0x0001e80000100800 */
[----:B------:R1:W-:Y:S04]  /*2960*/  STL [R1+0x148], R9 ;  /* 0x0001480901007387 */ /* 0x0003e80000100800 */
[----:B------:R3:W-:Y:S01]  /*2970*/  STL [R1+0x15c], R6 ;  /* 0x00015c0601007387 */ /* 0x0007e20000100800 */
[----:B0-----:R-:W-:-:S03]  /*2980*/  IABS R4, R11 ;  /* 0x0000000b00047213 */ /* 0x001fc60000000000 */
[----:B------:R-:W5:Y:S04]  /*2990*/  LDL R11, [R1+0x1564] ;  /* 0x00156400010b7983 */ /* 0x000f680000100800 */
[----:B------:R4:W-:Y:S01]  /*29a0*/  STL [R1+0x160], R3 ;  /* 0x0001600301007387 */ /* 0x0009e20000100800 */
[----:B--2---:R-:W-:-:S03]  /*29b0*/  IABS R8, R14 ;  /* 0x0000000e00087213 */ /* 0x004fc60000000000 */
[----:B------:R-:W2:Y:S01]  /*29c0*/  LDL R14, [R1+0x1560] ;  /* 0x00156000010e7983 */ /* 0x000ea20000100800 */
[----:B------:R-:W-:-:S04]  /*29d0*/  IMAD.HI.U32 R7, R27, R2, RZ ;  /* 0x000000021b077227 */ /* 0x000fc800078e00ff */
[----:B------:R-:W-:Y:S02]  /*29e0*/  IMAD.MOV R7, RZ, RZ, -R7 ;  /* 0x000000ffff077224 */ /* 0x000fe400078e0a07 */
[----:B------:R-:W-:-:S04]  /*29f0*/  IMAD.HI.U32 R5, R27, R4, RZ ;  /* 0x000000041b057227 */ /* 0x000fc800078e00ff */
[----:B------:R-:W-:Y:S02]  /*2a00*/  IMAD R2, R29, R7, R2 ;  /* 0x000000071d027224 */ /* 0x000fe400078e0202 */
[----:B------:R-:W-:Y:S02]  /*2a10*/  IMAD.MOV R5, RZ, RZ, -R5 ;  /* 0x000000ffff057224 */ /* 0x000fe400078e0a05 */
[----:B-1----:R-:W-:-:S04]  /*2a20*/  IMAD.HI.U32 R9, R27, R8, RZ ;  /* 0x000000081b097227 */ /* 0x002fc800078e00ff */
[----:B------:R-:W-:Y:S02]  /*2a30*/  IMAD R4, R29, R5, R4 ;  /* 0x000000051d047224 */ /* 0x000fe400078e0204 */
[----:B------:R-:W-:-:S04]  /*2a40*/  IMAD.MOV R9, RZ, RZ, -R9 ;  /* 0x000000ffff097224 */ /* 0x000fc800078e0a09 */
[----:B------:R-:W-:Y:S01]  /*2a50*/  IMAD R9, R29, R9, R8 ;  /* 0x000000091d097224 */ /* 0x000fe200078e0208 */
[----:B---3--:R-:W-:Y:S02]  /*2a60*/  IABS R6, R15 ;  /* 0x0000000f00067213 */ /* 0x008fe40000000000 */
[----:B------:R-:W3:Y:S03]  /*2a70*/  LDL R15, [R1+0x155c] ;  /* 0x00155c00010f7983 */ /* 0x000ee60000100800 */
[----:B------:R-:W-:-:S04]  /*2a80*/  IMAD.HI.U32 R7, R27, R6, RZ ;  /* 0x000000061b077227 */ /* 0x000fc800078e00ff */
[----:B------:R-:W-:Y:S01]  /*2a90*/  IMAD.MOV R7, RZ, RZ, -R7 ;  /* 0x000000ffff077224 */ /* 0x000fe200078e0a07 */
[----:B----4-:R-:W-:Y:S02]  /*2aa0*/  IABS R3, R12 ;  /* 0x0000000c00037213 */ /* 0x010fe40000000000 */
[----:B------:R-:W4:Y:S03]  /*2ab0*/  LDL R12, [R1+0x1558] ;  /* 0x00155800010c7983 */ /* 0x000f260000100800 */
[----:B------:R-:W-:Y:S01]  /*2ac0*/  IMAD.HI.U32 R5, R27, R3, RZ ;  /* 0x000000031b057227 */ /* 0x000fe200078e00ff */
[----:B------:R5:W-:Y:S03]  /*2ad0*/  STL [R1+0x158], R2 ;  /* 0x0001580201007387 */ /* 0x000be60000100800 */
[----:B------:R-:W-:-:S02]  /*2ae0*/  IMAD.MOV R5, RZ, RZ, -R5 ;  /* 0x000000ffff057224 */ /* 0x000fc400078e0a05 */
[C---:B------:R-:W-:Y:S01]  /*2af0*/  IMAD R6, R29.reuse, R7, R6 ;  /* 0x000000071d067224 */ /* 0x040fe200078e0206 */
[----:B-----5:R-:W-:Y:S02]  /*2b00*/  IABS R2, R13 ;  /* 0x0000000d00027213 */ /* 0x020fe40000000000 */
[----:B------:R-:W5:Y:S01]  /*2b10*/  LDL R13, [R1+0x1554] ;  /* 0x00155400010d7983 */ /* 0x000f620000100800 */
[----:B------:R-:W-:-:S03]  /*2b20*/  IMAD R3, R29, R5, R3 ;  /* 0x000000051d037224 */ /* 0x000fc600078e0203 */
[----:B------:R0:W-:Y:S04]  /*2b30*/  STL [R1+0x154], R4 ;  /* 0x0001540401007387 */ /* 0x0001e80000100800 */
[----:B------:R-:W-:Y:S04]  /*2b40*/  STL [R1+0x128], R9 ;  /* 0x0001280901007387 */ /* 0x000fe80000100800 */
[----:B------:R2:W-:Y:S01]  /*2b50*/  STL [R1+0x13c], R6 ;  /* 0x00013c0601007387 */ /* 0x0005e20000100800 */
[----:B0-----:R-:W-:-:S03]  /*2b60*/  IABS R4, R19 ;  /* 0x0000001300047213 */ /* 0x001fc60000000000 */
[----:B------:R-:W5:Y:S04]  /*2b70*/  LDL R19, [R1+0x1550] ;  /* 0x0015500001137983 */ /* 0x000f680000100800 */
[----:B------:R3:W-:Y:S01]  /*2b80*/  STL [R1+0x144], R3 ;  /* 0x0001440301007387 */ /* 0x0007e20000100800 */
[----:B------:R-:W-:-:S03]  /*2b90*/  IABS R7, R11 ;  /* 0x0000000b00077213 */ /* 0x000fc60000000000 */
[----:B------:R-:W5:Y:S01]  /*2ba0*/  LDL R11, [R1+0x154c] ;  /* 0x00154c00010b7983 */ /* 0x000f620000100800 */
[----:B--2---:R-:W-:-:S03]  /*2bb0*/  IABS R6, R14 ;  /* 0x0000000e00067213 */ /* 0x004fc60000000000 */
[----:B------:R-:W2:Y:S01]  /*2bc0*/  LDL R14, [R1+0x1548] ;  /* 0x00154800010e7983 */ /* 0x000ea20000100800 */
[----:B------:R-:W-:-:S04]  /*2bd0*/  IMAD.HI.U32 R8, R27, R2, RZ ;  /* 0x000000021b087227 */ /* 0x000fc800078e00ff */
        /* <DEDUP_REMOVED lines=8> */
[C---:B------:R-:W-:Y:S02]  /*2c60*/  IMAD R4, R29.reuse, R5, R4 ;  /* 0x000000051d047224 */ /* 0x040fe400078e0204 */
[C---:B------:R-:W-:Y:S02]  /*2c70*/  IMAD R9, R29.reuse, R9, R7 ;  /* 0x000000091d097224 */ /* 0x040fe400078e0207 */
[----:B------:R-:W-:Y:S01]  /*2c80*/  IMAD R6, R29, R8, R6 ;  /* 0x000000081d067224 */ /* 0x000fe200078e0206 */
[----:B---3--:R-:W-:-:S02]  /*2c90*/  IABS R3, R15 ;  /* 0x0000000f00037213 */ /* 0x008fc40000000000 */
[----:B------:R-:W3:Y:S04]  /*2ca0*/  LDL R15, [R1+0x1544] ;  /* 0x00154400010f7983 */ /* 0x000ee80000100800 */
[----:B------:R4:W-:Y:S01]  /*2cb0*/  STL [R1+0x134], R2 ;  /* 0x0001340201007387 */ /* 0x0009e20000100800 */
[----:B------:R-:W-:-:S04]  /*2cc0*/  IMAD.HI.U32 R5, R27, R3, RZ ;  /* 0x000000031b057227 */ /* 0x000fc800078e00ff */
[----:B------:R-:W-:Y:S01]  /*2cd0*/  IMAD.MOV R5, RZ, RZ, -R5 ;  /* 0x000000ffff057224 */ /* 0x000fe200078e0a05 */
[----:B----4-:R-:W-:Y:S02]  /*2ce0*/  IABS R2, R12 ;  /* 0x0000000c00027213 */ /* 0x010fe40000000000 */
[----:B------:R-:W4:Y:S04]  /*2cf0*/  LDL R12, [R1+0x1540] ;  /* 0x00154000010c7983 */ /* 0x000f280000100800 */
[----:B------:R5:W-:Y:S04]  /*2d00*/  STL [R1+0x12c], R4 ;  /* 0x00012c0401007387 */ /* 0x000be80000100800 */
[----:B------:R-:W-:Y:S01]  /*2d10*/  STL [R1+0x110], R9 ;  /* 0x0001100901007387 */ /* 0x000fe20000100800 */
[----:B------:R-:W-:-:S03]  /*2d20*/  IMAD R3, R29, R5, R3 ;  /* 0x000000051d037224 */ /* 0x000fc600078e0203 */
[----:B------:R0:W-:Y:S01]  /*2d30*/  STL [R1+0x120], R6 ;  /* 0x0001200601007387 */ /* 0x0001e20000100800 */
[----:B-----5:R-:W-:-:S03]  /*2d40*/  IABS R4, R13 ;  /* 0x0000000d00047213 */ /* 0x020fc60000000000 */
[----:B------:R-:W5:Y:S04]  /*2d50*/  LDL R13, [R1+0x153c] ;  /* 0x00153c00010d7983 */ /* 0x000f680000100800 */
[----:B------:R2:W-:Y:S01]  /*2d60*/  STL [R1+0x124], R3 ;  /* 0x0001240301007387 */ /* 0x0005e20000100800 */
[----:B------:R-:W-:-:S03]  /*2d70*/  IABS R8, R19 ;  /* 0x0000001300087213 */ /* 0x000fc60000000000 */
[----:B------:R-:W5:Y:S01]  /*2d80*/  LDL R19, [R1+0x1538] ;  /* 0x0015380001137983 */ /* 0x000f620000100800 */
[----:B0-----:R-:W-:-:S03]  /*2d90*/  IABS R6, R11 ;  /* 0x0000000b00067213 */ /* 0x001fc60000000000 */
        /* <DEDUP_REMOVED lines=16> */
[----:B------:R-:W-:Y:S02]  /*2ea0*/  IMAD R6, R29, R7, R6 ;  /* 0x000000071d067224 */ /* 0x000fe400078e0206 */
[----:B------:R-:W-:-:S04]  /*2eb0*/  IMAD.MOV R5, RZ, RZ, -R5 ;  /* 0x000000ffff057224 */ /* 0x000fc800078e0a05 */
[----:B------:R-:W-:Y:S01]  /*2ec0*/  IMAD R3, R29, R5, R3 ;  /* 0x000000051d037224 */ /* 0x000fe200078e0203 */
[----:B---3--:R-:W-:Y:S02]  /*2ed0*/  IABS R2, R15 ;  /* 0x0000000f00027213 */ /* 0x008fe40000000000 */
[----:B------:R-:W3:Y:S04]  /*2ee0*/  LDL R15, [R1+0x152c] ;  /* 0x00152c00010f7983 */ /* 0x000ee80000100800 */
[----:B------:R4:W-:Y:S04]  /*2ef0*/  STL [R1+0x114], R4 ;  /* 0x0001140401007387 */ /* 0x0009e80000100800 */
[----:B------:R-:W-:Y:S04]  /*2f00*/  STL [R1+0xf4], R9 ;  /* 0x0000f40901007387 */ /* 0x000fe80000100800 */
[----:B------:R0:W-:Y:S01]  /*2f10*/  STL [R1+0x104], R6 ;  /* 0x0001040601007387 */ /* 0x0001e20000100800 */
[----:B----4-:R-:W-:-:S03]  /*2f20*/  IABS R4, R12 ;  /* 0x0000000c00047213 */ /* 0x010fc60000000000 */
[----:B------:R-:W4:Y:S04]  /*2f30*/  LDL R12, [R1+0x1528] ;  /* 0x00152800010c7983 */ /* 0x000f280000100800 */
[----:B------:R1:W-:Y:S01]  /*2f40*/  STL [R1+0x10c], R3 ;  /* 0x00010c0301007387 */ /* 0x0003e20000100800 */
[----:B------:R-:W-:Y:S01]  /*2f50*/  IMAD.HI.U32 R8, R27, R2, RZ ;  /* 0x000000021b087227 */ /* 0x000fe200078e00ff */
[----:B-----5:R-:W-:Y:S02]  /*2f60*/  IABS R7, R13 ;  /* 0x0000000d00077213 */ /* 0x020fe40000000000 */
[----:B------:R-:W5:Y:S01]  /*2f70*/  LDL R13, [R1+0x1524] ;  /* 0x00152400010d7983 */ /* 0x000f620000100800 */
[----:B------:R-:W-:-:S04]  /*2f80*/  IMAD.MOV R8, RZ, RZ, -R8 ;  /* 0x000000ffff087224 */ /* 0x000fc800078e0a08 */
[----:B------:R-:W-:Y:S01]  /*2f90*/  IMAD R2, R29, R8, R2 ;  /* 0x000000081d027224 */ /* 0x000fe200078e0202 */
[----:B0-----:R-:W-:Y:S02]  /*2fa0*/  IABS R6, R19 ;  /* 0x0000001300067213 */ /* 0x001fe40000000000 */
[----:B------:R-:W5:Y:S01]  /*2fb0*/  LDL R19, [R1+0x1520] ;  /* 0x0015200001137983 */ /* 0x000f620000100800 */
[----:B-1----:R-:W-:-:S03]  /*2fc0*/  IABS R3, R11 ;  /* 0x0000000b00037213 */ /* 0x002fc60000000000 */
[----:B------:R-:W5:Y:S04]  /*2fd0*/  LDL R11, [R1+0x1518] ;  /* 0x00151800010b7983 */ /* 0x000f680000100800 */
[----:B------:R2:W-:Y:S02]  /*2fe0*/  STL [R1+0x100], R2 ;  /* 0x0001000201007387 */ /* 0x0005e40000100800 */
[----:B--2---:R-:W-:Y:S02]  /*2ff0*/  IABS R2, R14 ;  /* 0x0000000e00027213 */ /* 0x004fe40000000000 */
        /* <DEDUP_REMOVED lines=14> */
[----:B------:R0:W-:Y:S04]  /*30e0*/  STL [R1+0xd8], R9 ;  /* 0x0000d80901007387 */ /* 0x0001e80000100800 */
        /* <DEDUP_REMOVED lines=8> */
[----:B------:R-:W-:-:S04]  /*3170*/  IMAD.HI.U32 R5, R27, R4, RZ ;  /* 0x000000041b057227 */ /* 0x000fc800078e00ff */
[----:B------:R-:W-:Y:S02]  /*3180*/  IMAD R2, R29, R7, R2 ;  /* 0x000000071d027224 */ /* 0x000fe400078e0202 */
[C---:B0-----:R-:W-:Y:S01]  /*3190*/  IMAD.HI.U32 R9, R27.reuse, R8, RZ ;  /* 0x000000081b097227 */ /* 0x041fe200078e00ff */
[----:B-----5:R-:W-:Y:S02]  /*31a0*/  IABS R6, R13 ;  /* 0x0000000d00067213 */ /* 0x020fe40000000000 */
[----:B------:R-:W5:Y:S01]  /*31b0*/  LDL R13, [R1+0x150c] ;  /* 0x00150c00010d7983 */ /* 0x000f620000100800 */
[----:B------:R-:W-:Y:S02]  /*31c0*/  IMAD.MOV R5, RZ, RZ, -R5 ;  /* 0x000000ffff057224 */ /* 0x000fe400078e0a05 */
[----:B------:R-:W-:-:S04]  /*31d0*/  IMAD.HI.U32 R7, R27, R6, RZ ;  /* 0x000000061b077227 */ /* 0x000fc800078e00ff */
[----:B------:R-:W-:Y:S02]  /*31e0*/  IMAD.MOV R9, RZ, RZ, -R9 ;  /* 0x000000ffff097224 */ /* 0x000fe400078e0a09 */
[----:B------:R-:W-:Y:S02]  /*31f0*/  IMAD.MOV R7, RZ, RZ, -R7 ;  /* 0x000000ffff077224 */ /* 0x000fe400078e0a07 */
[C---:B------:R-:W-:Y:S01]  /*3200*/  IMAD R4, R29.reuse, R5, R4 ;  /* 0x000000051d047224 */ /* 0x040fe200078e0204 */
[----:B-1----:R-:W-:Y:S02]  /*3210*/  IABS R3, R19 ;  /* 0x0000001300037213 */ /* 0x002fe40000000000 */
[----:B------:R-:W5:Y:S01]  /*3220*/  LDL R19, [R1+0x1508] ;  /* 0x0015080001137983 */ /* 0x000f620000100800 */
[----:B------:R-:W-:-:S03]  /*3230*/  IMAD R9, R29, R9, R8 ;  /* 0x000000091d097224 */ /* 0x000fc600078e0208 */
[----:B------:R0:W-:Y:S01]  /*3240*/  STL [R1+0xe8], R2 ;  /* 0x0000e80201007387 */ /* 0x0001e20000100800 */
[----:B------:R-:W-:Y:S01]  /*3250*/  IMAD R6, R29, R7, R6 ;  /* 0x000000071d067224 */ /* 0x000fe200078e0206 */
[----:B0-----:R-:W-:Y:S02]  /*3260*/  IABS R2, R11 ;  /* 0x0000000b00027213 */ /* 0x001fe40000000000 */
        /* <DEDUP_REMOVED lines=21> */
[----:B------:R-:W-:-:S04]  /*33c0*/  IMAD.HI.U32 R8, R27, R6, RZ ;  /* 0x000000061b087227 */ /* 0x000fc800078e00ff */
[----:B------:R-:W-:Y:S02]  /*33d0*/  IMAD.MOV R9, RZ, RZ, -R9 ;  /* 0x000000ffff097224 */ /* 0x000fe400078e0a09 */
[----:B------:R-:W-:Y:S01]  /*33e0*/  IMAD.MOV R8, RZ, RZ, -R8 ;  /* 0x000000ffff087224 */ /* 0x000fe200078e0a08 */
[----:B-----5:R-:W-:Y:S02]  /*33f0*/  IABS R3, R13 ;  /* 0x0000000d00037213 */ /* 0x020fe40000000000 */
[----:B------:R-:W5:Y:S01]  /*3400*/  LDL R13, [R1+0x14f4] ;  /* 0x0014f400010d7983 */ /* 0x000f620000100800 */
[----:B------:R-:W-:Y:S02]  /*3410*/  IMAD R9, R29, R9, R7 ;  /* 0x000000091d097224 */ /* 0x000fe400078e0207 */
[----:B------:R-:W-:Y:S01]  /*3420*/  IMAD.HI.U32 R5, R27, R3, RZ ;  /* 0x000000031b057227 */ /* 0x000fe200078e00ff */
[----:B------:R0:W-:Y:S03]  /*3430*/  STL [R1+0xc8], R2 ;  /* 0x0000c80201007387 */ /* 0x0001e60000100800 */
        /* <DEDUP_REMOVED lines=175> */
[----:B-----5:R-:W-:Y:S01]  /*3f30*/  IABS R3, R13 ;  /* 0x0000000d00037213 */ /* 0x020fe20000000000 */
[C---:B------:R-:W-:Y:S01]  /*3f40*/  IMAD R9, R29.reuse, R9, R7 ;  /* 0x000000091d097224 */ /* 0x040fe200078e0207 */
[----:B------:R-:W5:Y:S01]  /*3f50*/  LDL R13, [R1+0x1478] ;  /* 0x00147800010d7983 */ /* 0x000f620000100800 */
[----:B------:R-:W-:Y:S02]  /*3f60*/  IMAD R6, R29, R8, R6 ;  /* 0x000000081d067224 */ /* 0x000fe400078e0206 */
[----:B------:R-:W-:Y:S01]  /*3f70*/  IMAD.HI.U32 R5, R27, R3, RZ ;  /* 0x000000031b057227 */ /* 0x000fe200078e00ff */
[----:B------:R0:W-:Y:S03]  /*3f80*/  STL [R1+0x140], R2 ;  /* 0x0001400201007387 */ /* 0x0001e60000100800 */
[----:B------:R-:W-:Y:S01]  /*3f90*/  IMAD.MOV R5, RZ, RZ, -R5 ;  /* 0x000000ffff057224 */ /* 0x000fe200078e0a05 */
[----:B0-----:R-:W-:-:S02]  /*3fa0*/  IABS R2, R19 ;  /* 0x0000001300027213 */ /* 0x001fc40000000000 */
        /* <DEDUP_REMOVED lines=11> */
[----:B------:R-:W-:-:S04]  /*4060*/  IMAD.HI.U32 R5, R27, R4, RZ ;  /* 0x000000041b057227 */ /* 0x000fc800078e00ff */
[----:B------:R-:W-:Y:S02]  /*4070*/  IMAD.MOV R7, RZ, RZ, -R7 ;  /* 0x000000ffff077224 */ /* 0x000fe400078e0a07 */
[----:B------:R-:W-:Y:S02]  /*4080*/  IMAD.MOV R5, RZ, RZ, -R5 ;  /* 0x000000ffff057224 */ /* 0x000fe400078e0a05 */
[----:B------:R-:W-:Y:S02]  /*4090*/  IMAD R2, R29, R7, R2 ;  /* 0x000000071d027224 */ /* 0x000fe400078e0202 */
        /* <DEDUP_REMOVED lines=8> */
[----:B----4-:R-:W-:-:S03]  /*4120*/  IABS R3, R12 ;  /* 0x0000000c00037213 */ /* 0x010fc60000000000 */
[----:B------:R-:W-:Y:S01]  /*4130*/  IMAD R6, R29, R7, R6 ;  /* 0x000000071d067224 */ /* 0x000fe200078e0206 */
[----:B------:R-:W4:Y:S01]  /*4140*/  LDL R12, [R1+0x146c] ;  /* 0x00146c00010c7983 */ /* 0x000f220000100800 */
[----:B------:R-:W-:-:S03]  /*4150*/  IMAD.HI.U32 R5, R27, R3, RZ ;  /* 0x000000031b057227 */ /* 0x000fc600078e00ff */
[----:B------:R5:W-:Y:S01]  /*4160*/  STL [R1+0x108], R2 ;  /* 0x0001080201007387 */ /* 0x000be20000100800 */
[----:B------:R-:W-:-:S04]  /*4170*/  IMAD.MOV R5, RZ, RZ, -R5 ;  /* 0x000000ffff057224 */ /* 0x000fc800078e0a05 */
[----:B------:R-:W-:Y:S01]  /*4180*/  IMAD R3, R29, R5, R3 ;  /* 0x000000051d037224 */ /* 0x000fe200078e0203 */
[----:B-----5:R-:W-:Y:S02]  /*4190*/  IABS R2, R13 ;  /* 0x0000000d00027213 */ /* 0x020fe40000000000 */
[----:B------:R-:W5:Y:S04]  /*41a0*/  LDL R13, [R1+0x1460] ;  /* 0x00146000010d7983 */ /* 0x000f680000100800 */
[----:B------:R0:W-:Y:S04]  /*41b0*/  STL [R1+0xf8], R4 ;  /* 0x0000f80401007387 */ /* 0x0001e80000100800 */
[----:B------:R-:W-:Y:S04]  /*41c0*/  STL [R1+0x24], R9 ;  /* 0x0000240901007387 */ /* 0x000fe80000100800 */
[----:B------:R1:W-:Y:S01]  /*41d0*/  STL [R1+0xdc], R6 ;  /* 0x0000dc0601007387 */ /* 0x0003e20000100800 */
[----:B0-----:R-:W-:-:S03]  /*41e0*/  IABS R4, R19 ;  /* 0x0000001300047213 */ /* 0x001fc60000000000 */
[----:B------:R-:W5:Y:S04]  /*41f0*/  LDL R19, [R1+0x1464] ;  /* 0x0014640001137983 */ /* 0x000f680000100800 */
[----:B------:R3:W-:Y:S01]  /*4200*/  STL [R1+0xe0], R3 ;  /* 0x0000e00301007387 */ /* 0x0007e20000100800 */
[----:B-1----:R-:W-:-:S03]  /*4210*/  IABS R6, R11 ;  /* 0x0000000b00067213 */ /* 0x002fc60000000000 */
[----:B------:R-:W5:Y:S01]  /*4220*/  LDL R11, [R1+0x1458] ;  /* 0x00145800010b7983 */ /* 0x000f620000100800 */
[----:B--2---:R-:W-:-:S03]  /*4230*/  IABS R7, R14 ;  /* 0x0000000e00077213 */ /* 0x004fc60000000000 */
[----:B------:R-:W2:Y:S01]  /*4240*/  LDL R14, [R1+0x145c] ;  /* 0x00145c00010e7983 */ /* 0x000ea20000100800 */
[----:B------:R-:W-:-:S04]  /*4250*/  IMAD.HI.U32 R8, R27, R2, RZ ;  /* 0x000000021b087227 */ /* 0x000fc800078e00ff */
[----:B------:R-:W-:-:S04]  /*4260*/  IMAD.HI.U32 R5, R27, R4, RZ ;  /* 0x000000041b057227 */ /* 0x000fc800078e00ff */
[----:B------:R-:W-:Y:S02]  /*4270*/  IMAD.MOV R8, RZ, RZ, -R8 ;  /* 0x000000ffff087224 */ /* 0x000fe400078e0a08 */
[----:B------:R-:W-:Y:S02]  /*4280*/  IMAD.MOV R5, RZ, RZ, -R5 ;  /* 0x000000ffff057224 */ /* 0x000fe400078e0a05 */
[----:B------:R-:W-:-:S04]  /*4290*/  IMAD.HI.U32 R9, R27, R6, RZ ;  /* 0x000000061b097227 */ /* 0x000fc800078e00ff */
[----:B------:R-:W-:Y:S02]  /*42a0*/  IMAD R2, R29, R8, R2 ;  /* 0x000000081d027224 */ /* 0x000fe400078e0202 */
[----:B------:R-:W-:-:S04]  /*42b0*/  IMAD.HI.U32 R8, R27, R7, RZ ;  /* 0x000000071b087227 */ /* 0x000fc800078e00ff */
[C---:B------:R-:W-:Y:S02]  /*42c0*/  IMAD R5, R29.reuse, R5, R4 ;  /* 0x000000051d057224 */ /* 0x040fe400078e0204 */
[----:B------:R-:W-:Y:S02]  /*42d0*/  IMAD.MOV R9, RZ, RZ, -R9 ;  /* 0x000000ffff097224 */ /* 0x000fe400078e0a09 */
[----:B------:R-:W-:Y:S02]  /*42e0*/  IMAD.MOV R8, RZ, RZ, -R8 ;  /* 0x000000ffff087224 */ /* 0x000fe400078e0a08 */
[C---:B------:R-:W-:Y:S02]  /*42f0*/  IMAD R9, R29.reuse, R9, R6 ;  /* 0x000000091d097224 */ /* 0x040fe400078e0206 */
[----:B------:R-:W-:Y:S01]  /*4300*/  IMAD R7, R29, R8, R7 ;  /* 0x000000081d077224 */ /* 0x000fe200078e0207 */
[----:B---3--:R-:W-:Y:S02]  /*4310*/  IABS R3, R15 ;  /* 0x0000000f00037213 */ /* 0x008fe40000000000 */
[----:B------:R-:W3:Y:S03]  /*4320*/  LDL R15, [R1+0x1450] ;  /* 0x00145000010f7983 */ /* 0x000ee60000100800 */
[----:B------:R-:W-:Y:S01]  /*4330*/  IMAD.HI.U32 R4, R27, R3, RZ ;  /* 0x000000031b047227 */ /* 0x000fe200078e00ff */
[----:B------:R4:W-:Y:S03]  /*4340*/  STL [R1+0xd0], R2 ;  /* 0x0000d00201007387 */ /* 0x0009e60000100800 */
[----:B------:R-:W-:Y:S01]  /*4350*/  IMAD.MOV R4, RZ, RZ, -R4 ;  /* 0x000000ffff047224 */ /* 0x000fe200078e0a04 */
[----:B------:R5:W-:Y:S03]  /*4360*/  STL [R1+0xc4], R5 ;  /* 0x0000c40501007387 */ /* 0x000be60000100800 */
[----:B------:R-:W-:Y:S01]  /*4370*/  IMAD R3, R29, R4, R3 ;  /* 0x000000041d037224 */ /* 0x000fe200078e0203 */
[----:B------:R-:W-:Y:S01]  /*4380*/  STL [R1+0x20], R9 ;  /* 0x0000200901007387 */ /* 0x000fe20000100800 */
[----:B----4-:R-:W-:-:S03]  /*4390*/  IABS R2, R12 ;  /* 0x0000000c00027213 */ /* 0x010fc60000000000 */
[----:B------:R-:W4:Y:S04]  /*43a0*/  LDL R12, [R1+0x1448] ;  /* 0x00144800010c7983 */ /* 0x000f280000100800 */
[----:B------:R-:W-:Y:S01]  /*43b0*/  STL [R1+0x1c], R7 ;  /* 0x00001c0701007387 */ /* 0x000fe20000100800 */
[----:B-----5:R-:W-:-:S03]  /*43c0*/  IABS R5, R13 ;  /* 0x0000000d00057213 */ /* 0x020fc60000000000 */
[----:B------:R-:W5:Y:S04]  /*43d0*/  LDL R13, [R1+0x144c] ;  /* 0x00144c00010d7983 */ /* 0x000f680000100800 */
[----:B------:R0:W-:Y:S02]  /*43e0*/  STL [R1+0x18], R3 ;  /* 0x0000180301007387 */ /* 0x0001e40000100800 */
[----:B0-----:R-:W-:Y:S02]  /*43f0*/  IABS R3, R11 ;  /* 0x0000000b00037213 */ /* 0x001fe40000000000 */
[----:B------:R-:W4:Y:S01]  /*4400*/  LDL R11, [R1+0x1440] ;  /* 0x00144000010b7983 */ /* 0x000f220000100800 */
[----:B--2---:R-:W-:-:S03]  /*4410*/  IABS R8, R14 ;  /* 0x0000000e00087213 */ /* 0x004fc60000000000 */
[----:B------:R-:W2:Y:S01]  /*4420*/  LDL R14, [R1+0x1444] ;  /* 0x00144400010e7983 */ /* 0x000ea20000100800 */
[----:B------:R-:W-:Y:S01]  /*4430*/  IMAD.HI.U32 R6, R27, R2, RZ ;  /* 0x000000021b067227 */ /* 0x000fe200078e00ff */
[----:B------:R-:W-:-:S03]  /*4440*/  IABS R4, R19 ;  /* 0x0000001300047213 */ /* 0x000fc60000000000 */
[----:B------:R-:W-:Y:S02]  /*4450*/  IMAD.MOV R6, RZ, RZ, -R6 ;  /* 0x000000ffff067224 */ /* 0x000fe400078e0a06 */
[----:B------:R-:W-:-:S04]  /*4460*/  IMAD.HI.U32 R7, R27, R5, RZ ;  /* 0x000000051b077227 */ /* 0x000fc800078e00ff */
[----:B------:R-:W-:Y:S02]  /*4470*/  IMAD R2, R29, R6, R2 ;  /* 0x000000061d027224 */ /* 0x000fe400078e0202 */
[----:B------:R-:W-:Y:S02]  /*4480*/  IMAD.MOV R6, RZ, RZ, -R7 ;  /* 0x000000ffff067224 */ /* 0x000fe400078e0a07 */
[C---:B------:R-:W-:Y:S01]  /*4490*/  IMAD.HI.U32 R7, R27.reuse, R4, RZ ;  /* 0x000000041b077227 */ /* 0x040fe200078e00ff */
[----:B------:R0:W-:Y:S03]  /*44a0*/  STL [R1+0x14], R2 ;  /* 0x0000140201007387 */ /* 0x0001e60000100800 */
[----:B------:R-:W-:-:S04]  /*44b0*/  IMAD.HI.U32 R10, R27, R3, RZ ;  /* 0x000000031b0a7227 */ /* 0x000fc800078e00ff */
[----:B------:R-:W-:Y:S02]  /*44c0*/  IMAD R5, R29, R6, R5 ;  /* 0x000000061d057224 */ /* 0x000fe400078e0205 */
[----:B0-----:R-:W-:Y:S02]  /*44d0*/  IMAD.MOV.U32 R2, RZ, RZ, R8 ;  /* 0x000000ffff027224 */ /* 0x001fe400078e0008 */
[----:B------:R-:W-:Y:S02]  /*44e0*/  IMAD.MOV R6, RZ, RZ, -R7 ;  /* 0x000000ffff067224 */ /* 0x000fe400078e0a07 */
[----:B------:R-:W-:-:S04]  /*44f0*/  IMAD.HI.U32 R9, R27, R2, RZ ;  /* 0x000000021b097227 */ /* 0x000fc800078e00ff */
[----:B------:R-:W-:Y:S02]  /*4500*/  IMAD.MOV R7, RZ, RZ, -R10 ;  /* 0x000000ffff077224 */ /* 0x000fe400078e0a0a */
[C---:B------:R-:W-:Y:S02]  /*4510*/  IMAD R6, R29.reuse, R6, R4 ;  /* 0x000000061d067224 */ /* 0x040fe400078e0204 */
[----:B------:R-:W-:Y:S01]  /*4520*/  IMAD.MOV R9, RZ, RZ, -R9 ;  /* 0x000000ffff097224 */ /* 0x000fe200078e0a09 */
[----:B---3--:R-:W-:Y:S02]  /*4530*/  IABS R8, R15 ;  /* 0x0000000f00087213 */ /* 0x008fe40000000000 */
[----:B------:R-:W3:Y:S01]  /*4540*/  LDL R15, [R1+0x1438] ;  /* 0x00143800010f7983 */ /* 0x000ee20000100800 */
[----:B------:R-:W-:-:S03]  /*4550*/  IMAD R3, R29, R7, R3 ;  /* 0x000000071d037224 */ /* 0x000fc600078e0203 */
[----:B------:R0:W-:Y:S04]  /*4560*/  STL [R1+0x10], R5 ;  /* 0x0000100501007387 */ /* 0x0001e80000100800 */
[----:B------:R1:W-:Y:S01]  /*4570*/  STL [R1+0xc], R6 ;  /* 0x00000c0601007387 */ /* 0x0003e20000100800 */
[----:B0-----:R-:W-:-:S03]  /*4580*/  IMAD.MOV.U32 R5, RZ, RZ, R8 ;  /* 0x000000ffff057224 */ /* 0x001fc600078e0008 */
[----:B------:R0:W-:Y:S01]  /*4590*/  STL [R1+0x8], R3 ;  /* 0x0000080301007387 */ /* 0x0001e20000100800 */
[----:B------:R-:W-:-:S04]  /*45a0*/  IMAD.HI.U32 R4, R27, R5, RZ ;  /* 0x000000051b047227 */ /* 0x000fc800078e00ff */
[----:B-1----:R-:W-:Y:S02]  /*45b0*/  IMAD R6, R29, R9, R2 ;  /* 0x000000091d067224 */ /* 0x002fe400078e0202 */
[----:B0-----:R-:W-:-:S03]  /*45c0*/  IMAD.MOV R3, RZ, RZ, -R4 ;  /* 0x000000ffff037224 */ /* 0x001fc600078e0a04 */
[----:B------:R0:W-:Y:S01]  /*45d0*/  STL [R1+0x4], R6 ;  /* 0x0000040601007387 */ /* 0x0001e20000100800 */
[----:B-----5:R-:W-:Y:S01]  /*45e0*/  IABS R4, R13 ;  /* 0x0000000d00047213 */ /* 0x020fe20000000000 */
[----:B------:R-:W-:Y:S02]  /*45f0*/  IMAD R8, R29, R3, R5 ;  /* 0x000000031d087224 */ /* 0x000fe400078e0205 */
[----:B------:R-:W5:Y:S01]  /*4600*/  LDL R13, [R1+0x1430] ;  /* 0x00143000010d7983 */ /* 0x000f620000100800 */
[----:B----4-:R-:W-:Y:S01]  /*4610*/  IABS R2, R12 ;  /* 0x0000000c00027213 */ /* 0x010fe20000000000 */
[----:B------:R-:W-:Y:S02]  /*4620*/  IMAD.MOV.U32 R3, RZ, RZ, R4 ;  /* 0x000000ffff037224 */ /* 0x000fe400078e0004 */
[----:B------:R-:W4:Y:S01]  /*4630*/  LDL R12, [R1+0x143c] ;  /* 0x00143c00010c7983 */ /* 0x000f220000100800 */
[----:B------:R-:W-:-:S03]  /*4640*/  IABS R7, R11 ;  /* 0x0000000b00077213 */ /* 0x000fc60000000000 */
[----:B------:R-:W4:Y:S02]  /*4650*/  LDL R11, [R1+0x1434] ;  /* 0x00143400010b7983 */ /* 0x000f240000100800 */
[----:B------:R-:W-:Y:S02]  /*4660*/  IMAD.MOV.U32 R4, RZ, RZ, R7 ;  /* 0x000000ffff047224 */ /* 0x000fe400078e0007 */
[----:B------:R1:W-:Y:S01]  /*4670*/  STL [R1], R8 ;  /* 0x0000000801007387 */ /* 0x0003e20000100800 */
[----:B--2---:R-:W-:-:S03]  /*4680*/  IABS R7, R14 ;  /* 0x0000000e00077213 */ /* 0x004fc60000000000 */
[----:B------:R-:W2:Y:S01]  /*4690*/  LDL R14, [R1+0x1428] ;  /* 0x00142800010e7983 */ /* 0x000ea20000100800 */
[----:B------:R-:W-:-:S05]  /*46a0*/  IABS R28, R28 ;  /* 0x0000001c001c7213 */ /* 0x000fca0000000000 */
[----:B0-----:R-:W-:-:S04]  /*46b0*/  IMAD.HI.U32 R6, R27, R28, RZ ;  /* 0x0000001c1b067227 */ /* 0x001fc800078e00ff */
[----:B------:R-:W-:Y:S02]  /*46c0*/  IMAD.MOV R5, RZ, RZ, -R6 ;  /* 0x000000ffff057224 */ /* 0x000fe400078e0a06 */
[----:B------:R-:W-:-:S04]  /*46d0*/  IMAD.HI.U32 R6, R27, R2, RZ ;  /* 0x000000021b067227 */ /* 0x000fc800078e00ff */
[----:B-1----:R-:W-:-:S04]  /*46e0*/  IMAD.HI.U32 R8, R27, R3, RZ ;  /* 0x000000031b087227 */ /* 0x002fc800078e00ff */
[----:B------:R-:W-:-:S04]  /*46f0*/  IMAD.HI.U32 R9, R27, R4, RZ ;  /* 0x000000041b097227 */ /* 0x000fc800078e00ff */
[C---:B------:R-:W-:Y:S02]  /*4700*/  IMAD R28, R29.reuse, R5, R28 ;  /* 0x000000051d1c7224 */ /* 0x040fe400078e021c */
[----:B------:R-:W-:Y:S02]  /*4710*/  IMAD.MOV R6, RZ, RZ, -R6 ;  /* 0x000000ffff067224 */ /* 0x000fe400078e0a06 */
[----:B------:R-:W-:Y:S02]  /*4720*/  IMAD.MOV.U32 R5, RZ, RZ, R7 ;  /* 0x000000ffff057224 */ /* 0x000fe400078e0007 */
[----:B------:R-:W-:Y:S02]  /*4730*/  IMAD.MOV R7, RZ, RZ, -R8 ;  /* 0x000000ffff077224 */ /* 0x000fe400078e0a08 */
[----:B------:R-:W-:Y:S01]  /*4740*/  IMAD.MOV R9, RZ, RZ, -R9 ;  /* 0x000000ffff097224 */ /* 0x000fe200078e0a09 */
[----:B------:R-:W-:Y:S01]  /*4750*/  STL [R1+0x1780], R28 ;  /* 0x0017801c01007387 */ /* 0x000fe20000100800 */
[----:B------:R-:W-:-:S02]  /*4760*/  IMAD R2, R29, R6, R2 ;  /* 0x000000061d027224 */ /* 0x000fc400078e0202 */
[----:B------:R-:W-:-:S04]  /*4770*/  IMAD.HI.U32 R10, R27, R5, RZ ;  /* 0x000000051b0a7227 */ /* 0x000fc800078e00ff */
[C---:B------:R-:W-:Y:S02]  /*4780*/  IMAD R3, R29.reuse, R7, R3 ;  /* 0x000000071d037224 */ /* 0x040fe400078e0203 */
[----:B------:R-:W-:Y:S01]  /*4790*/  IMAD R4, R29, R9, R4 ;  /* 0x000000091d047224 */ /* 0x000fe200078e0204 */
[----:B---3--:R-:W-:Y:S02]  /*47a0*/  IABS R8, R15 ;  /* 0x0000000f00087213 */ /* 0x008fe40000000000 */
[----:B------:R-:W3:Y:S03]  /*47b0*/  LDL R15, [R1+0x142c] ;  /* 0x00142c00010f7983 */ /* 0x000ee60000100800 */
[----:B------:R-:W-:Y:S01]  /*47c0*/  IMAD.MOV.U32 R6, RZ, RZ, R8 ;  /* 0x000000ffff067224 */ /* 0x000fe200078e0008 */
[----:B------:R-:W-:Y:S01]  /*47d0*/  STL [R1+0x1784], R2 ;  /* 0x0017840201007387 */ /* 0x000fe20000100800 */
[----:B------:R-:W-:-:S03]  /*47e0*/  IMAD.MOV R8, RZ, RZ, -R10 ;  /* 0x000000ffff087224 */ /* 0x000fc600078e0a0a */
[----:B------:R-:W-:Y:S01]  /*47f0*/  STL [R1+0x1788], R3 ;  /* 0x0017880301007387 */ /* 0x000fe20000100800 */
[----:B------:R-:W-:-:S03]  /*4800*/  IMAD.HI.U32 R10, R27, R6, RZ ;  /* 0x000000061b0a7227 */ /* 0x000fc600078e00ff */
[----:B------:R0:W-:Y:S01]  /*4810*/  STL [R1+0x178c], R4 ;  /* 0x00178c0401007387 */ /* 0x0001e20000100800 */
[----:B------:R-:W-:-:S03]  /*4820*/  IMAD R5, R29, R8, R5 ;  /* 0x000000081d057224 */ /* 0x000fc600078e0205 */
[----:B------:R-:W3:Y:S01]  /*4830*/  LDL R17, [R1+0x1424] ;  /* 0x0014240001117983 */ /* 0x000ee20000100800 */
[----:B------:R-:W-:-:S03]  /*4840*/  IMAD.MOV R10, RZ, RZ, -R10 ;  /* 0x000000ffff0a7224 */ /* 0x000fc600078e0a0a */
[----:B------:R-:W3:Y:S04]  /*4850*/  LDL R16, [R1+0x1420] ;  /* 0x0014200001107983 */ /* 0x000ee80000100800 */
[----:B------:R-:W3:Y:S01]  /*4860*/  LDL R18, [R1+0x1418] ;  /* 0x0014180001127983 */ /* 0x000ee20000100800 */
[----:B-----5:R-:W-:Y:S02]  /*4870*/  IABS R9, R13 ;  /* 0x0000000d00097213 */ /* 0x020fe40000000000 */
[----:B----4-:R-:W-:-:S03]  /*4880*/  IABS R7, R12 ;  /* 0x0000000c00077213 */ /* 0x010fc60000000000 */
[----:B------:R-:W-:Y:S01]  /*4890*/  IMAD.MOV.U32 R8, RZ, RZ, R9 ;  /* 0x000000ffff087224 */ /* 0x000fe200078e0009 */
[----:B------:R-:W-:Y:S01]  /*48a0*/  STL [R1+0x1790], R5 ;  /* 0x0017900501007387 */ /* 0x000fe20000100800 */
[----:B------:R-:W-:Y:S02]  /*48b0*/  IMAD R6, R29, R10, R6 ;  /* 0x0000000a1d067224 */ /* 0x000fe400078e0206 */
[----:B------:R-:W-:Y:S01]  /*48c0*/  IMAD.HI.U32 R13, R27, R8, RZ ;  /* 0x000000081b0d7227 */ /* 0x000fe200078e00ff */
[----:B------:R-:W4:Y:S04]  /*48d0*/  LDL R19, [R1+0x141c] ;  /* 0x00141c0001137983 */ /* 0x000f280000100800 */
[----:B------:R-:W-:Y:S04]  /*48e0*/  STL [R1+0x1794], R6 ;  /* 0x0017940601007387 */ /* 0x000fe80000100800 */
[----:B------:R-:W5:Y:S01]  /*48f0*/  LDL R20, [R1+0x1410] ;  /* 0x0014100001147983 */ /* 0x000f620000100800 */
[----:B------:R-:W-:-:S05]  /*4900*/  IABS R11, R11 ;  /* 0x0000000b000b7213 */ /* 0x000fca0000000000 */
[----:B------:R-:W-:Y:S02]  /*4910*/  IMAD.MOV.U32 R9, RZ, RZ, R11 ;  /* 0x000000ffff097224 */ /* 0x000fe400078e000b */
[----:B------:R-:W-:-:S04]  /*4920*/  IMAD.HI.U32 R11, R27, R7, RZ ;  /* 0x000000071b0b7227 */ /* 0x000fc800078e00ff */
[----:B------:R-:W-:-:S04]  /*4930*/  IMAD.MOV R11, RZ, RZ, -R11 ;  /* 0x000000ffff0b7224 */ /* 0x000fc800078e0a0b */
[----:B------:R-:W-:-:S05]  /*4940*/  IMAD R7, R29, R11, R7 ;  /* 0x0000000b1d077224 */ /* 0x000fca00078e0207 */
[----:B------:R-:W-:Y:S01]  /*4950*/  STL [R1+0x1798], R7 ;  /* 0x0017980701007387 */ /* 0x000fe20000100800 */
[----:B--2---:R-:W-:Y:S01]  /*4960*/  IABS R12, R14 ;  /* 0x0000000e000c7213 */ /* 0x004fe20000000000 */
[----:B------:R-:W-:-:S04]  /*4970*/  IMAD.HI.U32 R14, R27, R9, RZ ;  /* 0x000000091b0e7227 */ /* 0x000fc800078e00ff */
[----:B------:R-:W-:Y:S02]  /*4980*/  IMAD.MOV.U32 R10, RZ, RZ, R12 ;  /* 0x000000ffff0a7224 */ /* 0x000fe400078e000c */
[----:B------:R-:W-:Y:S02]  /*4990*/  IMAD.MOV R12, RZ, RZ, -R13 ;  /* 0x000000ffff0c7224 */ /* 0x000fe400078e0a0d */
[----:B------:R-:W-:Y:S02]  /*49a0*/  IMAD.MOV R14, RZ, RZ, -R14 ;  /* 0x000000ffff0e7224 */ /* 0x000fe400078e0a0e */
[C---:B------:R-:W-:Y:S02]  /*49b0*/  IMAD R8, R29.reuse, R12, R8 ;  /* 0x0000000c1d087224 */ /* 0x040fe400078e0208 */
[----:B------:R-:W-:-:S03]  /*49c0*/  IMAD R9, R29, R14, R9 ;  /* 0x0000000e1d097224 */ /* 0x000fc600078e0209 */
[----:B------:R-:W-:Y:S04]  /*49d0*/  STL [R1+0x1768], R8 ;  /* 0x0017680801007387 */ /* 0x000fe80000100800 */
[----:B------:R-:W-:Y:S04]  /*49e0*/  STL [R1+0x176c], R9 ;  /* 0x00176c0901007387 */ /* 0x000fe80000100800 */
[----:B------:R-:W2:Y:S04]  /*49f0*/  LDL R21, [R1+0x1408] ;  /* 0x0014080001157983 */ /* 0x000ea80000100800 */
[----:B------:R-:W2:Y:S04]  /*4a00*/  LDL R22, [R1+0x140c] ;  /* 0x00140c0001167983 */ /* 0x000ea80000100800 */
[----:B------:R-:W2:Y:S01]  /*4a10*/  LDL R24, [R1+0x1414] ;  /* 0x0014140001187983 */ /* 0x000ea20000100800 */
[----:B---3--:R-:W-:Y:S01]  /*4a20*/  IABS R13, R15 ;  /* 0x0000000f000d7213 */ /* 0x008fe20000000000 */
[----:B------:R-:W-:-:S04]  /*4a30*/  IMAD.HI.U32 R15, R27, R10, RZ ;  /* 0x0000000a1b0f7227 */ /* 0x000fc800078e00ff */
[----:B------:R-:W-:Y:S02]  /*4a40*/  IMAD.MOV.U32 R11, RZ, RZ, R13 ;  /* 0x000000ffff0b7224 */ /* 0x000fe400078e000d */
[----:B------:R-:W-:Y:S02]  /*4a50*/  IMAD.MOV R13, RZ, RZ, -R15 ;  /* 0x000000ffff0d7224 */ /* 0x000fe400078e0a0f */
[----:B------:R-:W-:Y:S01]  /*4a60*/  IMAD.HI.U32 R15, R27, R11, RZ ;  /* 0x0000000b1b0f7227 */ /* 0x000fe200078e00ff */
[----:B------:R-:W-:-:S03]  /*4a70*/  IABS R14, R17 ;  /* 0x00000011000e7213 */ /* 0x000fc60000000000 */
[----:B------:R-:W-:Y:S01]  /*4a80*/  IMAD R10, R29, R13, R10 ;  /* 0x0000000d1d0a7224 */ /* 0x000fe200078e020a */
[----:B------:R-:W-:Y:S01]  /*4a90*/  IABS R12, R16 ;  /* 0x00000010000c7213 */ /* 0x000fe20000000000 */
[----:B------:R-:W-:Y:S01]  /*4aa0*/  IMAD.MOV.U32 R13, RZ, RZ, R14 ;  /* 0x000000ffff0d7224 */ /* 0x000fe200078e000e */
[----:B------:R-:W-:Y:S01]  /*4ab0*/  IABS R16, R18 ;  /* 0x0000001200107213 */ /* 0x000fe20000000000 */
[----:B------:R-:W-:Y:S02]  /*4ac0*/  IMAD.MOV R15, RZ, RZ, -R15 ;  /* 0x000000ffff0f7224 */ /* 0x000fe400078e0a0f */
[----:B------:R-:W-:-:S04]  /*4ad0*/  IMAD.HI.U32 R18, R27, R13, RZ ;  /* 0x0000000d1b127227 */ /* 0x000fc800078e00ff */
[----:B------:R-:W-:Y:S02]  /*4ae0*/  IMAD.MOV.U32 R14, RZ, RZ, R16 ;  /* 0x000000ffff0e7224 */ /* 0x000fe400078e0010 */
[----:B------:R-:W-:Y:S01]  /*4af0*/  IMAD.HI.U32 R16, R27, R12, RZ ;  /* 0x0000000c1b107227 */ /* 0x000fe200078e00ff */
[----:B----4-:R-:W-:-:S03]  /*4b00*/  IABS R17, R19 ;  /* 0x0000001300117213 */ /* 0x010fc60000000000 */
[----:B------:R-:W-:Y:S02]  /*4b10*/  IMAD R11, R29, R15, R11 ;  /* 0x0000000f1d0b7224 */ /* 0x000fe400078e020b */
[----:B------:R-:W-:-:S04]  /*4b20*/  IMAD.HI.U32 R19, R27, R14, RZ ;  /* 0x0000000e1b137227 */ /* 0x000fc800078e00ff */
[----:B------:R-:W-:Y:S02]  /*4b30*/  IMAD.MOV.U32 R15, RZ, RZ, R17 ;  /* 0x000000ffff0f7224 */ /* 0x000fe400078e0011 */
[----:B------:R-:W-:Y:S01]  /*4b40*/  IMAD.MOV R17, RZ, RZ, -R18 ;  /* 0x000000ffff117224 */ /* 0x000fe200078e0a12 */
[----:B-----5:R-:W-:Y:S01]  /*4b50*/  IABS R18, R20 ;  /* 0x0000001400127213 */ /* 0x020fe20000000000 */
[----:B------:R-:W-:Y:S02]  /*4b60*/  IMAD.MOV R16, RZ, RZ, -R16 ;  /* 0x000000ffff107224 */ /* 0x000fe400078e0a10 */
[----:B------:R-:W-:Y:S02]  /*4b70*/  IMAD.MOV R19, RZ, RZ, -R19 ;  /* 0x000000ffff137224 */ /* 0x000fe400078e0a13 */
[----:B------:R-:W-:-:S04]  /*4b80*/  IMAD.HI.U32 R20, R27, R15, RZ ;  /* 0x0000000f1b147227 */ /* 0x000fc800078e00ff */
[C---:B------:R-:W-:Y:S02]  /*4b90*/  IMAD R12, R29.reuse, R16, R12 ;  /* 0x000000101d0c7224 */ /* 0x040fe400078e020c */
[----:B------:R-:W-:Y:S02]  /*4ba0*/  IMAD.MOV.U32 R16, RZ, RZ, R18 ;  /* 0x000000ffff107224 */ /* 0x000fe400078e0012 */
[C---:B------:R-:W-:Y:S02]  /*4bb0*/  IMAD R14, R29.reuse, R19, R14 ;  /* 0x000000131d0e7224 */ /* 0x040fe400078e020e */
[----:B------:R-:W-:Y:S02]  /*4bc0*/  IMAD.MOV R18, RZ, RZ, -R20 ;  /* 0x000000ffff127224 */ /* 0x000fe400078e0a14 */
[----:B------:R-:W-:Y:S02]  /*4bd0*/  IMAD R13, R29, R17, R13 ;  /* 0x000000111d0d7224 */ /* 0x000fe400078e020d */
[----:B------:R-:W-:Y:S01]  /*4be0*/  IMAD.HI.U32 R20, R27, R16, RZ ;  /* 0x000000101b147227 */ /* 0x000fe200078e00ff */
[----:B------:R-:W-:Y:S03]  /*4bf0*/  STL [R1+0x1770], R10 ;  /* 0x0017700a01007387 */ /* 0x000fe60000100800 */
[----:B------:R-:W-:Y:S01]  /*4c00*/  IMAD R15, R29, R18, R15 ;  /* 0x000000121d0f7224 */ /* 0x000fe200078e020f */
[----:B------:R-:W3:Y:S01]  /*4c10*/  LDL R23, [R1+0x1400] ;  /* 0x0014000001177983 */ /* 0x000ee20000100800 */
[----:B------:R-:W-:-:S03]  /*4c20*/  IMAD.MOV R20, RZ, RZ, -R20 ;  /* 0x000000ffff147224 */ /* 0x000fc600078e0a14 */
[----:B------:R-:W-:Y:S01]  /*4c30*/  STL [R1+0x1774], R11 ;  /* 0x0017740b01007387 */ /* 0x000fe20000100800 */
[----:B------:R-:W-:-:S03]  /*4c40*/  IMAD R16, R29, R20, R16 ;  /* 0x000000141d107224 */ /* 0x000fc600078e0210 */
[----:B------:R-:W4:Y:S04]  /*4c50*/  LDL R25, [R1+0x1404] ;  /* 0x0014040001197983 */ /* 0x000f280000100800 */
[----:B------:R1:W-:Y:S04]  /*4c60*/  STL [R1+0x1778], R12 ;  /* 0x0017780c01007387 */ /* 0x0003e80000100800 */
[----:B------:R-:W-:Y:S04]  /*4c70*/  STL [R1+0x177c], R13 ;  /* 0x00177c0d01007387 */ /* 0x000fe80000100800 */
[----:B------:R-:W-:Y:S04]  /*4c80*/  STL [R1+0x179c], R14 ;  /* 0x00179c0e01007387 */ /* 0x000fe80000100800 */
[----:B0-----:R-:W5:Y:S04]  /*4c90*/  LDL R4, [R1+0x13e8] ;  /* 0x0013e80001047983 */ /* 0x001f680000100800 */
[----:B------:R-:W4:Y:S04]  /*4ca0*/  LDL R28, [R1+0x13ec] ;  /* 0x0013ec00011c7983 */ /* 0x000f280000100800 */
[----:B------:R-:W-:Y:S04]  /*4cb0*/  STL [R1+0x17a0], R15 ;  /* 0x0017a00f01007387 */ /* 0x000fe80000100800 */
[----:B------:R-:W-:Y:S04]  /*4cc0*/  STL [R1+0x17a4], R16 ;  /* 0x0017a41001007387 */ /* 0x000fe80000100800 */
[----:B-1----:R-:W4:Y:S04]  /*4cd0*/  LDL.LU R12, [R1+0x64] ;  /* 0x00006400010c7983 */ /* 0x002f280000300800 */
[----:B------:R-:W5:Y:S04]  /*4ce0*/  LDL.LU R10, [R1+0x60] ;  /* 0x00006000010a7983 */ /* 0x000f680000300800 */
[----:B------:R-:W5:Y:S04]  /*4cf0*/  LDL.LU R3, [R1+0x5c] ;  /* 0x00005c0001037983 */ /* 0x000f680000300800 */
[----:B------:R-:W5:Y:S01]  /*4d00*/  LDL.LU R2, [R1+0x58] ;  /* 0x0000580001027983 */ /* 0x000f620000300800 */
[----:B--2---:R-:W-:-:S02]  /*4d10*/  IABS R19, R21 ;  /* 0x0000001500137213 */ /* 0x004fc40000000000 */
[----:B------:R-:W-:-:S03]  /*4d20*/  IABS R21, R22 ;  /* 0x0000001600157213 */ /* 0x000fc60000000000 */
[----:B------:R-:W-:Y:S01]  /*4d30*/  IMAD.MOV.U32 R18, RZ, RZ, R19 ;  /* 0x000000ffff127224 */ /* 0x000fe200078e0013 */
[----:B------:R-:W-:Y:S01]  /*4d40*/  IABS R17, R24 ;  /* 0x0000001800117213 */ /* 0x000fe20000000000 */
[----:B------:R-:W-:-:S04]  /*4d50*/  IMAD.MOV.U32 R19, RZ, RZ, R21 ;  /* 0x000000ffff137224 */ /* 0x000fc800078e0015 */
[----:B------:R-:W-:-:S04]  /*4d60*/  IMAD.HI.U32 R21, R27, R17, RZ ;  /* 0x000000111b157227 */ /* 0x000fc800078e00ff */
[----:B------:R-:W-:-:S04]  /*4d70*/  IMAD.MOV R21, RZ, RZ, -R21 ;  /* 0x000000ffff157224 */ /* 0x000fc800078e0a15 */
[----:B------:R-:W-:-:S05]  /*4d80*/  IMAD R17, R29, R21, R17 ;  /* 0x000000151d117224 */ /* 0x000fca00078e0211 */
[----:B------:R0:W-:Y:S04]  /*4d90*/  STL [R1+0x17a8], R17 ;  /* 0x0017a81101007387 */ /* 0x0001e80000100800 */
[----:B0-----:R-:W2:Y:S01]  /*4da0*/  LDL.LU R17, [R1+0x68] ;  /* 0x0000680001117983 */ /* 0x001ea20000300800 */
[----:B------:R-:W-:-:S04]  /*4db0*/  IMAD.HI.U32 R24, R27, R19, RZ ;  /* 0x000000131b187227 */ /* 0x000fc800078e00ff */
[----:B------:R-:W-:-:S04]  /*4dc0*/  IMAD.MOV R24, RZ, RZ, -R24 ;  /* 0x000000ffff187224 */ /* 0x000fc800078e0a18 */
[----:B------:R-:W-:Y:S01]  /*4dd0*/  IMAD R19, R29, R24, R19 ;  /* 0x000000181d137224 */ /* 0x000fe200078e0213 */
[----:B---3--:R-:W-:Y:S01]  /*4de0*/  IABS R22, R23 ;  /* 0x0000001700167213 */ /* 0x008fe20000000000 */
[----:B------:R-:W-:-:S04]  /*4df0*/  IMAD.HI.U32 R23, R27, R18, RZ ;  /* 0x000000121b177227 */ /* 0x000fc800078e00ff */
[----:B------:R-:W-:Y:S02]  /*4e00*/  IMAD.MOV.U32 R20, RZ, RZ, R22 ;  /* 0x000000ffff147224 */ /* 0x000fe400078e0016 */
[----:B------:R-:W-:-:S04]  /*4e10*/  IMAD.MOV R22, RZ, RZ, -R23 ;  /* 0x000000ffff167224 */ /* 0x000fc800078e0a17 */
[----:B------:R-:W-:-:S05]  /*4e20*/  IMAD R18, R29, R22, R18 ;  /* 0x000000161d127224 */ /* 0x000fca00078e0212 */
[----:B------:R-:W-:Y:S04]  /*4e30*/  STL [R1+0x17ac], R18 ;  /* 0x0017ac1201007387 */ /* 0x000fe80000100800 */
[----:B------:R0:W-:Y:S04]  /*4e40*/  STL [R1+0x17b0], R19 ;  /* 0x0017b01301007387 */ /* 0x0001e80000100800 */
[----:B------:R-:W3:Y:S01]  /*4e50*/  LDL R11, [R1+0x13f0] ;  /* 0x0013f000010b7983 */ /* 0x000ee20000100800 */
[----:B----4-:R-:W-:Y:S02]  /*4e60*/  ISETP.GT.U32.AND P4, PT, R26, R12, PT ;  /* 0x0000000c1a00720c */ /* 0x010fe40003f84070 */
[----:B------:R-:W-:-:S02]  /*4e70*/  IABS R24, R28 ;  /* 0x0000001c00187213 */ /* 0x000fc40000000000 */
[----:B------:R-:W4:Y:S01]  /*4e80*/  LDL.LU R28, [R1+0x54] ;  /* 0x00005400011c7983 */ /* 0x000f220000300800 */
[----:B------:R-:W-:-:S03]  /*4e90*/  IABS R23, R25 ;  /* 0x0000001900177213 */ /* 0x000fc60000000000 */
[----:B------:R-:W3:Y:S04]  /*4ea0*/  LDL.LU R16, [R1+0x50] ;  /* 0x0000500001107983 */ /* 0x000ee80000300800 */
[----:B------:R-:W3:Y:S01]  /*4eb0*/  LDL.LU R15, [R1+0x4c] ;  /* 0x00004c00010f7983 */ /* 0x000ee20000300800 */
[----:B------:R-:W-:-:S03]  /*4ec0*/  @!P4 IMAD.IADD R12, R12, 0x1, -R26 ;  /* 0x000000010c0cc824 */ /* 0x000fc600078e0a1a */
[----:B------:R-:W3:Y:S02]  /*4ed0*/  LDL.LU R14, [R1+0x48] ;  /* 0x00004800010e7983 */ /* 0x000ee40000300800 */
[----:B------:R-:W-:Y:S02]  /*4ee0*/  ISETP.GT.U32.AND P4, PT, R26, R12, PT ;  /* 0x0000000c1a00720c */ /* 0x000fe40003f84070 */
[----:B------:R-:W3:Y:S04]  /*4ef0*/  LDL.LU R13, [R1+0x44] ;  /* 0x00004400010d7983 */ /* 0x000ee80000300800 */
[----:B------:R-:W3:Y:S01]  /*4f00*/  LDL.LU R9, [R1+0x40] ;  /* 0x0000400001097983 */ /* 0x000ee20000300800 */
[----:B------:R-:W-:-:S03]  /*4f10*/  IMAD.MOV.U32 R21, RZ, RZ, R23 ;  /* 0x000000ffff157224 */ /* 0x000fc600078e0017 */
[----:B0-----:R-:W3:Y:S01]  /*4f20*/  LDL.LU R19, [R1+0x38] ;  /* 0x0000380001137983 */ /* 0x001ee20000300800 */
[----:B-----5:R-:W-:-:S03]  /*4f30*/  IABS R23, R4 ;  /* 0x0000000400177213 */ /* 0x020fc60000000000 */
[----:B------:R-:W5:Y:S01]  /*4f40*/  LDL.LU R8, [R1+0x34] ;  /* 0x0000340001087983 */ /* 0x000f620000300800 */
[----:B------:R-:W-:-:S03]  /*4f50*/  @!P4 IMAD.IADD R12, R12, 0x1, -R26 ;  /* 0x000000010c0cc824 */ /* 0x000fc600078e0a1a */
[----:B------:R-:W5:Y:S04]  /*4f60*/  LDL.LU R7, [R1+0x30] ;  /* 0x0000300001077983 */ /* 0x000f680000300800 */
[----:B------:R-:W5:Y:S04]  /*4f70*/  LDL.LU R6, [R1+0x188] ;  /* 0x0001880001067983 */ /* 0x000f680000300800 */
[----:B------:R-:W5:Y:S04]  /*4f80*/  LDL.LU R5, [R1+0x190] ;  /* 0x0001900001057983 */ /* 0x000f680000300800 */
[----:B------:R-:W5:Y:S01]  /*4f90*/  LDL.LU R4, [R1+0x180] ;  /* 0x0001800001047983 */ /* 0x000f620000300800 */
[----:B--2---:R-:W-:-:S13]  /*4fa0*/  ISETP.GT.U32.AND P3, PT, R26, R17, PT ;  /* 0x000000111a00720c */ /* 0x004fda0003f64070 */
[----:B------:R-:W-:-:S05]  /*4fb0*/  @!P3 IMAD.IADD R17, R17, 0x1, -R26 ;  /* 0x000000011111b824 */ /* 0x000fca00078e0a1a */
[----:B------:R-:W-:-:S13]  /*4fc0*/  ISETP.GT.U32.AND P3, PT, R26, R17, PT ;  /* 0x000000111a00720c */ /* 0x000fda0003f64070 */
[----:B------:R-:W-:Y:S02]  /*4fd0*/  @!P3 IMAD.IADD R17, R17, 0x1, -R26 ;  /* 0x000000011111b824 */ /* 0x000fe400078e0a1a */
[----:B------:R-:W2:Y:S01]  /*4fe0*/  LDL.LU R26, [R1+0x3c] ;  /* 0x00003c00011a7983 */ /* 0x000ea20000300800 */
[C---:B------:R-:W-:Y:S02]  /*4ff0*/  ISETP.GT.U32.AND P0, PT, R29.reuse, R2, PT ;  /* 0x000000021d00720c */ /* 0x040fe40003f04070 */
[C---:B------:R-:W-:Y:S02]  /*5000*/  ISETP.GT.U32.AND P5, PT, R29.reuse, R0, PT ;  /* 0x000000001d00720c */ /* 0x040fe40003fa4070 */
[C---:B------:R-:W-:Y:S02]  /*5010*/  ISETP.GT.U32.AND P2, PT, R29.reuse, R3, PT ;  /* 0x000000031d00720c */ /* 0x040fe40003f44070 */
[----:B------:R-:W-:-:S07]  /*5020*/  ISETP.GT.U32.AND P1, PT, R29, R10, PT ;  /* 0x0000000a1d00720c */ /* 0x000fce0003f24070 */
[--C-:B------:R-:W-:Y:S02]  /*5030*/  @!P0 IMAD.IADD R2, R2, 0x1, -R29.reuse ;  /* 0x0000000102028824 */ /* 0x100fe400078e0a1d */
[--C-:B------:R-:W-:Y:S02]  /*5040*/  @!P5 IMAD.IADD R0, R0, 0x1, -R29.reuse ;  /* 0x000000010000d824 */ /* 0x100fe400078e0a1d */
[--C-:B------:R-:W-:Y:S01]  /*5050*/  @!P2 IMAD.IADD R3, R3, 0x1, -R29.reuse ;  /* 0x000000010303a824 */ /* 0x100fe200078e0a1d */
[C---:B------:R-:W-:Y:S02]  /*5060*/  ISETP.GT.U32.AND P6, PT, R29.reuse, R2, PT ;  /* 0x000000021d00720c */ /* 0x040fe40003fc4070 */
[----:B------:R-:W-:Y:S01]  /*5070*/  ISETP.GT.U32.AND P5, PT, R29, R0, PT ;  /* 0x000000001d00720c */ /* 0x000fe20003fa4070 */
[----:B------:R-:W-:Y:S02]  /*5080*/  @!P1 IMAD.IADD R10, R10, 0x1, -R29 ;  /* 0x000000010a0a9824 */ /* 0x000fe400078e0a1d */
[----:B------:R-:W-:Y:S01]  /*5090*/  IMAD.HI.U32 R25, R27, R20, RZ ;  /* 0x000000141b197227 */ /* 0x000fe200078e00ff */
[----:B------:R-:W-:-:S02]  /*50a0*/  ISETP.GT.U32.AND P0, PT, R29, R3, PT ;  /* 0x000000031d00720c */ /* 0x000fc40003f04070 */
[----:B------:R-:W-:-:S05]  /*50b0*/  ISETP.GT.U32.AND P1, PT, R29, R10, PT ;  /* 0x0000000a1d00720c */ /* 0x000fca0003f24070 */
[--C-:B------:R-:W-:Y:S02]  /*50c0*/  @!P6 IMAD.IADD R2, R2, 0x1, -R29.reuse ;  /* 0x000000010202e824 */ /* 0x100fe400078e0a1d */
[----:B------:R-:W-:Y:S02]  /*50d0*/  @!P5 IMAD.IADD R0, R0, 0x1, -R29 ;  /* 0x000000010000d824 */ /* 0x000fe400078e0a1d */
[----:B------:R-:W-:Y:S02]  /*50e0*/  IMAD.MOV R22, RZ, RZ, -R25 ;  /* 0x000000ffff167224 */ /* 0x000fe400078e0a19 */
[----:B------:R-:W-:-:S04]  /*50f0*/  IMAD.HI.U32 R25, R27, R21, RZ ;  /* 0x000000151b197227 */ /* 0x000fc800078e00ff */
[C---:B------:R-:W-:Y:S02]  /*5100*/  IMAD R20, R29.reuse, R22, R20 ;  /* 0x000000161d147224 */ /* 0x040fe400078e0214 */
[----:B------:R-:W-:Y:S02]  /*5110*/  IMAD.MOV.U32 R22, RZ, RZ, R23 ;  /* 0x000000ffff167224 */ /* 0x000fe400078e0017 */
[----:B------:R-:W-:Y:S02]  /*5120*/  IMAD.MOV.U32 R23, RZ, RZ, R24 ;  /* 0x000000ffff177224 */ /* 0x000fe400078e0018 */
[----:B------:R-:W-:Y:S01]  /*5130*/  IMAD.MOV R24, RZ, RZ, -R25 ;  /* 0x000000ffff187224 */ /* 0x000fe200078e0a19 */
[C---:B----4-:R-:W-:Y:S02]  /*5140*/  ISETP.GT.U32.AND P2, PT, R29.reuse, R28, PT ;  /* 0x0000001c1d00720c */ /* 0x050fe40003f44070 */
[C---:B---3--:R-:W-:Y:S02]  /*5150*/  ISETP.GT.U32.AND P3, PT, R29.reuse, R16, PT ;  /* 0x000000101d00720c */ /* 0x048fe40003f64070 */
[----:B------:R-:W-:-:S09]  /*5160*/  ISETP.GT.U32.AND P4, PT, R29, R15, PT ;  /* 0x0000000f1d00720c */ /* 0x000fd20003f84070 */
[--C-:B------:R-:W-:Y:S01]  /*5170*/  @!P2 IMAD.IADD R28, R28, 0x1, -R29.reuse ;  /* 0x000000011c1ca824 */ /* 0x100fe200078e0a1d */
[C---:B------:R-:W-:Y:S01]  /*5180*/  ISETP.GT.U32.AND P5, PT, R29.reuse, R14, PT ;  /* 0x0000000e1d00720c */ /* 0x040fe20003fa4070 */
[--C-:B------:R-:W-:Y:S01]  /*5190*/  @!P3 IMAD.IADD R16, R16, 0x1, -R29.reuse ;  /* 0x000000011010b824 */ /* 0x100fe200078e0a1d */
[----:B------:R-:W-:Y:S01]  /*51a0*/  ISETP.GT.U32.AND P2, PT, R29, R19, PT ;  /* 0x000000131d00720c */ /* 0x000fe20003f44070 */
[----:B------:R-:W-:Y:S01]  /*51b0*/  @!P4 IMAD.IADD R15, R15, 0x1, -R29 ;  /* 0x000000010f0fc824 */ /* 0x000fe200078e0a1d */
[C---:B-----5:R-:W-:Y:S02]  /*51c0*/  ISETP.GT.U32.AND P3, PT, R29.reuse, R8, PT ;  /* 0x000000081d00720c */ /* 0x060fe40003f64070 */
[----:B------:R-:W-:-:S07]  /*51d0*/  ISETP.GT.U32.AND P4, PT, R29, R7, PT ;  /* 0x000000071d00720c */ /* 0x000fce0003f84070 */
[----:B------:R-:W-:Y:S02]  /*51e0*/  @!P5 IMAD.IADD R14, R14, 0x1, -R29 ;  /* 0x000000010e0ed824 */ /* 0x000fe400078e0a1d */
[----:B------:R-:W-:Y:S02]  /*51f0*/  IMAD R21, R29, R24, R21 ;  /* 0x000000181d157224 */ /* 0x000fe400078e0215 */
[--C-:B------:R-:W-:Y:S01]  /*5200*/  @!P2 IMAD.IADD R19, R19, 0x1, -R29.reuse ;  /* 0x000000011313a824 */ /* 0x100fe200078e0a1d */
[C---:B------:R-:W-:Y:S01]  /*5210*/  ISETP.GT.U32.AND P2, PT, R29.reuse, R16, PT ;  /* 0x000000101d00720c */ /* 0x040fe20003f44070 */
[--C-:B------:R-:W-:Y:S01]  /*5220*/  @!P1 IMAD.IADD R10, R10, 0x1, -R29.reuse ;  /* 0x000000010a0a9824 */ /* 0x100fe200078e0a1d */
[----:B------:R-:W-:Y:S01]  /*5230*/  ISETP.GT.U32.AND P1, PT, R29, R13, PT ;  /* 0x0000000d1d00720c */ /* 0x000fe20003f24070 */
[----:B------:R-:W-:Y:S01]  /*5240*/  IMAD.HI.U32 R24, R27, R23, RZ ;  /* 0x000000171b187227 */ /* 0x000fe200078e00ff */
[----:B------:R-:W-:Y:S03]  /*5250*/  STL [R1+0x68], R17 ;  /* 0x0000681101007387 */ /* 0x000fe60000100800 */
[----:B------:R-:W-:-:S02]  /*5260*/  @!P0 IMAD.IADD R3, R3, 0x1, -R29 ;  /* 0x0000000103038824 */ /* 0x000fc400078e0a1d */
[--C-:B------:R-:W-:Y:S01]  /*5270*/  @!P3 IMAD.IADD R8, R8, 0x1, -R29.reuse ;  /* 0x000000010808b824 */ /* 0x100fe200078e0a1d */
[----:B------:R-:W-:Y:S01]  /*5280*/  ISETP.GT.U32.AND P3, PT, R29, R15, PT ;  /* 0x0000000f1d00720c */ /* 0x000fe20003f64070 */
[----:B------:R-:W-:Y:S01]  /*5290*/  STL [R1+0x64], R12 ;  /* 0x0000640c01007387 */ /* 0x000fe20000100800 */
[----:B------:R-:W-:Y:S01]  /*52a0*/  @!P4 IMAD.IADD R7, R7, 0x1, -R29 ;  /* 0x000000010707c824 */ /* 0x000fe200078e0a1d */
[C---:B------:R-:W-:Y:S01]  /*52b0*/  ISETP.GT.U32.AND P4, PT, R29.reuse, R14, PT ;  /* 0x0000000e1d00720c */ /* 0x040fe20003f84070 */
[----:B------:R-:W-:Y:S01]  /*52c0*/  IMAD.MOV R24, RZ, RZ, -R24 ;  /* 0x000000ffff187224 */ /* 0x000fe200078e0a18 */
[----:B------:R-:W-:Y:S01]  /*52d0*/  STL [R1+0x1764], R0 ;  /* 0x0017640001007387 */ /* 0x000fe20000100800 */
[----:B------:R-:W-:-:S03]  /*52e0*/  ISETP.GT.U32.AND P5, PT, R29, R6, PT ;  /* 0x000000061d00720c */ /* 0x000fc60003fa4070 */
[----:B------:R-:W-:Y:S01]  /*52f0*/  STL [R1+0x60], R10 ;  /* 0x0000600a01007387 */ /* 0x000fe20000100800 */
[----:B------:R-:W-:-:S03]  /*5300*/  IMAD R23, R29, R24, R23 ;  /* 0x000000181d177224 */ /* 0x000fc600078e0217 */
[----:B------:R0:W-:Y:S01]  /*5310*/  STL [R1+0x5c], R3 ;  /* 0x00005c0301007387 */ /* 0x0001e20000100800 */
[----:B------:R-:W-:Y:S01]  /*5320*/  IABS R24, R11 ;  /* 0x0000000b00187213 */ /* 0x000fe20000000000 */
[--C-:B------:R-:W-:Y:S01]  /*5330*/  @!P2 IMAD.IADD R16, R16, 0x1, -R29.reuse ;  /* 0x000000011010a824 */ /* 0x100fe200078e0a1d */
[----:B------:R-:W-:Y:S01]  /*5340*/  ISETP.GT.U32.AND P0, PT, R29, R9, PT ;  /* 0x000000091d00720c */ /* 0x000fe20003f04070 */
[----:B0-----:R-:W3:Y:S04]  /*5350*/  LDL.LU R3, [R1+0x164] ;  /* 0x0001640001037983 */ /* 0x001ee80000300800 */
[----:B------:R-:W4:Y:S01]  /*5360*/  LDL.LU R12, [R1+0x178] ;  /* 0x00017800010c7983 */ /* 0x000f220000300800 */
[----:B------:R-:W-:-:S03]  /*5370*/  @!P1 IMAD.IADD R13, R13, 0x1, -R29 ;  /* 0x000000010d0d9824 */ /* 0x000fc600078e0a1d */
[----:B------:R-:W5:Y:S01]  /*5380*/  LDL.LU R11, [R1+0x17c] ;  /* 0x00017c00010b7983 */ /* 0x000f620000300800 */
[----:B------:R-:W-:-:S03]  /*5390*/  @!P3 IMAD.IADD R15, R15, 0x1, -R29 ;  /* 0x000000010f0fb824 */ /* 0x000fc600078e0a1d */
[----:B------:R0:W-:Y:S01]  /*53a0*/  STL [R1+0x58], R2 ;  /* 0x0000580201007387 */ /* 0x0001e20000100800 */
[----:B------:R-:W-:-:S03]  /*53b0*/  ISETP.GT.U32.AND P1, PT, R29, R5, PT ;  /* 0x000000051d00720c */ /* 0x000fc60003f24070 */
[----:B------:R-:W5:Y:S01]  /*53c0*/  LDL.LU R10, [R1+0x16c] ;  /* 0x00016c00010a7983 */ /* 0x000f620000300800 */
[----:B------:R-:W-:-:S03]  /*53d0*/  @!P4 IMAD.IADD R14, R14, 0x1, -R29 ;  /* 0x000000010e0ec824 */ /* 0x000fc600078e0a1d */
[----:B0-----:R-:W5:Y:S01]  /*53e0*/  LDL.LU R2, [R1+0x168] ;  /* 0x0001680001027983 */ /* 0x001f620000300800 */
[--C-:B------:R-:W-:Y:S01]  /*53f0*/  @!P5 IMAD.IADD R6, R6, 0x1, -R29.reuse ;  /* 0x000000010606d824 */ /* 0x100fe200078e0a1d */
[----:B------:R-:W-:Y:S01]  /*5400*/  ISETP.GT.U32.AND P5, PT, R29, R13, PT ;  /* 0x0000000d1d00720c */ /* 0x000fe20003fa4070 */
[----:B------:R-:W-:-:S03]  /*5410*/  @!P0 IMAD.IADD R9, R9, 0x1, -R29 ;  /* 0x0000000109098824 */ /* 0x000fc600078e0a1d */
[----:B------:R-:W-:Y:S02]  /*5420*/  @!P1 IMAD.IADD R5, R5, 0x1, -R29 ;  /* 0x0000000105059824 */ /* 0x000fe400078e0a1d */
[----:B------:R-:W-:-:S07]  /*5430*/  ISETP.GT.U32.AND P1, PT, R29, R9, PT ;  /* 0x000000091d00720c */ /* 0x000fce0003f24070 */
[----:B------:R-:W-:-:S06]  /*5440*/  @!P5 IMAD.IADD R13, R13, 0x1, -R29 ;  /* 0x000000010d0dd824 */ /* 0x000fcc00078e0a1d */
[----:B------:R-:W-:Y:S01]  /*5450*/  @!P1 IMAD.IADD R9, R9, 0x1, -R29 ;  /* 0x0000000109099824 */ /* 0x000fe200078e0a1d */
[----:B--2---:R-:W-:-:S13]  /*5460*/  ISETP.GT.U32.AND P6, PT, R29, R26, PT ;  /* 0x0000001a1d00720c */ /* 0x004fda0003fc4070 */
[----:B------:R-:W-:Y:S01]  /*5470*/  @!P6 IMAD.IADD R26, R26, 0x1, -R29 ;  /* 0x000000011a1ae824 */ /* 0x000fe200078e0a1d */
[----:B------:R-:W-:-:S13]  /*5480*/  ISETP.GT.U32.AND P6, PT, R29, R28, PT ;  /* 0x0000001c1d00720c */ /* 0x000fda0003fc4070 */
[----:B------:R-:W-:-:S05]  /*5490*/  @!P6 IMAD.IADD R28, R28, 0x1, -R29 ;  /* 0x000000011c1ce824 */ /* 0x000fca00078e0a1d */
[----:B------:R0:W-:Y:S04]  /*54a0*/  STL [R1+0x54], R28 ;  /* 0x0000541c01007387 */ /* 0x0001e80000100800 */
[----:B0-----:R-:W2:Y:S04]  /*54b0*/  LDL.LU R28, [R1+0x148] ;  /* 0x00014800011c7983 */ /* 0x001ea80000300800 */
[----:B------:R0:W-:Y:S04]  /*54c0*/  STL [R1+0x50], R16 ;  /* 0x0000501001007387 */ /* 0x0001e80000100800 */
[----:B------:R-:W2:Y:S04]  /*54d0*/  LDL.LU R18, [R1+0x15c] ;  /* 0x00015c0001127983 */ /* 0x000ea80000300800 */
[----:B------:R1:W-:Y:S04]  /*54e0*/  STL [R1+0x4c], R15 ;  /* 0x00004c0f01007387 */ /* 0x0003e80000100800 */
[----:B------:R-:W2:Y:S04]  /*54f0*/  LDL.LU R17, [R1+0x160] ;  /* 0x0001600001117983 */ /* 0x000ea80000300800 */
[----:B------:R-:W-:Y:S04]  /*5500*/  STL [R1+0x48], R14 ;  /* 0x0000480e01007387 */ /* 0x000fe80000100800 */
[----:B0-----:R-:W2:Y:S04]  /*5510*/  LDL.LU R16, [R1+0x158] ;  /* 0x0001580001107983 */ /* 0x001ea80000300800 */
[----:B-1----:R-:W2:Y:S04]  /*5520*/  LDL.LU R15, [R1+0x154] ;  /* 0x00015400010f7983 */ /* 0x002ea80000300800 */
[----:B------:R0:W-:Y:S04]  /*5530*/  STL [R1+0x44], R13 ;  /* 0x0000440d01007387 */ /* 0x0001e80000100800 */
[----:B0-----:R-:W2:Y:S04]  /*5540*/  LDL.LU R13, [R1+0x128] ;  /* 0x00012800010d7983 */ /* 0x001ea80000300800 */
[----:B------:R-:W2:Y:S04]  /*5550*/  LDL.LU R14, [R1+0x13c] ;  /* 0x00013c00010e7983 */ /* 0x000ea80000300800 */
[----:B------:R0:W-:Y:S04]  /*5560*/  STL [R1+0x40], R9 ;  /* 0x0000400901007387 */ /* 0x0001e80000100800 */
[----:B0-----:R-:W2:Y:S01]  /*5570*/  LDL.LU R9, [R1+0x144] ;  /* 0x0001440001097983 */ /* 0x001ea20000300800 */
[----:B------:R-:W-:-:S02]  /*5580*/  ISETP.GT.U32.AND P0, PT, R29, R4, PT ;  /* 0x000000041d00720c */ /* 0x000fc40003f04070 */
[----:B------:R-:W-:-:S11]  /*5590*/  ISETP.GT.U32.AND P2, PT, R29, R19, PT ;  /* 0x000000131d00720c */ /* 0x000fd60003f44070 */
[--C-:B------:R-:W-:Y:S01]  /*55a0*/  @!P0 IMAD.IADD R4, R4, 0x1, -R29.reuse ;  /* 0x0000000104048824 */ /* 0x100fe200078e0a1d */
[C---:B------:R-:W-:Y:S02]  /*55b0*/  ISETP.GT.U32.AND P0, PT, R29.reuse, R26, PT ;  /* 0x0000001a1d00720c */ /* 0x040fe40003f04070 */
[C---:B------:R-:W-:Y:S02]  /*55c0*/  ISETP.GT.U32.AND P3, PT, R29.reuse, R8, PT ;  /* 0x000000081d00720c */ /* 0x040fe40003f64070 */
[----:B------:R-:W-:Y:S01]  /*55d0*/  ISETP.GT.U32.AND P6, PT, R29, R4, PT ;  /* 0x000000041d00720c */ /* 0x000fe20003fc4070 */
[----:B------:R-:W-:Y:S01]  /*55e0*/  @!P2 IMAD.IADD R19, R19, 0x1, -R29 ;  /* 0x000000011313a824 */ /* 0x000fe200078e0a1d */
[----:B------:R-:W-:-:S07]  /*55f0*/  ISETP.GT.U32.AND P4, PT, R29, R7, PT ;  /* 0x000000071d00720c */ /* 0x000fce0003f84070 */
[--C-:B------:R-:W-:Y:S01]  /*5600*/  @!P0 IMAD.IADD R26, R26, 0x1, -R29.reuse ;  /* 0x000000011a1a8824 */ /* 0x100fe200078e0a1d */
[C---:B------:R-:W-:Y:S01]  /*5610*/  ISETP.GT.U32.AND P5, PT, R29.reuse, R6, PT ;  /* 0x000000061d00720c */ /* 0x040fe20003fa4070 */
[--C-:B------:R-:W-:Y:S02]  /*5620*/  @!P3 IMAD.IADD R8, R8, 0x1, -R29.reuse ;  /* 0x000000010808b824 */ /* 0x100fe400078e0a1d */
[--C-:B------:R-:W-:Y:S01]  /*5630*/  @!P6 IMAD.IADD R4, R4, 0x1, -R29.reuse ;  /* 0x000000010404e824 */ /* 0x100fe200078e0a1d */
[C---:B---3--:R-:W-:Y:S02]  /*5640*/  ISETP.GT.U32.AND P0, PT, R29.reuse, R3, PT ;  /* 0x000000031d00720c */ /* 0x048fe40003f04070 */
[C---:B----4-:R-:W-:Y:S02]  /*5650*/  ISETP.GT.U32.AND P2, PT, R29.reuse, R12, PT ;  /* 0x0000000c1d00720c */ /* 0x050fe40003f44070 */
[C---:B------:R-:W-:Y:S02]  /*5660*/  ISETP.GT.U32.AND P1, PT, R29.reuse, R5, PT ;  /* 0x000000051d00720c */ /* 0x040fe40003f24070 */
[----:B-----5:R-:W-:Y:S01]  /*5670*/  ISETP.GT.U32.AND P3, PT, R29, R11, PT ;  /* 0x0000000b1d00720c */ /* 0x020fe20003f64070 */
[----:B------:R-:W-:-:S06]  /*5680*/  @!P4 IMAD.IADD R7, R7, 0x1, -R29 ;  /* 0x000000010707c824 */ /* 0x000fcc00078e0a1d */
[--C-:B------:R-:W-:Y:S02]  /*5690*/  @!P0 IMAD.IADD R3, R3, 0x1, -R29.reuse ;  /* 0x0000000103038824 */ /* 0x100fe400078e0a1d */
[--C-:B------:R-:W-:Y:S01]  /*56a0*/  @!P2 IMAD.IADD R12, R12, 0x1, -R29.reuse ;  /* 0x000000010c0ca824 */ /* 0x100fe200078e0a1d */
[----:B------:R-:W-:Y:S01]  /*56b0*/  ISETP.GT.U32.AND P4, PT, R29, R10, PT ;  /* 0x0000000a1d00720c */ /* 0x000fe20003f84070 */
[--C-:B------:R-:W-:Y:S02]  /*56c0*/  @!P5 IMAD.IADD R6, R6, 0x1, -R29.reuse ;  /* 0x000000010606d824 */ /* 0x100fe400078e0a1d */
[--C-:B------:R-:W-:Y:S01]  /*56d0*/  @!P3 IMAD.IADD R11, R11, 0x1, -R29.reuse ;  /* 0x000000010b0bb824 */ /* 0x100fe200078e0a1d */
[----:B------:R-:W-:Y:S01]  /*56e0*/  ISETP.GT.U32.AND P5, PT, R29, R2, PT ;  /* 0x000000021d00720c */ /* 0x000fe20003fa4070 */
[--C-:B------:R-:W-:Y:S01]  /*56f0*/  @!P1 IMAD.IADD R5, R5, 0x1, -R29.reuse ;  /* 0x0000000105059824 */ /* 0x100fe200078e0a1d */
[----:B------:R-:W-:Y:S04]  /*5700*/  STL [R1+0x3c], R26 ;  /* 0x00003c1a01007387 */ /* 0x000fe80000100800 */
[----:B------:R-:W-:Y:S03]  /*5710*/  STL [R1+0x38], R19 ;  /* 0x0000381301007387 */ /* 0x000fe60000100800 */
[--C-:B------:R-:W-:Y:S01]  /*5720*/  @!P4 IMAD.IADD R10, R10, 0x1, -R29.reuse ;  /* 0x000000010a0ac824 */ /* 0x100fe200078e0a1d */
[----:B------:R0:W-:Y:S04]  /*5730*/  STL [R1+0x34], R8 ;  /* 0x0000340801007387 */ /* 0x0001e80000100800 */
[----:B------:R1:W-:Y:S04]  /*5740*/  STL [R1+0x30], R7 ;  /* 0x0000300701007387 */ /* 0x0003e80000100800 */
[----:B------:R3:W-:Y:S04]  /*5750*/  STL [R1+0x188], R6 ;  /* 0x0001880601007387 */ /* 0x0007e80000100800 */
[----:B0-----:R-:W4:Y:S04]  /*5760*/  LDL.LU R8, [R1+0x134] ;  /* 0x0001340001087983 */ /* 0x001f280000300800 */
[----:B------:R0:W-:Y:S04]  /*5770*/  STL [R1+0x190], R5 ;  /* 0x0001900501007387 */ /* 0x0001e80000100800 */
[----:B-1----:R-:W5:Y:S01]  /*5780*/  LDL.LU R7, [R1+0x12c] ;  /* 0x00012c0001077983 */ /* 0x002f620000300800 */
[----:B------:R-:W-:-:S03]  /*5790*/  @!P5 IMAD.IADD R2, R2, 0x1, -R29 ;  /* 0x000000010202d824 */ /* 0x000fc600078e0a1d */
[----:B---3--:R-:W3:Y:S04]  /*57a0*/  LDL.LU R6, [R1+0x110] ;  /* 0x0001100001067983 */ /* 0x008ee80000300800 */
[----:B------:R1:W-:Y:S04]  /*57b0*/  STL [R1+0x180], R4 ;  /* 0x0001800401007387 */ /* 0x0003e80000100800 */
[----:B0-----:R-:W3:Y:S04]  /*57c0*/  LDL.LU R5, [R1+0x120] ;  /* 0x0001200001057983 */ /* 0x001ee80000300800 */
[----:B-1----:R-:W3:Y:S01]  /*57d0*/  LDL.LU R4, [R1+0x124] ;  /* 0x0001240001047983 */ /* 0x002ee20000300800 */
[----:B--2---:R-:W-:-:S02]  /*57e0*/  ISETP.GT.U32.AND P6, PT, R29, R18, PT ;  /* 0x000000121d00720c */ /* 0x004fc40003fc4070 */
[C---:B------:R-:W-:Y:S02]  /*57f0*/  ISETP.GT.U32.AND P0, PT, R29.reuse, R17, PT ;  /* 0x000000111d00720c */ /* 0x040fe40003f04070 */
[----:B------:R-:W-:-:S09]  /*5800*/  ISETP.GT.U32.AND P2, PT, R29, R16, PT ;  /* 0x000000101d00720c */ /* 0x000fd20003f44070 */
[--C-:B------:R-:W-:Y:S01]  /*5810*/  @!P6 IMAD.IADD R18, R18, 0x1, -R29.reuse ;  /* 0x000000011212e824 */ /* 0x100fe200078e0a1d */
[C---:B------:R-:W-:Y:S02]  /*5820*/  ISETP.GT.U32.AND P6, PT, R29.reuse, R3, PT ;  /* 0x000000031d00720c */ /* 0x040fe40003fc4070 */
[----:B------:R-:W-:Y:S01]  /*5830*/  ISETP.GT.U32.AND P1, PT, R29, R28, PT ;  /* 0x0000001c1d00720c */ /* 0x000fe20003f24070 */
[--C-:B------:R-:W-:Y:S01]  /*5840*/  @!P0 IMAD.IADD R17, R17, 0x1, -R29.reuse ;  /* 0x0000000111118824 */ /* 0x100fe200078e0a1d */
[C---:B------:R-:W-:Y:S02]  /*5850*/  ISETP.GT.U32.AND P3, PT, R29.reuse, R15, PT ;  /* 0x0000000f1d00720c */ /* 0x040fe40003f64070 */
[C---:B------:R-:W-:Y:S01]  /*5860*/  ISETP.GT.U32.AND P0, PT, R29.reuse, R12, PT ;  /* 0x0000000c1d00720c */ /* 0x040fe20003f04070 */
[----:B------:R-:W-:Y:S01]  /*5870*/  @!P2 IMAD.IADD R16, R16, 0x1, -R29 ;  /* 0x000000011010a824 */ /* 0x000fe200078e0a1d */
[C---:B------:R-:W-:Y:S02]  /*5880*/  ISETP.GT.U32.AND P2, PT, R29.reuse, R11, PT ;  /* 0x0000000b1d00720c */ /* 0x040fe40003f44070 */
[----:B------:R-:W-:-:S03]  /*5890*/  ISETP.GT.U32.AND P4, PT, R29, R13, PT ;  /* 0x0000000d1d00720c */ /* 0x000fc60003f84070 */
[--C-:B------:R-:W-:Y:S02]  /*58a0*/  @!P6 IMAD.IADD R3, R3, 0x1, -R29.reuse ;  /* 0x000000010303e824 */ /* 0x100fe400078e0a1d */
[--C-:B------:R-:W-:Y:S01]  /*58b0*/  @!P1 IMAD.IADD R28, R28, 0x1, -R29.reuse ;  /* 0x000000011c1c9824 */ /* 0x100fe200078e0a1d */
[----:B------:R-:W-:Y:S01]  /*58c0*/  ISETP.GT.U32.AND P5, PT, R29, R14, PT ;  /* 0x0000000e1d00720c */ /* 0x000fe20003fa4070 */
[--C-:B------:R-:W-:Y:S01]  /*58d0*/  @!P3 IMAD.IADD R15, R15, 0x1, -R29.reuse ;  /* 0x000000010f0fb824 */ /* 0x100fe200078e0a1d */
[----:B------:R-:W-:Y:S01]  /*58e0*/  ISETP.GT.U32.AND P3, PT, R29, R10, PT ;  /* 0x0000000a1d00720c */ /* 0x000fe20003f64070 */
[--C-:B------:R-:W-:Y:S01]  /*58f0*/  @!P0 IMAD.IADD R12, R12, 0x1, -R29.reuse ;  /* 0x000000010c0c8824 */ /* 0x100fe200078e0a1d */
[----:B------:R0:W-:Y:S01]  /*5900*/  STL [R1+0x164], R3 ;  /* 0x0001640301007387 */ /* 0x0001e20000100800 */
[--C-:B------:R-:W-:Y:S02]  /*5910*/  @!P2 IMAD.IADD R11, R11, 0x1, -R29.reuse ;  /* 0x000000010b0ba824 */ /* 0x100fe400078e0a1d */
[----:B------:R-:W-:Y:S01]  /*5920*/  @!P4 IMAD.IADD R13, R13, 0x1, -R29 ;  /* 0x000000010d0dc824 */ /* 0x000fe200078e0a1d */
[----:B------:R-:W-:-:S02]  /*5930*/  ISETP.GT.U32.AND P4, PT, R29, R2, PT ;  /* 0x000000021d00720c */ /* 0x000fc40003f84070 */
[C---:B------:R-:W-:Y:S01]  /*5940*/  ISETP.GT.U32.AND P1, PT, R29.reuse, R9, PT ;  /* 0x000000091d00720c */ /* 0x040fe20003f24070 */
[----:B0-----:R-:W2:Y:S04]  /*5950*/  LDL.LU R3, [R1+0x118] ;  /* 0x0001180001037983 */ /* 0x001ea80000300800 */
[----:B------:R-:W2:Y:S04]  /*5960*/  LDL.LU R26, [R1+0x114] ;  /* 0x00011400011a7983 */ /* 0x000ea80000300800 */
[----:B------:R0:W-:Y:S04]  /*5970*/  STL [R1+0x178], R12 ;  /* 0x0001780c01007387 */ /* 0x0001e80000100800 */
[----:B------:R-:W2:Y:S04]  /*5980*/  LDL.LU R19, [R1+0xf4] ;  /* 0x0000f40001137983 */ /* 0x000ea80000300800 */
[----:B------:R1:W-:Y:S04]  /*5990*/  STL [R1+0x17c], R11 ;  /* 0x00017c0b01007387 */ /* 0x0003e80000100800 */
[----:B0-----:R-:W2:Y:S01]  /*59a0*/  LDL.LU R12, [R1+0x104] ;  /* 0x00010400010c7983 */ /* 0x001ea20000300800 */
[----:B------:R-:W-:Y:S01]  /*59b0*/  @!P5 IMAD.IADD R14, R14, 0x1, -R29 ;  /* 0x000000010e0ed824 */ /* 0x000fe200078e0a1d */
[----:B------:R-:W-:-:S02]  /*59c0*/  ISETP.GT.U32.AND P5, PT, R29, R28, PT ;  /* 0x0000001c1d00720c */ /* 0x000fc40003fa4070 */
[----:B-1----:R-:W2:Y:S01]  /*59d0*/  LDL.LU R11, [R1+0x10c] ;  /* 0x00010c00010b7983 */ /* 0x002ea20000300800 */
[--C-:B------:R-:W-:Y:S01]  /*59e0*/  @!P1 IMAD.IADD R9, R9, 0x1, -R29.reuse ;  /* 0x0000000109099824 */ /* 0x100fe200078e0a1d */
[C---:B------:R-:W-:Y:S01]  /*59f0*/  ISETP.GT.U32.AND P1, PT, R29.reuse, R18, PT ;  /* 0x000000121d00720c */ /* 0x040fe20003f24070 */
[--C-:B------:R-:W-:Y:S01]  /*5a00*/  @!P3 IMAD.IADD R10, R10, 0x1, -R29.reuse ;  /* 0x000000010a0ab824 */ /* 0x100fe200078e0a1d */
[C---:B------:R-:W-:Y:S01]  /*5a10*/  ISETP.GT.U32.AND P0, PT, R29.reuse, R17, PT ;  /* 0x000000111d00720c */ /* 0x040fe20003f04070 */
[--C-:B------:R-:W-:Y:S01]  /*5a20*/  @!P4 IMAD.IADD R2, R2, 0x1, -R29.reuse ;  /* 0x000000010202c824 */ /* 0x100fe200078e0a1d */
[C---:B------:R-:W-:Y:S02]  /*5a30*/  ISETP.GT.U32.AND P2, PT, R29.reuse, R16, PT ;  /* 0x000000101d00720c */ /* 0x040fe40003f44070 */
[C---:B------:R-:W-:Y:S01]  /*5a40*/  ISETP.GT.U32.AND P4, PT, R29.reuse, R13, PT ;  /* 0x0000000d1d00720c */ /* 0x040fe20003f84070 */
[----:B------:R0:W-:Y:S01]  /*5a50*/  STL [R1+0x16c], R10 ;  /* 0x00016c0a01007387 */ /* 0x0001e20000100800 */
[----:B------:R-:W-:Y:S01]  /*5a60*/  ISETP.GT.U32.AND P3, PT, R29, R15, PT ;  /* 0x0000000f1d00720c */ /* 0x000fe20003f64070 */
[----:B------:R-:W-:-:S02]  /*5a70*/  @!P5 IMAD.IADD R28, R28, 0x1, -R29 ;  /* 0x000000011c1cd824 */ /* 0x000fc400078e0a1d */
[----:B0-----:R-:W2:Y:S02]  /*5a80*/  LDL.LU R10, [R1+0x100] ;  /* 0x00010000010a7983 */ /* 0x001ea40000300800 */
[--C-:B------:R-:W-:Y:S02]  /*5a90*/  @!P1 IMAD.IADD R18, R18, 0x1, -R29.reuse ;  /* 0x0000000112129824 */ /* 0x100fe400078e0a1d */
[--C-:B------:R-:W-:Y:S01]  /*5aa0*/  @!P0 IMAD.IADD R17, R17, 0x1, -R29.reuse ;  /* 0x0000000111118824 */ /* 0x100fe200078e0a1d */
[----:B------:R0:W-:Y:S01]  /*5ab0*/  STL [R1+0x168], R2 ;  /* 0x0001680201007387 */ /* 0x0001e20000100800 */
[--C-:B------:R-:W-:Y:S02]  /*5ac0*/  @!P2 IMAD.IADD R16, R16, 0x1, -R29.reuse ;  /* 0x000000011010a824 */ /* 0x100fe400078e0a1d */
[--C-:B------:R-:W-:Y:S02]  /*5ad0*/  @!P4 IMAD.IADD R13, R13, 0x1, -R29.reuse ;  /* 0x000000010d0dc824 */ /* 0x100fe400078e0a1d */
[----:B------:R-:W-:Y:S01]  /*5ae0*/  @!P3 IMAD.IADD R15, R15, 0x1, -R29 ;  /* 0x000000010f0fb824 */ /* 0x000fe200078e0a1d */
[----:B0-----:R-:W2:Y:S04]  /*5af0*/  LDL.LU R2, [R1+0xfc] ;  /* 0x0000fc0001027983 */ /* 0x001ea80000300800 */
[----:B------:R0:W-:Y:S04]  /*5b00*/  STL [R1+0x148], R28 ;  /* 0x0001481c01007387 */ /* 0x0001e80000100800 */
[----:B0-----:R-:W2:Y:S04]  /*5b10*/  LDL.LU R28, [R1+0xd8] ;  /* 0x0000d800011c7983 */ /* 0x001ea80000300800 */
[----:B------:R-:W-:Y:S04]  /*5b20*/  STL [R1+0x15c], R18 ;  /* 0x00015c1201007387 */ /* 0x000fe80000100800 */
[----:B------:R-:W-:Y:S04]  /*5b30*/  STL [R1+0x160], R17 ;  /* 0x0001601101007387 */ /* 0x000fe80000100800 */
[----:B------:R-:W-:Y:S04]  /*5b40*/  STL [R1+0x158], R16 ;  /* 0x0001581001007387 */ /* 0x000fe80000100800 */
[----:B------:R0:W-:Y:S04]  /*5b50*/  STL [R1+0x128], R13 ;  /* 0x0001280d01007387 */ /* 0x0001e80000100800 */
[----:B------:R-:W-:Y:S04]  /*5b60*/  STL [R1+0x154], R15 ;  /* 0x0001540f01007387 */ /* 0x000fe80000100800 */
[----:B0-----:R-:W2:Y:S01]  /*5b70*/  LDL R13, [R1+0x13f4] ;  /* 0x0013f400010d7983 */ /* 0x001ea20000100800 */
[----:B------:R-:W-:-:S02]  /*5b80*/  ISETP.GT.U32.AND P6, PT, R29, R9, PT ;  /* 0x000000091d00720c */ /* 0x000fc40003fc4070 */
[C---:B----4-:R-:W-:Y:S02]  /*5b90*/  ISETP.GT.U32.AND P1, PT, R29.reuse, R8, PT ;  /* 0x000000081d00720c */ /* 0x050fe40003f24070 */
[C---:B-----5:R-:W-:Y:S02]  /*5ba0*/  ISETP.GT.U32.AND P0, PT, R29.reuse, R7, PT ;  /* 0x000000071d00720c */ /* 0x060fe40003f04070 */
[C---:B---3--:R-:W-:Y:S02]  /*5bb0*/  ISETP.GT.U32.AND P2, PT, R29.reuse, R6, PT ;  /* 0x000000061d00720c */ /* 0x048fe40003f44070 */
[----:B------:R-:W-:-:S05]  /*5bc0*/  ISETP.GT.U32.AND P3, PT, R29, R5, PT ;  /* 0x000000051d00720c */ /* 0x000fca0003f64070 */
[--C-:B------:R-:W-:Y:S02]  /*5bd0*/  @!P6 IMAD.IADD R9, R9, 0x1, -R29.reuse ;  /* 0x000000010909e824 */ /* 0x100fe400078e0a1d */
[--C-:B------:R-:W-:Y:S01]  /*5be0*/  @!P1 IMAD.IADD R8, R8, 0x1, -R29.reuse ;  /* 0x0000000108089824 */ /* 0x100fe200078e0a1d */
[----:B------:R-:W-:Y:S01]  /*5bf0*/  ISETP.GT.U32.AND P5, PT, R29, R14, PT ;  /* 0x0000000e1d00720c */ /* 0x000fe20003fa4070 */
[--C-:B------:R-:W-:Y:S02]  /*5c00*/  @!P0 IMAD.IADD R7, R7, 0x1, -R29.reuse ;  /* 0x0000000107078824 */ /* 0x100fe400078e0a1d */
[--C-:B------:R-:W-:Y:S01]  /*5c10*/  @!P2 IMAD.IADD R6, R6, 0x1, -R29.reuse ;  /* 0x000000010606a824 */ /* 0x100fe200078e0a1d */
[----:B------:R-:W-:Y:S01]  /*5c20*/  ISETP.GT.U32.AND P4, PT, R29, R4, PT ;  /* 0x000000041d00720c */ /* 0x000fe20003f84070 */
[--C-:B------:R-:W-:Y:S02]  /*5c30*/  @!P3 IMAD.IADD R5, R5, 0x1, -R29.reuse ;  /* 0x000000010505b824 */ /* 0x100fe400078e0a1d */
[----:B------:R-:W-:Y:S01]  /*5c40*/  IMAD.HI.U32 R25, R27, R22, RZ ;  /* 0x000000161b197227 */ /* 0x000fe200078e00ff */
[----:B------:R0:W-:Y:S05]  /*5c50*/  STL [R1+0x144], R9 ;  /* 0x0001440901007387 */ /* 0x0001ea0000100800 */
[----:B------:R-:W-:-:S02]  /*5c60*/  @!P5 IMAD.IADD R14, R14, 0x1, -R29 ;  /* 0x000000010e0ed824 */ /* 0x000fc400078e0a1d */
[----:B------:R-:W-:-:S03]  /*5c70*/  IMAD.MOV R25, RZ, RZ, -R25 ;  /* 0x000000ffff197224 */ /* 0x000fc600078e0a19 */
[----:B------:R1:W-:Y:S01]  /*5c80*/  STL [R1+0x13c], R14 ;  /* 0x00013c0e01007387 */ /* 0x0003e20000100800 */
[----:B------:R-:W-:-:S03]  /*5c90*/  IMAD R22, R29, R25, R22 ;  /* 0x000000191d167224 */ /* 0x000fc600078e0216 */
[----:B0-----:R-:W3:Y:S01]  /*5ca0*/  LDL.LU R9, [R1+0xec] ;  /* 0x0000ec0001097983 */ /* 0x001ee20000300800 */
[----:B------:R-:W-:-:S03]  /*5cb0*/  IMAD.HI.U32 R25, R27, R24, RZ ;  /* 0x000000181b197227 */ /* 0x000fc600078e00ff */
[----:B------:R-:W4:Y:S01]  /*5cc0*/  LDL.LU R18, [R1+0xf0] ;  /* 0x0000f00001127983 */ /* 0x000f220000300800 */
[----:B------:R-:W-:-:S03]  /*5cd0*/  @!P4 IMAD.IADD R4, R4, 0x1, -R29 ;  /* 0x000000010404c824 */ /* 0x000fc600078e0a1d */
[----:B------:R-:W5:Y:S01]  /*5ce0*/  LDL.LU R17, [R1+0xe8] ;  /* 0x0000e80001117983 */ /* 0x000f620000300800 */
[----:B------:R-:W-:-:S03]  /*5cf0*/  IMAD.MOV R25, RZ, RZ, -R25 ;  /* 0x000000ffff197224 */ /* 0x000fc600078e0a19 */
[----:B------:R-:W3:Y:S01]  /*5d00*/  LDL.LU R16, [R1+0xe4] ;  /* 0x0000e40001107983 */ /* 0x000ee20000300800 */
[----:B------:R-:W-:-:S03]  /*5d10*/  IMAD R24, R29, R25, R24 ;  /* 0x000000191d187224 */ /* 0x000fc600078e0218 */
[----:B------:R-:W3:Y:S04]  /*5d20*/  LDL.LU R15, [R1+0xbc] ;  /* 0x0000bc00010f7983 */ /* 0x000ee80000300800 */
[----:B-1----:R-:W3:Y:S01]  /*5d30*/  LDL.LU R14, [R1+0xcc] ;  /* 0x0000cc00010e7983 */ /* 0x002ee20000300800 */
[C---:B--2---:R-:W-:Y:S02]  /*5d40*/  ISETP.GT.U32.AND P6, PT, R29.reuse, R26, PT ;  /* 0x0000001a1d00720c */ /* 0x044fe40003fc4070 */
[C---:B------:R-:W-:Y:S02]  /*5d50*/  ISETP.GT.U32.AND P1, PT, R29.reuse, R19, PT ;  /* 0x000000131d00720c */ /* 0x040fe40003f24070 */
[C---:B------:R-:W-:Y:S02]  /*5d60*/  ISETP.GT.U32.AND P0, PT, R29.reuse, R12, PT ;  /* 0x0000000c1d00720c */ /* 0x040fe40003f04070 */
[----:B------:R-:W-:-:S07]  /*5d70*/  ISETP.GT.U32.AND P2, PT, R29, R11, PT ;  /* 0x0000000b1d00720c */ /* 0x000fce0003f44070 */
[--C-:B------:R-:W-:Y:S01]  /*5d80*/  @!P6 IMAD.IADD R26, R26, 0x1, -R29.reuse ;  /* 0x000000011a1ae824 */ /* 0x100fe200078e0a1d */
[----:B------:R-:W-:Y:S01]  /*5d90*/  ISETP.GT.U32.AND P6, PT, R29, R8, PT ;  /* 0x000000081d00720c */ /* 0x000fe20003fc4070 */
[--C-:B------:R-:W-:Y:S01]  /*5da0*/  @!P1 IMAD.IADD R19, R19, 0x1, -R29.reuse ;  /* 0x0000000113139824 */ /* 0x100fe200078e0a1d */
[C---:B------:R-:W-:Y:S01]  /*5db0*/  ISETP.GT.U32.AND P1, PT, R29.reuse, R7, PT ;  /* 0x000000071d00720c */ /* 0x040fe20003f24070 */
[--C-:B------:R-:W-:Y:S01]  /*5dc0*/  @!P0 IMAD.IADD R12, R12, 0x1, -R29.reuse ;  /* 0x000000010c0c8824 */ /* 0x100fe200078e0a1d */
[----:B------:R-:W-:Y:S01]  /*5dd0*/  ISETP.GT.U32.AND P0, PT, R29, R6, PT ;  /* 0x000000061d00720c */ /* 0x000fe20003f04070 */
[----:B------:R-:W-:Y:S01]  /*5de0*/  @!P2 IMAD.IADD R11, R11, 0x1, -R29 ;  /* 0x000000010b0ba824 */ /* 0x000fe200078e0a1d */
[C---:B------:R-:W-:Y:S02]  /*5df0*/  ISETP.GT.U32.AND P2, PT, R29.reuse, R5, PT ;  /* 0x000000051d00720c */ /* 0x040fe40003f44070 */
[----:B------:R-:W-:-:S05]  /*5e00*/  ISETP.GT.U32.AND P3, PT, R29, R10, PT ;  /* 0x0000000a1d00720c */ /* 0x000fca0003f64070 */
[--C-:B------:R-:W-:Y:S02]  /*5e10*/  @!P6 IMAD.IADD R8, R8, 0x1, -R29.reuse ;  /* 0x000000010808e824 */ /* 0x100fe400078e0a1d */
[--C-:B------:R-:W-:Y:S02]  /*5e20*/  @!P1 IMAD.IADD R7, R7, 0x1, -R29.reuse ;  /* 0x0000000107079824 */ /* 0x100fe400078e0a1d */
[--C-:B------:R-:W-:Y:S01]  /*5e30*/  @!P0 IMAD.IADD R6, R6, 0x1, -R29.reuse ;  /* 0x0000000106068824 */ /* 0x100fe200078e0a1d */
[----:B------:R0:W-:Y:S01]  /*5e40*/  STL [R1+0x134], R8 ;  /* 0x0001340801007387 */ /* 0x0001e20000100800 */
[--C-:B------:R-:W-:Y:S02]  /*5e50*/  @!P2 IMAD.IADD R5, R5, 0x1, -R29.reuse ;  /* 0x000000010505a824 */ /* 0x100fe400078e0a1d */
[----:B------:R-:W-:Y:S01]  /*5e60*/  @!P3 IMAD.IADD R10, R10, 0x1, -R29 ;  /* 0x000000010a0ab824 */ /* 0x000fe200078e0a1d */
[C---:B------:R-:W-:Y:S01]  /*5e70*/  ISETP.GT.U32.AND P3, PT, R29.reuse, R4, PT ;  /* 0x000000041d00720c */ /* 0x040fe20003f64070 */
[----:B------:R1:W-:Y:S01]  /*5e80*/  STL [R1+0x12c], R7 ;  /* 0x00012c0701007387 */ /* 0x0003e20000100800 */
[----:B------:R-:W-:-:S11]  /*5e90*/  ISETP.GT.U32.AND P5, PT, R29, R3, PT ;  /* 0x000000031d00720c */ /* 0x000fd60003fa4070 */
[--C-:B------:R-:W-:Y:S01]  /*5ea0*/  @!P3 IMAD.IADD R4, R4, 0x1, -R29.reuse ;  /* 0x000000010404b824 */ /* 0x100fe200078e0a1d */
[----:B------:R-:W-:Y:S02]  /*5eb0*/  ISETP.GT.U32.AND P4, PT, R29, R2, PT ;  /* 0x000000021d00720c */ /* 0x000fe40003f84070 */
[----:B------:R-:W-:Y:S02]  /*5ec0*/  IABS R25, R13 ;  /* 0x0000000d00197213 */ /* 0x000fe40000000000 */
[----:B------:R-:W2:Y:S04]  /*5ed0*/  LDL.LU R13, [R1+0xd4] ;  /* 0x0000d400010d7983 */ /* 0x000ea80000300800 */
[----:B------:R1:W-:Y:S04]  /*5ee0*/  STL [R1+0x110], R6 ;  /* 0x0001100601007387 */ /* 0x0003e80000100800 */
[----:B0-----:R-:W2:Y:S04]  /*5ef0*/  LDL.LU R8, [R1+0xc8] ;  /* 0x0000c80001087983 */ /* 0x001ea80000300800 */
[----:B------:R0:W-:Y:S04]  /*5f00*/  STL [R1+0x120], R5 ;  /* 0x0001200501007387 */ /* 0x0001e80000100800 */
[----:B-1----:R-:W2:Y:S04]  /*5f10*/  LDL.LU R7, [R1+0xc0] ;  /* 0x0000c00001077983 */ /* 0x002ea80000300800 */
[----:B------:R-:W2:Y:S04]  /*5f20*/  LDL.LU R6, [R1+0xa8] ;  /* 0x0000a80001067983 */ /* 0x000ea80000300800 */
[----:B------:R1:W-:Y:S04]  /*5f30*/  STL [R1+0x124], R4 ;  /* 0x0001240401007387 */ /* 0x0003e80000100800 */
[----:B0-----:R-:W2:Y:S01]  /*5f40*/  LDL.LU R5, [R1+0xb4] ;  /* 0x0000b40001057983 */ /* 0x001ea20000300800 */
[----:B------:R-:W-:-:S02]  /*5f50*/  @!P5 IMAD.IADD R3, R3, 0x1, -R29 ;  /* 0x000000010303d824 */ /* 0x000fc400078e0a1d */
[----:B------:R-:W-:-:S03]  /*5f60*/  @!P4 IMAD.IADD R2, R2, 0x1, -R29 ;  /* 0x000000010202c824 */ /* 0x000fc600078e0a1d */
[----:B------:R-:W-:Y:S01]  /*5f70*/  ISETP.GT.U32.AND P4, PT, R29, R3, PT ;  /* 0x000000031d00720c */ /* 0x000fe20003f84070 */
[----:B-1----:R-:W2:-:S12]  /*5f80*/  LDL.LU R4, [R1+0xb8] ;  /* 0x0000b80001047983 */ /* 0x002e980000300800 */
[----:B------:R-:W-:-:S05]  /*5f90*/  @!P4 IMAD.IADD R3, R3, 0x1, -R29 ;  /* 0x000000010303c824 */ /* 0x000fca00078e0a1d */
[----:B------:R0:W-:Y:S04]  /*5fa0*/  STL [R1+0x118], R3 ;  /* 0x0001180301007387 */ /* 0x0001e80000100800 */
[----:B0-----:R-:W2:Y:S01]  /*5fb0*/  LDL.LU R3, [R1+0xb0] ;  /* 0x0000b00001037983 */ /* 0x001ea20000300800 */
[C---:B------:R-:W-:Y:S02]  /*5fc0*/  ISETP.GT.U32.AND P5, PT, R29.reuse, R28, PT ;  /* 0x0000001c1d00720c */ /* 0x040fe40003fa4070 */
[C---:B------:R-:W-:Y:S02]  /*5fd0*/  ISETP.GT.U32.AND P1, PT, R29.reuse, R19, PT ;  /* 0x000000131d00720c */ /* 0x040fe40003f24070 */
[----:B------:R-:W-:-:S09]  /*5fe0*/  ISETP.GT.U32.AND P0, PT, R29, R12, PT ;  /* 0x0000000c1d00720c */ /* 0x000fd20003f04070 */
[--C-:B------:R-:W-:Y:S01]  /*5ff0*/  @!P5 IMAD.IADD R28, R28, 0x1, -R29.reuse ;  /* 0x000000011c1cd824 */ /* 0x100fe200078e0a1d */
[C---:B------:R-:W-:Y:S02]  /*6000*/  ISETP.GT.U32.AND P5, PT, R29.reuse, R26, PT ;  /* 0x0000001a1d00720c */ /* 0x040fe40003fa4070 */
[C---:B------:R-:W-:Y:S02]  /*6010*/  ISETP.GT.U32.AND P2, PT, R29.reuse, R11, PT ;  /* 0x0000000b1d00720c */ /* 0x040fe40003f44070 */
[----:B------:R-:W-:Y:S01]  /*6020*/  ISETP.GT.U32.AND P6, PT, R29, R28, PT ;  /* 0x0000001c1d00720c */ /* 0x000fe20003fc4070 */
[--C-:B------:R-:W-:Y:S01]  /*6030*/  @!P1 IMAD.IADD R19, R19, 0x1, -R29.reuse ;  /* 0x0000000113139824 */ /* 0x100fe200078e0a1d */
[C---:B----4-:R-:W-:Y:S01]  /*6040*/  ISETP.GT.U32.AND P1, PT, R29.reuse, R18, PT ;  /* 0x000000121d00720c */ /* 0x050fe20003f24070 */
[----:B------:R-:W-:Y:S01]  /*6050*/  @!P0 IMAD.IADD R12, R12, 0x1, -R29 ;  /* 0x000000010c0c8824 */ /* 0x000fe200078e0a1d */
[----:B-----5:R-:W-:-:S05]  /*6060*/  ISETP.GT.U32.AND P0, PT, R29, R17, PT ;  /* 0x000000111d00720c */ /* 0x020fca0003f04070 */
[--C-:B------:R-:W-:Y:S01]  /*6070*/  @!P5 IMAD.IADD R26, R26, 0x1, -R29.reuse ;  /* 0x000000011a1ad824 */ /* 0x100fe200078e0a1d */
[C---:B---3--:R-:W-:Y:S02]  /*6080*/  ISETP.GT.U32.AND P5, PT, R29.reuse, R9, PT ;  /* 0x000000091d00720c */ /* 0x048fe40003fa4070 */
[----:B------:R-:W-:Y:S01]  /*6090*/  ISETP.GT.U32.AND P3, PT, R29, R10, PT ;  /* 0x0000000a1d00720c */ /* 0x000fe20003f64070 */
[--C-:B------:R-:W-:Y:S01]  /*60a0*/  @!P2 IMAD.IADD R11, R11, 0x1, -R29.reuse ;  /* 0x000000010b0ba824 */ /* 0x100fe200078e0a1d */
[C---:B------:R-:W-:Y:S01]  /*60b0*/  ISETP.GT.U32.AND P2, PT, R29.reuse, R16, PT ;  /* 0x000000101d00720c */ /* 0x040fe20003f44070 */
[--C-:B------:R-:W-:Y:S02]  /*60c0*/  @!P6 IMAD.IADD R28, R28, 0x1, -R29.reuse ;  /* 0x000000011c1ce824 */ /* 0x100fe400078e0a1d */
[--C-:B------:R-:W-:Y:S01]  /*60d0*/  @!P1 IMAD.IADD R18, R18, 0x1, -R29.reuse ;  /* 0x0000000112129824 */ /* 0x100fe200078e0a1d */
[----:B------:R-:W-:Y:S01]  /*60e0*/  ISETP.GT.U32.AND P4, PT, R29, R2, PT ;  /* 0x000000021d00720c */ /* 0x000fe20003f84070 */
[----:B------:R-:W-:-:S04]  /*60f0*/  @!P0 IMAD.IADD R17, R17, 0x1, -R29 ;  /* 0x0000000111118824 */ /* 0x000fc800078e0a1d */
[--C-:B------:R-:W-:Y:S02]  /*6100*/  @!P5 IMAD.IADD R9, R9, 0x1, -R29.reuse ;  /* 0x000000010909d824 */ /* 0x100fe400078e0a1d */
[--C-:B------:R-:W-:Y:S01]  /*6110*/  @!P3 IMAD.IADD R10, R10, 0x1, -R29.reuse ;  /* 0x000000010a0ab824 */ /* 0x100fe200078e0a1d */
[----:B------:R-:W-:Y:S01]  /*6120*/  ISETP.GT.U32.AND P3, PT, R29, R15, PT ;  /* 0x0000000f1d00720c */ /* 0x000fe20003f64070 */
[--C-:B------:R-:W-:Y:S01]  /*6130*/  @!P2 IMAD.IADD R16, R16, 0x1, -R29.reuse ;  /* 0x000000011010a824 */ /* 0x100fe200078e0a1d */
[----:B------:R-:W-:Y:S03]  /*6140*/  STL [R1+0x114], R26 ;  /* 0x0001141a01007387 */ /* 0x000fe60000100800 */
[--C-:B------:R-:W-:Y:S01]  /*6150*/  @!P4 IMAD.IADD R2, R2, 0x1, -R29.reuse ;  /* 0x000000010202c824 */ /* 0x100fe200078e0a1d */
[----:B------:R-:W-:Y:S04]  /*6160*/  STL [R1+0xf4], R19 ;  /* 0x0000f41301007387 */ /* 0x000fe80000100800 */
[----:B------:R-:W-:Y:S04]  /*6170*/  STL [R1+0x104], R12 ;  /* 0x0001040c01007387 */ /* 0x000fe80000100800 */
[----:B------:R-:W-:Y:S01]  /*6180*/  STL [R1+0x10c], R11 ;  /* 0x00010c0b01007387 */ /* 0x000fe20000100800 */
[----:B------:R-:W-:-:S03]  /*6190*/  @!P3 IMAD.IADD R15, R15, 0x1, -R29 ;  /* 0x000000010f0fb824 */ /* 0x000fc600078e0a1d */
[----:B------:R-:W-:Y:S04]  /*61a0*/  STL [R1+0x100], R10 ;  /* 0x0001000a01007387 */ /* 0x000fe80000100800 */
[----:B------:R0:W-:Y:S04]  /*61b0*/  STL [R1+0xfc], R2 ;  /* 0x0000fc0201007387 */ /* 0x0001e80000100800 */
[----:B0-----:R-:W3:Y:S04]  /*61c0*/  LDL.LU R2, [R1+0xac] ;  /* 0x0000ac0001027983 */ /* 0x001ee80000300800 */
[----:B------:R-:W4:Y:S04]  /*61d0*/  LDL.LU R12, [R1+0x94] ;  /* 0x00009400010c7983 */ /* 0x000f280000300800 */
[----:B------:R-:W5:Y:S04]  /*61e0*/  LDL.LU R11, [R1+0xa0] ;  /* 0x0000a000010b7983 */ /* 0x000f680000300800 */
[----:B------:R0:W-:Y:S01]  /*61f0*/  STL [R1+0xd8], R28 ;  /* 0x0000d81c01007387 */ /* 0x0001e20000100800 */
[----:B------:R-:W-:-:S03]  /*6200*/  ISETP.GT.U32.AND P4, PT, R29, R14, PT ;  /* 0x0000000e1d00720c */ /* 0x000fc60003f84070 */
[----:B0-----:R-:W4:Y:S04]  /*6210*/  LDL.LU R28, [R1+0xa4] ;  /* 0x0000a400011c7983 */ /* 0x001f280000300800 */
[----:B------:R-:W4:Y:S06]  /*6220*/  LDL.LU R10, [R1+0x9c] ;  /* 0x00009c00010a7983 */ /* 0x000f2c0000300800 */
[----:B------:R-:W-:Y:S01]  /*6230*/  @!P4 IMAD.IADD R14, R14, 0x1, -R29 ;  /* 0x000000010e0ec824 */ /* 0x000fe200078e0a1d */
[----:B--2---:R-:W-:-:S02]  /*6240*/  ISETP.GT.U32.AND P6, PT, R29, R13, PT ;  /* 0x0000000d1d00720c */ /* 0x004fc40003fc4070 */
[C---:B------:R-:W-:Y:S02]  /*6250*/  ISETP.GT.U32.AND P5, PT, R29.reuse, R8, PT ;  /* 0x000000081d00720c */ /* 0x040fe40003fa4070 */
[C---:B------:R-:W-:Y:S02]  /*6260*/  ISETP.GT.U32.AND P1, PT, R29.reuse, R7, PT ;  /* 0x000000071d00720c */ /* 0x040fe40003f24070 */
[----:B------:R-:W-:-:S07]  /*6270*/  ISETP.GT.U32.AND P0, PT, R29, R6, PT ;  /* 0x000000061d00720c */ /* 0x000fce0003f04070 */
[--C-:B------:R-:W-:Y:S01]  /*6280*/  @!P6 IMAD.IADD R13, R13, 0x1, -R29.reuse ;  /* 0x000000010d0de824 */ /* 0x100fe200078e0a1d */
[C---:B------:R-:W-:Y:S01]  /*6290*/  ISETP.GT.U32.AND P6, PT, R29.reuse, R9, PT ;  /* 0x000000091d00720c */ /* 0x040fe20003fc4070 */
[--C-:B------:R-:W-:Y:S01]  /*62a0*/  @!P5 IMAD.IADD R8, R8, 0x1, -R29.reuse ;  /* 0x000000010808d824 */ /* 0x100fe200078e0a1d */
[C---:B------:R-:W-:Y:S02]  /*62b0*/  ISETP.GT.U32.AND P5, PT, R29.reuse, R18, PT ;  /* 0x000000121d00720c */ /* 0x040fe40003fa4070 */
[----:B------:R-:W-:Y:S01]  /*62c0*/  ISETP.GT.U32.AND P2, PT, R29, R5, PT ;  /* 0x000000051d00720c */ /* 0x000fe20003f44070 */
[--C-:B------:R-:W-:Y:S01]  /*62d0*/  @!P1 IMAD.IADD R7, R7, 0x1, -R29.reuse ;  /* 0x0000000107079824 */ /* 0x100fe200078e0a1d */
[C---:B------:R-:W-:Y:S01]  /*62e0*/  ISETP.GT.U32.AND P1, PT, R29.reuse, R17, PT ;  /* 0x000000111d00720c */ /* 0x040fe20003f24070 */
[----:B------:R-:W-:Y:S01]  /*62f0*/  @!P0 IMAD.IADD R6, R6, 0x1, -R29 ;  /* 0x0000000106068824 */ /* 0x000fe200078e0a1d */
[----:B------:R-:W-:-:S05]  /*6300*/  ISETP.GT.U32.AND P0, PT, R29, R16, PT ;  /* 0x000000101d00720c */ /* 0x000fca0003f04070 */
[--C-:B------:R-:W-:Y:S02]  /*6310*/  @!P6 IMAD.IADD R9, R9, 0x1, -R29.reuse ;  /* 0x000000010909e824 */ /* 0x100fe400078e0a1d */
[--C-:B------:R-:W-:Y:S02]  /*6320*/  @!P5 IMAD.IADD R18, R18, 0x1, -R29.reuse ;  /* 0x000000011212d824 */ /* 0x100fe400078e0a1d */
[--C-:B------:R-:W-:Y:S01]  /*6330*/  @!P2 IMAD.IADD R5, R5, 0x1, -R29.reuse ;  /* 0x000000010505a824 */ /* 0x100fe200078e0a1d */
[----:B------:R-:W-:Y:S01]  /*6340*/  ISETP.GT.U32.AND P2, PT, R29, R15, PT ;  /* 0x0000000f1d00720c */ /* 0x000fe20003f44070 */
[--C-:B------:R-:W-:Y:S01]  /*6350*/  @!P1 IMAD.IADD R17, R17, 0x1, -R29.reuse ;  /* 0x0000000111119824 */ /* 0x100fe200078e0a1d */
[----:B------:R0:W-:Y:S01]  /*6360*/  STL [R1+0xec], R9 ;  /* 0x0000ec0901007387 */ /* 0x0001e20000100800 */
[----:B------:R-:W-:-:S03]  /*6370*/  @!P0 IMAD.IADD R16, R16, 0x1, -R29 ;  /* 0x0000000110108824 */ /* 0x000fc600078e0a1d */
[----:B0-----:R-:W2:Y:S04]  /*6380*/  LDL.LU R9, [R1+0x98] ;  /* 0x0000980001097983 */ /* 0x001ea80000300800 */
[----:B------:R0:W-:Y:S04]  /*6390*/  STL [R1+0xf0], R18 ;  /* 0x0000f01201007387 */ /* 0x0001e80000100800 */
[----:B------:R-:W2:Y:S04]  /*63a0*/  LDL.LU R0, [R1+0x80] ;  /* 0x0000800001007983 */ /* 0x000ea80000300800 */
[----:B------:R1:W-:Y:S04]  /*63b0*/  STL [R1+0xe8], R17 ;  /* 0x0000e81101007387 */ /* 0x0003e80000100800 */
[----:B------:R-:W2:Y:S01]  /*63c0*/  LDL.LU R19, [R1+0x8c] ;  /* 0x00008c0001137983 */ /* 0x000ea20000300800 */
[----:B------:R-:W-:-:S03]  /*63d0*/  @!P2 IMAD.IADD R15, R15, 0x1, -R29 ;  /* 0x000000010f0fa824 */ /* 0x000fc600078e0a1d */
[----:B------:R1:W-:Y:S04]  /*63e0*/  STL [R1+0xe4], R16 ;  /* 0x0000e41001007387 */ /* 0x0003e80000100800 */
[----:B0-----:R-:W2:Y:S04]  /*63f0*/  LDL.LU R18, [R1+0x90] ;  /* 0x0000900001127983 */ /* 0x001ea80000300800 */
[----:B-1----:R-:W2:Y:S01]  /*6400*/  LDL.LU R17, [R1+0x88] ;  /* 0x0000880001117983 */ /* 0x002ea20000300800 */
[----:B------:R-:W-:-:S03]  /*6410*/  ISETP.GT.U32.AND P3, PT, R29, R4, PT ;  /* 0x000000041d00720c */ /* 0x000fc60003f64070 */
[----:B------:R0:W-:Y:S04]  /*6420*/  STL [R1+0xbc], R15 ;  /* 0x0000bc0f01007387 */ /* 0x0001e80000100800 */
[----:B------:R-:W2:Y:S01]  /*6430*/  LDL.LU R16, [R1+0x84] ;  /* 0x0000840001107983 */ /* 0x000ea20000300800 */
[----:B------:R-:W-:-:S03]  /*6440*/  ISETP.GT.U32.AND P4, PT, R29, R3, PT ;  /* 0x000000031d00720c */ /* 0x000fc60003f84070 */
[----:B0-----:R-:W2:Y:S02]  /*6450*/  LDL.LU R15, [R1+0x74] ;  /* 0x00007400010f7983 */ /* 0x001ea40000300800 */
[----:B------:R-:W-:Y:S01]  /*6460*/  @!P3 IMAD.IADD R4, R4, 0x1, -R29 ;  /* 0x000000010404b824 */ /* 0x000fe200078e0a1d */
[C---:B------:R-:W-:Y:S02]  /*6470*/  ISETP.GT.U32.AND P3, PT, R29.reuse, R14, PT ;  /* 0x0000000e1d00720c */ /* 0x040fe40003f64070 */
[----:B------:R-:W-:-:S05]  /*6480*/  ISETP.GT.U32.AND P5, PT, R29, R8, PT ;  /* 0x000000081d00720c */ /* 0x000fca0003fa4070 */
[--C-:B------:R-:W-:Y:S01]  /*6490*/  @!P4 IMAD.IADD R3, R3, 0x1, -R29.reuse ;  /* 0x000000010303c824 */ /* 0x100fe200078e0a1d */
[C---:B------:R-:W-:Y:S02]  /*64a0*/  ISETP.GT.U32.AND P4, PT, R29.reuse, R13, PT ;  /* 0x0000000d1d00720c */ /* 0x040fe40003f84070 */
[C---:B------:R-:W-:Y:S02]  /*64b0*/  ISETP.GT.U32.AND P1, PT, R29.reuse, R7, PT ;  /* 0x000000071d00720c */ /* 0x040fe40003f24070 */
[C---:B------:R-:W-:Y:S02]  /*64c0*/  ISETP.GT.U32.AND P0, PT, R29.reuse, R6, PT ;  /* 0x000000061d00720c */ /* 0x040fe40003f04070 */
[----:B------:R-:W-:Y:S01]  /*64d0*/  ISETP.GT.U32.AND P2, PT, R29, R5, PT ;  /* 0x000000051d00720c */ /* 0x000fe20003f44070 */
[--C-:B------:R-:W-:Y:S02]  /*64e0*/  @!P3 IMAD.IADD R14, R14, 0x1, -R29.reuse ;  /* 0x000000010e0eb824 */ /* 0x100fe400078e0a1d */
[----:B------:R-:W-:-:S04]  /*64f0*/  @!P5 IMAD.IADD R8, R8, 0x1, -R29 ;  /* 0x000000010808d824 */ /* 0x000fc800078e0a1d */
[--C-:B------:R-:W-:Y:S01]  /*6500*/  @!P4 IMAD.IADD R13, R13, 0x1, -R29.reuse ;  /* 0x000000010d0dc824 */ /* 0x100fe200078e0a1d */
[----:B------:R0:W-:Y:S01]  /*6510*/  STL [R1+0xcc], R14 ;  /* 0x0000cc0e01007387 */ /* 0x0001e20000100800 */
[--C-:B------:R-:W-:Y:S02]  /*6520*/  @!P1 IMAD.IADD R7, R7, 0x1, -R29.reuse ;  /* 0x0000000107079824 */ /* 0x100fe400078e0a1d */
[--C-:B------:R-:W-:Y:S02]  /*6530*/  @!P0 IMAD.IADD R6, R6, 0x1, -R29.reuse ;  /* 0x0000000106068824 */ /* 0x100fe400078e0a1d */
[----:B------:R-:W-:Y:S01]  /*6540*/  @!P2 IMAD.IADD R5, R5, 0x1, -R29 ;  /* 0x000000010505a824 */ /* 0x000fe200078e0a1d */
[----:B0-----:R-:W2:Y:S04]  /*6550*/  LDL.LU R14, [R1+0x7c] ;  /* 0x00007c00010e7983 */ /* 0x001ea80000300800 */
[----:B------:R-:W-:Y:S04]  /*6560*/  STL [R1+0xd4], R13 ;  /* 0x0000d40d01007387 */ /* 0x000fe80000100800 */
[----:B------:R0:W-:Y:S04]  /*6570*/  STL [R1+0xc8], R8 ;  /* 0x0000c80801007387 */ /* 0x0001e80000100800 */
[----:B------:R1:W-:Y:S04]  /*6580*/  STL [R1+0xc0], R7 ;  /* 0x0000c00701007387 */ /* 0x0003e80000100800 */
[----:B------:R1:W-:Y:S04]  /*6590*/  STL [R1+0xa8], R6 ;  /* 0x0000a80601007387 */ /* 0x0003e80000100800 */
[----:B------:R1:W-:Y:S04]  /*65a0*/  STL [R1+0xb4], R5 ;  /* 0x0000b40501007387 */ /* 0x0003e80000100800 */
[----:B0-----:R-:W2:Y:S01]  /*65b0*/  LDL R8, [R1+0x13f8] ;  /* 0x0013f80001087983 */ /* 0x001ea20000100800 */
[----:B------:R-:W-:-:S02]  /*65c0*/  ISETP.GT.U32.AND P6, PT, R29, R3, PT ;  /* 0x000000031d00720c */ /* 0x000fc40003fc4070 */
[C---:B---3--:R-:W-:Y:S02]  /*65d0*/  ISETP.GT.U32.AND P4, PT, R29.reuse, R2, PT ;  /* 0x000000021d00720c */ /* 0x048fe40003f84070 */
[C---:B-----5:R-:W-:Y:S02]  /*65e0*/  ISETP.GT.U32.AND P1, PT, R29.reuse, R11, PT ;  /* 0x0000000b1d00720c */ /* 0x060fe40003f24070 */
[C---:B----4-:R-:W-:Y:S02]  /*65f0*/  ISETP.GT.U32.AND P5, PT, R29.reuse, R12, PT ;  /* 0x0000000c1d00720c */ /* 0x050fe40003fa4070 */
[C---:B------:R-:W-:Y:S02]  /*6600*/  ISETP.GT.U32.AND P0, PT, R29.reuse, R28, PT ;  /* 0x0000001c1d00720c */ /* 0x040fe40003f04070 */
[----:B------:R-:W-:-:S03]  /*6610*/  ISETP.GT.U32.AND P3, PT, R29, R4, PT ;  /* 0x000000041d00720c */ /* 0x000fc60003f64070 */
[--C-:B------:R-:W-:Y:S01]  /*6620*/  @!P6 IMAD.IADD R3, R3, 0x1, -R29.reuse ;  /* 0x000000010303e824 */ /* 0x100fe200078e0a1d */
[----:B------:R-:W-:Y:S01]  /*6630*/  ISETP.GT.U32.AND P2, PT, R29, R10, PT ;  /* 0x0000000a1d00720c */ /* 0x000fe20003f44070 */
[--C-:B------:R-:W-:Y:S02]  /*6640*/  @!P4 IMAD.IADD R2, R2, 0x1, -R29.reuse ;  /* 0x000000010202c824 */ /* 0x100fe400078e0a1d */
[--C-:B------:R-:W-:Y:S02]  /*6650*/  @!P1 IMAD.IADD R11, R11, 0x1, -R29.reuse ;  /* 0x000000010b0b9824 */ /* 0x100fe400078e0a1d */
[--C-:B------:R-:W-:Y:S02]  /*6660*/  @!P5 IMAD.IADD R12, R12, 0x1, -R29.reuse ;  /* 0x000000010c0cd824 */ /* 0x100fe400078e0a1d */
[--C-:B------:R-:W-:Y:S02]  /*6670*/  @!P0 IMAD.IADD R28, R28, 0x1, -R29.reuse ;  /* 0x000000011c1c8824 */ /* 0x100fe400078e0a1d */
[----:B------:R-:W-:-:S04]  /*6680*/  @!P3 IMAD.IADD R4, R4, 0x1, -R29 ;  /* 0x000000010404b824 */ /* 0x000fc800078e0a1d */
[----:B------:R-:W-:Y:S01]  /*6690*/  @!P2 IMAD.IADD R10, R10, 0x1, -R29 ;  /* 0x000000010a0aa824 */ /* 0x000fe200078e0a1d */
[----:B------:R0:W-:Y:S04]  /*66a0*/  STL [R1+0xb8], R4 ;  /* 0x0000b80401007387 */ /* 0x0001e80000100800 */
[----:B-1----:R-:W3:Y:S04]  /*66b0*/  LDL.LU R7, [R1+0x1a8] ;  /* 0x0001a80001077983 */ /* 0x002ee80000300800 */
[----:B------:R-:W4:Y:S04]  /*66c0*/  LDL.LU R6, [R1+0x78] ;  /* 0x0000780001067983 */ /* 0x000f280000300800 */
[----:B------:R1:W-:Y:S04]  /*66d0*/  STL [R1+0xb0], R3 ;  /* 0x0000b00301007387 */ /* 0x0003e80000100800 */
[----:B------:R-:W5:Y:S04]  /*66e0*/  LDL.LU R5, [R1+0x1a0] ;  /* 0x0001a00001057983 */ /* 0x000f680000300800 */
[----:B0-----:R-:W3:Y:S04]  /*66f0*/  LDL.LU R4, [R1+0x70] ;  /* 0x0000700001047983 */ /* 0x001ee80000300800 */
[----:B-1----:R-:W3:Y:S01]  /*6700*/  LDL.LU R3, [R1+0x184] ;  /* 0x0001840001037983 */ /* 0x002ee20000300800 */
[----:B------:R-:W-:-:S04]  /*6710*/  IMAD.HI.U32 R26, R27, R25, RZ ;  /* 0x000000191b1a7227 */ /* 0x000fc800078e00ff */
[----:B------:R-:W-:-:S04]  /*6720*/  IMAD.MOV R26, RZ, RZ, -R26 ;  /* 0x000000ffff1a7224 */ /* 0x000fc800078e0a1a */
[C---:B------:R-:W-:Y:S01]  /*6730*/  IMAD R25, R29.reuse, R26, R25 ;  /* 0x0000001a1d197224 */ /* 0x040fe200078e0219 */
[C---:B--2---:R-:W-:Y:S02]  /*6740*/  ISETP.GT.U32.AND P6, PT, R29.reuse, R0, PT ;  /* 0x000000001d00720c */ /* 0x044fe40003fc4070 */
[C---:B------:R-:W-:Y:S02]  /*6750*/  ISETP.GT.U32.AND P4, PT, R29.reuse, R19, PT ;  /* 0x000000131d00720c */ /* 0x040fe40003f84070 */
[C---:B------:R-:W-:Y:S02]  /*6760*/  ISETP.GT.U32.AND P5, PT, R29.reuse, R18, PT ;  /* 0x000000121d00720c */ /* 0x040fe40003fa4070 */
[C---:B------:R-:W-:Y:S02]  /*6770*/  ISETP.GT.U32.AND P1, PT, R29.reuse, R17, PT ;  /* 0x000000111d00720c */ /* 0x040fe40003f24070 */
[----:B------:R-:W-:-:S05]  /*6780*/  ISETP.GT.U32.AND P3, PT, R29, R9, PT ;  /* 0x000000091d00720c */ /* 0x000fca0003f64070 */
[--C-:B------:R-:W-:Y:S01]  /*6790*/  @!P6 IMAD.IADD R0, R0, 0x1, -R29.reuse ;  /* 0x000000010000e824 */ /* 0x100fe200078e0a1d */
[C---:B------:R-:W-:Y:S02]  /*67a0*/  ISETP.GT.U32.AND P6, PT, R29.reuse, R2, PT ;  /* 0x000000021d00720c */ /* 0x040fe40003fc4070 */
[----:B------:R-:W-:Y:S01]  /*67b0*/  ISETP.GT.U32.AND P0, PT, R29, R16, PT ;  /* 0x000000101d00720c */ /* 0x000fe20003f04070 */
[--C-:B------:R-:W-:Y:S01]  /*67c0*/  @!P4 IMAD.IADD R19, R19, 0x1, -R29.reuse ;  /* 0x000000011313c824 */ /* 0x100fe200078e0a1d */
[----:B------:R-:W-:Y:S01]  /*67d0*/  ISETP.GT.U32.AND P4, PT, R29, R12, PT ;  /* 0x0000000c1d00720c */ /* 0x000fe20003f84070 */
[--C-:B------:R-:W-:Y:S02]  /*67e0*/  @!P5 IMAD.IADD R18, R18, 0x1, -R29.reuse ;  /* 0x000000011212d824 */ /* 0x100fe400078e0a1d */
[----:B------:R-:W-:Y:S01]  /*67f0*/  @!P1 IMAD.IADD R17, R17, 0x1, -R29 ;  /* 0x0000000111119824 */ /* 0x000fe200078e0a1d */
[C---:B------:R-:W-:Y:S02]  /*6800*/  ISETP.GT.U32.AND P2, PT, R29.reuse, R15, PT ;  /* 0x0000000f1d00720c */ /* 0x040fe40003f44070 */
[----:B------:R-:W-:-:S02]  /*6810*/  ISETP.GT.U32.AND P1, PT, R29, R28, PT ;  /* 0x0000001c1d00720c */ /* 0x000fc40003f24070 */
[----:B------:R-:W-:Y:S01]  /*6820*/  ISETP.GT.U32.AND P5, PT, R29, R11, PT ;  /* 0x0000000b1d00720c */ /* 0x000fe20003fa4070 */
[--C-:B------:R-:W-:Y:S02]  /*6830*/  @!P3 IMAD.IADD R9, R9, 0x1, -R29.reuse ;  /* 0x000000010909b824 */ /* 0x100fe400078e0a1d */
[--C-:B------:R-:W-:Y:S01]  /*6840*/  @!P0 IMAD.IADD R16, R16, 0x1, -R29.reuse ;  /* 0x0000000110108824 */ /* 0x100fe200078e0a1d */
[----:B------:R-:W-:Y:S01]  /*6850*/  ISETP.GT.U32.AND P0, PT, R29, R10, PT ;  /* 0x0000000a1d00720c */ /* 0x000fe20003f04070 */
[--C-:B------:R-:W-:Y:S02]  /*6860*/  @!P6 IMAD.IADD R2, R2, 0x1, -R29.reuse ;  /* 0x000000010202e824 */ /* 0x100fe400078e0a1d */
[--C-:B------:R-:W-:Y:S02]  /*6870*/  @!P4 IMAD.IADD R12, R12, 0x1, -R29.reuse ;  /* 0x000000010c0cc824 */ /* 0x100fe400078e0a1d */
[--C-:B------:R-:W-:Y:S01]  /*6880*/  @!P2 IMAD.IADD R15, R15, 0x1, -R29.reuse ;  /* 0x000000010f0fa824 */ /* 0x100fe200078e0a1d */
[----:B------:R-:W-:Y:S01]  /*6890*/  ISETP.GT.U32.AND P2, PT, R29, R9, PT ;  /* 0x000000091d00720c */ /* 0x000fe20003f44070 */
[--C-:B------:R-:W-:Y:S01]  /*68a0*/  @!P1 IMAD.IADD R28, R28, 0x1, -R29.reuse ;  /* 0x000000011c1c9824 */ /* 0x100fe200078e0a1d */
[----:B------:R0:W-:Y:S01]  /*68b0*/  STL [R1+0xac], R2 ;  /* 0x0000ac0201007387 */ /* 0x0001e20000100800 */
[----:B------:R-:W-:-:S04]  /*68c0*/  @!P5 IMAD.IADD R11, R11, 0x1, -R29 ;  /* 0x000000010b0bd824 */ /* 0x000fc800078e0a1d */
[--C-:B------:R-:W-:Y:S01]  /*68d0*/  @!P0 IMAD.IADD R10, R10, 0x1, -R29.reuse ;  /* 0x000000010a0a8824 */ /* 0x100fe200078e0a1d */
[----:B0-----:R-:W2:Y:S04]  /*68e0*/  LDL.LU R2, [R1+0x18c] ;  /* 0x00018c0001027983 */ /* 0x001ea80000300800 */
[----:B------:R-:W-:Y:S04]  /*68f0*/  STL [R1+0x94], R12 ;  /* 0x0000940c01007387 */ /* 0x000fe80000100800 */
[----:B------:R0:W-:Y:S04]  /*6900*/  STL [R1+0xa4], R28 ;  /* 0x0000a41c01007387 */ /* 0x0001e80000100800 */
[----:B------:R1:W-:Y:S01]  /*6910*/  STL [R1+0xa0], R11 ;  /* 0x0000a00b01007387 */ /* 0x0003e20000100800 */
[----:B------:R-:W-:-:S03]  /*6920*/  @!P2 IMAD.IADD R9, R9, 0x1, -R29 ;  /* 0x000000010909a824 */ /* 0x000fc600078e0a1d */
[----:B0-----:R-:W2:Y:S04]  /*6930*/  LDL.LU R28, [R1+0x174] ;  /* 0x00017400011c7983 */ /* 0x001ea80000300800 */
[----:B------:R-:W2:Y:S04]  /*6940*/  LDL.LU R13, [R1+0x170] ;  /* 0x00017000010d7983 */ /* 0x000ea80000300800 */
[----:B------:R-:W2:Y:S04]  /*6950*/  LDL.LU R12, [R1+0x130] ;  /* 0x00013000010c7983 */ /* 0x000ea80000300800 */
[----:B-1----:R-:W2:Y:S04]  /*6960*/  LDL.LU R11, [R1+0x14c] ;  /* 0x00014c00010b7983 */ /* 0x002ea80000300800 */
[----:B------:R0:W-:Y:S01]  /*6970*/  STL [R1+0x9c], R10 ;  /* 0x00009c0a01007387 */ /* 0x0001e20000100800 */
[----:B------:R-:W-:-:S03]  /*6980*/  IABS R26, R8 ;  /* 0x00000008001a7213 */ /* 0x000fc60000000000 */
[----:B0-----:R-:W2:Y:S04]  /*6990*/  LDL.LU R10, [R1+0x150] ;  /* 0x00015000010a7983 */ /* 0x001ea80000300800 */
[----:B------:R0:W-:Y:S04]  /*69a0*/  STL [R1+0x98], R9 ;  /* 0x0000980901007387 */ /* 0x0001e80000100800 */
[----:B0-----:R-:W2:Y:S04]  /*69b0*/  LDL.LU R9, [R1+0x140] ;  /* 0x0001400001097983 */ /* 0x001ea80000300800 */
[----:B------:R-:W2:Y:S01]  /*69c0*/  LDL.LU R8, [R1+0x138] ;  /* 0x0001380001087983 */ /* 0x000ea20000300800 */
[----:B------:R-:W-:-:S02]  /*69d0*/  ISETP.GT.U32.AND P3, PT, R29, R14, PT ;  /* 0x0000000e1d00720c */ /* 0x000fc40003f64070 */
[C---:B------:R-:W-:Y:S02]  /*69e0*/  ISETP.GT.U32.AND P4, PT, R29.reuse, R19, PT ;  /* 0x000000131d00720c */ /* 0x040fe40003f84070 */
[C---:B------:R-:W-:Y:S02]  /*69f0*/  ISETP.GT.U32.AND P5, PT, R29.reuse, R18, PT ;  /* 0x000000121d00720c */ /* 0x040fe40003fa4070 */
[----:B------:R-:W-:-:S07]  /*6a00*/  ISETP.GT.U32.AND P1, PT, R29, R17, PT ;  /* 0x000000111d00720c */ /* 0x000fce0003f24070 */
[--C-:B------:R-:W-:Y:S01]  /*6a10*/  @!P3 IMAD.IADD R14, R14, 0x1, -R29.reuse ;  /* 0x000000010e0eb824 */ /* 0x100fe200078e0a1d */
[C---:B------:R-:W-:Y:S02]  /*6a20*/  ISETP.GT.U32.AND P3, PT, R29.reuse, R0, PT ;  /* 0x000000001d00720c */ /* 0x040fe40003f64070 */
[----:B------:R-:W-:Y:S01]  /*6a30*/  ISETP.GT.U32.AND P0, PT, R29, R16, PT ;  /* 0x000000101d00720c */ /* 0x000fe20003f04070 */
[--C-:B------:R-:W-:Y:S01]  /*6a40*/  @!P4 IMAD.IADD R19, R19, 0x1, -R29.reuse ;  /* 0x000000011313c824 */ /* 0x100fe200078e0a1d */
[C---:B------:R-:W-:Y:S02]  /*6a50*/  ISETP.GT.U32.AND P6, PT, R29.reuse, R14, PT ;  /* 0x0000000e1d00720c */ /* 0x040fe40003fc4070 */
[C---:B------:R-:W-:Y:S01]  /*6a60*/  ISETP.GT.U32.AND P2, PT, R29.reuse, R15, PT ;  /* 0x0000000f1d00720c */ /* 0x040fe20003f44070 */
[----:B------:R-:W-:Y:S01]  /*6a70*/  @!P5 IMAD.IADD R18, R18, 0x1, -R29 ;  /* 0x000000011212d824 */ /* 0x000fe200078e0a1d */
[----:B----4-:R-:W-:-:S05]  /*6a80*/  ISETP.GT.U32.AND P4, PT, R29, R6, PT ;  /* 0x000000061d00720c */ /* 0x010fca0003f84070 */
[--C-:B------:R-:W-:Y:S01]  /*6a90*/  @!P3 IMAD.IADD R0, R0, 0x1, -R29.reuse ;  /* 0x000000010000b824 */ /* 0x100fe200078e0a1d */
[----:B---3--:R-:W-:Y:S01]  /*6aa0*/  ISETP.GT.U32.AND P3, PT, R29, R7, PT ;  /* 0x000000071d00720c */ /* 0x008fe20003f64070 */
[--C-:B------:R-:W-:Y:S01]  /*6ab0*/  @!P1 IMAD.IADD R17, R17, 0x1, -R29.reuse ;  /* 0x0000000111119824 */ /* 0x100fe200078e0a1d */
[C---:B-----5:R-:W-:Y:S02]  /*6ac0*/  ISETP.GT.U32.AND P5, PT, R29.reuse, R5, PT ;  /* 0x000000051d00720c */ /* 0x060fe40003fa4070 */
[C---:B------:R-:W-:Y:S01]  /*6ad0*/  ISETP.GT.U32.AND P1, PT, R29.reuse, R4, PT ;  /* 0x000000041d00720c */ /* 0x040fe20003f24070 */
[--C-:B------:R-:W-:Y:S01]  /*6ae0*/  @!P0 IMAD.IADD R16, R16, 0x1, -R29.reuse ;  /* 0x0000000110108824 */ /* 0x100fe200078e0a1d */
[----:B------:R-:W-:Y:S01]  /*6af0*/  ISETP.GT.U32.AND P0, PT, R29, R3, PT ;  /* 0x000000031d00720c */ /* 0x000fe20003f04070 */
[--C-:B------:R-:W-:Y:S02]  /*6b00*/  @!P6 IMAD.IADD R14, R14, 0x1, -R29.reuse ;  /* 0x000000010e0ee824 */ /* 0x100fe400078e0a1d */
[----:B------:R-:W-:-:S02]  /*6b10*/  @!P2 IMAD.IADD R15, R15, 0x1, -R29 ;  /* 0x000000010f0fa824 */ /* 0x000fc400078e0a1d */
[--C-:B------:R-:W-:Y:S02]  /*6b20*/  @!P4 IMAD.IADD R6, R6, 0x1, -R29.reuse ;  /* 0x000000010606c824 */ /* 0x100fe400078e0a1d */
[--C-:B------:R-:W-:Y:S02]  /*6b30*/  @!P3 IMAD.IADD R7, R7, 0x1, -R29.reuse ;  /* 0x000000010707b824 */ /* 0x100fe400078e0a1d */
[--C-:B------:R-:W-:Y:S02]  /*6b40*/  @!P5 IMAD.IADD R5, R5, 0x1, -R29.reuse ;  /* 0x000000010505d824 */ /* 0x100fe400078e0a1d */
[--C-:B------:R-:W-:Y:S02]  /*6b50*/  @!P1 IMAD.IADD R4, R4, 0x1, -R29.reuse ;  /* 0x0000000104049824 */ /* 0x100fe400078e0a1d */
[----:B------:R-:W-:Y:S01]  /*6b60*/  @!P0 IMAD.IADD R3, R3, 0x1, -R29 ;  /* 0x0000000103038824 */ /* 0x000fe200078e0a1d */
[----:B------:R-:W-:Y:S04]  /*6b70*/  STL [R1+0x80], R0 ;  /* 0x0000800001007387 */ /* 0x000fe80000100800 */
[----:B------:R0:W-:Y:S04]  /*6b80*/  STL [R1+0x8c], R19 ;  /* 0x00008c1301007387 */ /* 0x0001e80000100800 */
[----:B------:R1:W-:Y:S04]  /*6b90*/  STL [R1+0x90], R18 ;  /* 0x0000901201007387 */ /* 0x0003e80000100800 */
[----:B------:R3:W-:Y:S04]  /*6ba0*/  STL [R1+0x88], R17 ;  /* 0x0000881101007387 */ /* 0x0007e80000100800 */
[----:B------:R4:W-:Y:S04]  /*6bb0*/  STL [R1+0x84], R16 ;  /* 0x0000841001007387 */ /* 0x0009e80000100800 */
[----:B0-----:R-:W5:Y:S04]  /*6bc0*/  LDL.LU R19, [R1+0x2c] ;  /* 0x00002c0001137983 */ /* 0x001f680000300800 */
[----:B------:R0:W-:Y:S04]  /*6bd0*/  STL [R1+0x74], R15 ;  /* 0x0000740f01007387 */ /* 0x0001e80000100800 */
[----:B-1----:R-:W5:Y:S04]  /*6be0*/  LDL.LU R18, [R1+0x28] ;  /* 0x0000280001127983 */ /* 0x002f680000300800 */
[----:B---3--:R-:W3:Y:S04]  /*6bf0*/  LDL.LU R17, [R1+0x11c] ;  /* 0x00011c0001117983 */ /* 0x008ee80000300800 */
[----:B------:R1:W-:Y:S04]  /*6c00*/  STL [R1+0x7c], R14 ;  /* 0x00007c0e01007387 */ /* 0x0003e80000100800 */
[----:B----4-:R-:W4:Y:S04]  /*6c10*/  LDL.LU R16, [R1+0x108] ;  /* 0x0001080001107983 */ /* 0x010f280000300800 */
[----:B0-----:R-:W3:Y:S04]  /*6c20*/  LDL.LU R15, [R1+0xf8] ;  /* 0x0000f800010f7983 */ /* 0x001ee80000300800 */
[----:B-1----:R-:W3:Y:S01]  /*6c30*/  LDL.LU R14, [R1+0x24] ;  /* 0x00002400010e7983 */ /* 0x002ee20000300800 */
[----:B--2---:R-:W-:-:S02]  /*6c40*/  ISETP.GT.U32.AND P2, PT, R29, R2, PT ;  /* 0x000000021d00720c */ /* 0x004fc40003f44070 */
[C---:B------:R-:W-:Y:S02]  /*6c50*/  ISETP.GT.U32.AND P6, PT, R29.reuse, R28, PT ;  /* 0x0000001c1d00720c */ /* 0x040fe40003fc4070 */
[C---:B------:R-:W-:Y:S02]  /*6c60*/  ISETP.GT.U32.AND P3, PT, R29.reuse, R13, PT ;  /* 0x0000000d1d00720c */ /* 0x040fe40003f64070 */
[C---:B------:R-:W-:Y:S02]  /*6c70*/  ISETP.GT.U32.AND P4, PT, R29.reuse, R12, PT ;  /* 0x0000000c1d00720c */ /* 0x040fe40003f84070 */
[----:B------:R-:W-:-:S07]  /*6c80*/  ISETP.GT.U32.AND P5, PT, R29, R11, PT ;  /* 0x0000000b1d00720c */ /* 0x000fce0003fa4070 */
[--C-:B------:R-:W-:Y:S01]  /*6c90*/  @!P6 IMAD.IADD R28, R28, 0x1, -R29.reuse ;  /* 0x000000011c1ce824 */ /* 0x100fe200078e0a1d */
[----:B------:R-:W-:Y:S01]  /*6ca0*/  ISETP.GT.U32.AND P6, PT, R29, R7, PT ;  /* 0x000000071d00720c */ /* 0x000fe20003fc4070 */
[--C-:B------:R-:W-:Y:S02]  /*6cb0*/  @!P2 IMAD.IADD R2, R2, 0x1, -R29.reuse ;  /* 0x000000010202a824 */ /* 0x100fe400078e0a1d */
[--C-:B------:R-:W-:Y:S01]  /*6cc0*/  @!P3 IMAD.IADD R13, R13, 0x1, -R29.reuse ;  /* 0x000000010d0db824 */ /* 0x100fe200078e0a1d */
[C---:B------:R-:W-:Y:S01]  /*6cd0*/  ISETP.GT.U32.AND P1, PT, R29.reuse, R10, PT ;  /* 0x0000000a1d00720c */ /* 0x040fe20003f24070 */
[--C-:B------:R-:W-:Y:S01]  /*6ce0*/  @!P4 IMAD.IADD R12, R12, 0x1, -R29.reuse ;  /* 0x000000010c0cc824 */ /* 0x100fe200078e0a1d */
[----:B------:R-:W-:Y:S01]  /*6cf0*/  ISETP.GT.U32.AND P3, PT, R29, R6, PT ;  /* 0x000000061d00720c */ /* 0x000fe20003f64070 */
[----:B------:R-:W-:Y:S01]  /*6d00*/  @!P5 IMAD.IADD R11, R11, 0x1, -R29 ;  /* 0x000000010b0bd824 */ /* 0x000fe200078e0a1d */
[C---:B------:R-:W-:Y:S02]  /*6d10*/  ISETP.GT.U32.AND P4, PT, R29.reuse, R5, PT ;  /* 0x000000051d00720c */ /* 0x040fe40003f84070 */
[----:B------:R-:W-:-:S02]  /*6d20*/  ISETP.GT.U32.AND P5, PT, R29, R4, PT ;  /* 0x000000041d00720c */ /* 0x000fc40003fa4070 */
[C---:B------:R-:W-:Y:S02]  /*6d30*/  ISETP.GT.U32.AND P0, PT, R29.reuse, R9, PT ;  /* 0x000000091d00720c */ /* 0x040fe40003f04070 */
[----:B------:R-:W-:-:S03]  /*6d40*/  ISETP.GT.U32.AND P2, PT, R29, R8, PT ;  /* 0x000000081d00720c */ /* 0x000fc60003f44070 */
[--C-:B------:R-:W-:Y:S01]  /*6d50*/  @!P1 IMAD.IADD R10, R10, 0x1, -R29.reuse ;  /* 0x000000010a0a9824 */ /* 0x100fe200078e0a1d */
[----:B------:R-:W-:Y:S01]  /*6d60*/  ISETP.GT.U32.AND P1, PT, R29, R3, PT ;  /* 0x000000031d00720c */ /* 0x000fe20003f24070 */
[--C-:B------:R-:W-:Y:S02]  /*6d70*/  @!P6 IMAD.IADD R7, R7, 0x1, -R29.reuse ;  /* 0x000000010707e824 */ /* 0x100fe400078e0a1d */
[----:B------:R-:W-:-:S04]  /*6d80*/  @!P3 IMAD.IADD R6, R6, 0x1, -R29 ;  /* 0x000000010606b824 */ /* 0x000fc800078e0a1d */
[--C-:B------:R-:W-:Y:S01]  /*6d90*/  @!P0 IMAD.IADD R9, R9, 0x1, -R29.reuse ;  /* 0x0000000109098824 */ /* 0x100fe200078e0a1d */
[----:B------:R-:W-:Y:S01]  /*6da0*/  ISETP.GT.U32.AND P0, PT, R29, R2, PT ;  /* 0x000000021d00720c */ /* 0x000fe20003f04070 */
[--C-:B------:R-:W-:Y:S02]  /*6db0*/  @!P4 IMAD.IADD R5, R5, 0x1, -R29.reuse ;  /* 0x000000010505c824 */ /* 0x100fe400078e0a1d */
[--C-:B------:R-:W-:Y:S01]  /*6dc0*/  @!P2 IMAD.IADD R8, R8, 0x1, -R29.reuse ;  /* 0x000000010808a824 */ /* 0x100fe200078e0a1d */
[----:B------:R-:W-:Y:S01]  /*6dd0*/  ISETP.GT.U32.AND P2, PT, R29, R28, PT ;  /* 0x0000001c1d00720c */ /* 0x000fe20003f44070 */
[--C-:B------:R-:W-:Y:S01]  /*6de0*/  @!P5 IMAD.IADD R4, R4, 0x1, -R29.reuse ;  /* 0x000000010404d824 */ /* 0x100fe200078e0a1d */
[----:B------:R-:W-:Y:S01]  /*6df0*/  STL [R1+0x1a8], R7 ;  /* 0x0001a80701007387 */ /* 0x000fe20000100800 */
[----:B------:R-:W-:-:S03]  /*6e00*/  @!P1 IMAD.IADD R3, R3, 0x1, -R29 ;  /* 0x0000000103039824 */ /* 0x000fc600078e0a1d */
[----:B------:R0:W-:Y:S04]  /*6e10*/  STL [R1+0x78], R6 ;  /* 0x0000780601007387 */ /* 0x0001e80000100800 */
[----:B------:R1:W-:Y:S01]  /*6e20*/  STL [R1+0x1a0], R5 ;  /* 0x0001a00501007387 */ /* 0x0003e20000100800 */
[----:B------:R-:W-:-:S03]  /*6e30*/  @!P0 IMAD.IADD R2, R2, 0x1, -R29 ;  /* 0x0000000102028824 */ /* 0x000fc600078e0a1d */
[----:B0-----:R-:W2:Y:S04]  /*6e40*/  LDL.LU R6, [R1+0xdc] ;  /* 0x0000dc0001067983 */ /* 0x001ea80000300800 */
[----:B------:R0:W-:Y:S04]  /*6e50*/  STL [R1+0x70], R4 ;  /* 0x0000700401007387 */ /* 0x0001e80000100800 */
[----:B-1----:R-:W2:Y:S04]  /*6e60*/  LDL.LU R5, [R1+0xe0] ;  /* 0x0000e00001057983 */ /* 0x002ea80000300800 */
[----:B------:R1:W-:Y:S01]  /*6e70*/  STL [R1+0x184], R3 ;  /* 0x0001840301007387 */ /* 0x0003e20000100800 */
[----:B------:R-:W-:-:S03]  /*6e80*/  @!P2 IMAD.IADD R28, R28, 0x1, -R29 ;  /* 0x000000011c1ca824 */ /* 0x000fc600078e0a1d */
[----:B0-----:R-:W2:Y:S04]  /*6e90*/  LDL.LU R4, [R1+0xd0] ;  /* 0x0000d00001047983 */ /* 0x001ea80000300800 */
[----:B------:R-:W2:Y:S04]  /*6ea0*/  LDL.LU R0, [R1+0xc4] ;  /* 0x0000c40001007983 */ /* 0x000ea80000300800 */
[----:B-1----:R-:W2:Y:S04]  /*6eb0*/  LDL.LU R3, [R1+0x20] ;  /* 0x0000200001037983 */ /* 0x002ea80000300800 */
[----:B------:R0:W-:Y:S04]  /*6ec0*/  STL [R1+0x18c], R2 ;  /* 0x00018c0201007387 */ /* 0x0001e80000100800 */
[----:B0-----:R-:W2:Y:S04]  /*6ed0*/  LDL.LU R2, [R1+0x1c] ;  /* 0x00001c0001027983 */ /* 0x001ea80000300800 */
[----:B------:R0:W-:Y:S04]  /*6ee0*/  STL [R1+0x174], R28 ;  /* 0x0001741c01007387 */ /* 0x0001e80000100800 */
[----:B0-----:R-:W2:Y:S01]  /*6ef0*/  LDL.LU R28, [R1+0x18] ;  /* 0x00001800011c7983 */ /* 0x001ea20000300800 */
[----:B------:R-:W-:-:S02]  /*6f00*/  ISETP.GT.U32.AND P3, PT, R29, R13, PT ;  /* 0x0000000d1d00720c */ /* 0x000fc40003f64070 */
[C---:B------:R-:W-:Y:S02]  /*6f10*/  ISETP.GT.U32.AND P4, PT, R29.reuse, R12, PT ;  /* 0x0000000c1d00720c */ /* 0x040fe40003f84070 */
[C---:B------:R-:W-:Y:S02]  /*6f20*/  ISETP.GT.U32.AND P5, PT, R29.reuse, R11, PT ;  /* 0x0000000b1d00720c */ /* 0x040fe40003fa4070 */
[C---:B------:R-:W-:Y:S02]  /*6f30*/  ISETP.GT.U32.AND P6, PT, R29.reuse, R10, PT ;  /* 0x0000000a1d00720c */ /* 0x040fe40003fc4070 */
[C---:B------:R-:W-:Y:S02]  /*6f40*/  ISETP.GT.U32.AND P0, PT, R29.reuse, R9, PT ;  /* 0x000000091d00720c */ /* 0x040fe40003f04070 */
[C---:B------:R-:W-:Y:S02]  /*6f50*/  ISETP.GT.U32.AND P1, PT, R29.reuse, R8, PT ;  /* 0x000000081d00720c */ /* 0x040fe40003f24070 */
[----:B-----5:R-:W-:Y:S01]  /*6f60*/  ISETP.GT.U32.AND P2, PT, R29, R19, PT ;  /* 0x000000131d00720c */ /* 0x020fe20003f44070 */
[--C-:B------:R-:W-:Y:S01]  /*6f70*/  @!P3 IMAD.IADD R13, R13, 0x1, -R29.reuse ;  /* 0x000000010d0db824 */ /* 0x100fe200078e0a1d */
[C---:B------:R-:W-:Y:S01]  /*6f80*/  ISETP.GT.U32.AND P3, PT, R29.reuse, R18, PT ;  /* 0x000000121d00720c */ /* 0x040fe20003f64070 */
[--C-:B------:R-:W-:Y:S01]  /*6f90*/  @!P4 IMAD.IADD R12, R12, 0x1, -R29.reuse ;  /* 0x000000010c0cc824 */ /* 0x100fe200078e0a1d */
[----:B---3--:R-:W-:Y:S01]  /*6fa0*/  ISETP.GT.U32.AND P4, PT, R29, R17, PT ;  /* 0x000000111d00720c */ /* 0x008fe20003f84070 */
[--C-:B------:R-:W-:Y:S01]  /*6fb0*/  @!P5 IMAD.IADD R11, R11, 0x1, -R29.reuse ;  /* 0x000000010b0bd824 */ /* 0x100fe200078e0a1d */
[C---:B----4-:R-:W-:Y:S01]  /*6fc0*/  ISETP.GT.U32.AND P5, PT, R29.reuse, R16, PT ;  /* 0x000000101d00720c */ /* 0x050fe20003fa4070 */
[--C-:B------:R-:W-:Y:S01]  /*6fd0*/  @!P6 IMAD.IADD R10, R10, 0x1, -R29.reuse ;  /* 0x000000010a0ae824 */ /* 0x100fe200078e0a1d */
[----:B------:R-:W-:Y:S01]  /*6fe0*/  ISETP.GT.U32.AND P6, PT, R29, R15, PT ;  /* 0x0000000f1d00720c */ /* 0x000fe20003fc4070 */
[--C-:B------:R-:W-:Y:S01]  /*6ff0*/  @!P0 IMAD.IADD R9, R9, 0x1, -R29.reuse ;  /* 0x0000000109098824 */ /* 0x100fe200078e0a1d */
[----:B------:R-:W-:Y:S01]  /*7000*/  ISETP.GT.U32.AND P0, PT, R29, R14, PT ;  /* 0x0000000e1d00720c */ /* 0x000fe20003f04070 */
[----:B------:R-:W-:-:S02]  /*7010*/  @!P1 IMAD.IADD R8, R8, 0x1, -R29 ;  /* 0x0000000108089824 */ /* 0x000fc400078e0a1d */
[--C-:B------:R-:W-:Y:S02]  /*7020*/  @!P2 IMAD.IADD R19, R19, 0x1, -R29.reuse ;  /* 0x000000011313a824 */ /* 0x100fe400078e0a1d */
[--C-:B------:R-:W-:Y:S02]  /*7030*/  @!P3 IMAD.IADD R18, R18, 0x1, -R29.reuse ;  /* 0x000000011212b824 */ /* 0x100fe400078e0a1d */
[--C-:B------:R-:W-:Y:S02]  /*7040*/  @!P4 IMAD.IADD R17, R17, 0x1, -R29.reuse ;  /* 0x000000011111c824 */ /* 0x100fe400078e0a1d */
[--C-:B------:R-:W-:Y:S02]  /*7050*/  @!P5 IMAD.IADD R16, R16, 0x1, -R29.reuse ;  /* 0x000000011010d824 */ /* 0x100fe400078e0a1d */
[--C-:B------:R-:W-:Y:S02]  /*7060*/  @!P6 IMAD.IADD R15, R15, 0x1, -R29.reuse ;  /* 0x000000010f0fe824 */ /* 0x100fe400078e0a1d */
[----:B------:R-:W-:Y:S01]  /*7070*/  @!P0 IMAD.IADD R14, R14, 0x1, -R29 ;  /* 0x000000010e0e8824 */ /* 0x000fe200078e0a1d */
        /* <DEDUP_REMOVED lines=10> */
[----:B0-----:R-:W3:Y:S01]  /*7120*/  LDL.LU R9, [R1+0x4] ;  /* 0x0000040001097983 */ /* 0x001ee20000300800 */
[----:B------:R-:W-:-:S03]  /*7130*/  IMAD.HI.U32 R7, R27, R26, RZ ;  /* 0x0000001a1b077227 */ /* 0x000fc600078e00ff */
[----:B-1----:R-:W3:Y:S01]  /*7140*/  LDL.LU R8, [R1] ;  /* 0x0000000001087983 */ /* 0x002ee20000300800 */
        /* <DEDUP_REMOVED lines=8> */
[----:B------:R-:W-:Y:S01]  /*71d0*/  ISETP.GT.U32.AND P1, PT, R29, R19, PT ;  /* 0x000000131d00720c */ /* 0x000fe20003f24070 */
[--C-:B------:R-:W-:Y:S01]  /*71e0*/  @!P2 IMAD.IADD R5, R5, 0x1, -R29.reuse ;  /* 0x000000010505a824 */ /* 0x100fe200078e0a1d */
[C---:B------:R-:W-:Y:S01]  /*71f0*/  ISETP.GT.U32.AND P2, PT, R29.reuse, R18, PT ;  /* 0x000000121d00720c */ /* 0x040fe20003f44070 */
[--C-:B------:R-:W-:Y:S01]  /*7200*/  @!P3 IMAD.IADD R4, R4, 0x1, -R29.reuse ;  /* 0x000000010404b824 */ /* 0x100fe200078e0a1d */
[C---:B------:R-:W-:Y:S01]  /*7210*/  ISETP.GT.U32.AND P6, PT, R29.reuse, R2, PT ;  /* 0x000000021d00720c */ /* 0x040fe20003fc4070 */
[--C-:B------:R-:W-:Y:S01]  /*7220*/  @!P4 IMAD.IADD R0, R0, 0x1, -R29.reuse ;  /* 0x000000010000c824 */ /* 0x100fe200078e0a1d */
[----:B------:R-:W-:Y:S01]  /*7230*/  ISETP.GT.U32.AND P3, PT, R29, R17, PT ;  /* 0x000000111d00720c */ /* 0x000fe20003f64070 */
[----:B------:R-:W-:Y:S01]  /*7240*/  @!P5 IMAD.IADD R3, R3, 0x1, -R29 ;  /* 0x000000010303d824 */ /* 0x000fe200078e0a1d */
[C---:B------:R-:W-:Y:S02]  /*7250*/  ISETP.GT.U32.AND P4, PT, R29.reuse, R16, PT ;  /* 0x000000101d00720c */ /* 0x040fe40003f84070 */
[----:B------:R-:W-:-:S07]  /*7260*/  ISETP.GT.U32.AND P0, PT, R29, R28, PT ;  /* 0x0000001c1d00720c */ /* 0x000fce0003f04070 */
[--C-:B------:R-:W-:Y:S01]  /*7270*/  @!P6 IMAD.IADD R2, R2, 0x1, -R29.reuse ;  /* 0x000000010202e824 */ /* 0x100fe200078e0a1d */
[C---:B------:R-:W-:Y:S02]  /*7280*/  ISETP.GT.U32.AND P5, PT, R29.reuse, R15, PT ;  /* 0x0000000f1d00720c */ /* 0x040fe40003fa4070 */
[----:B------:R-:W-:Y:S01]  /*7290*/  ISETP.GT.U32.AND P6, PT, R29, R14, PT ;  /* 0x0000000e1d00720c */ /* 0x000fe20003fc4070 */
[--C-:B------:R-:W-:Y:S01]  /*72a0*/  @!P1 IMAD.IADD R19, R19, 0x1, -R29.reuse ;  /* 0x0000000113139824 */ /* 0x100fe200078e0a1d */
[C---:B------:R-:W-:Y:S01]  /*72b0*/  ISETP.GT.U32.AND P1, PT, R29.reuse, R5, PT ;  /* 0x000000051d00720c */ /* 0x040fe20003f24070 */
[--C-:B------:R-:W-:Y:S01]  /*72c0*/  @!P2 IMAD.IADD R18, R18, 0x1, -R29.reuse ;  /* 0x000000011212a824 */ /* 0x100fe200078e0a1d */
[C---:B------:R-:W-:Y:S01]  /*72d0*/  ISETP.GT.U32.AND P2, PT, R29.reuse, R4, PT ;  /* 0x000000041d00720c */ /* 0x040fe20003f44070 */
[--C-:B------:R-:W-:Y:S01]  /*72e0*/  @!P0 IMAD.IADD R28, R28, 0x1, -R29.reuse ;  /* 0x000000011c1c8824 */ /* 0x100fe200078e0a1d */
[----:B------:R-:W-:Y:S01]  /*72f0*/  ISETP.GT.U32.AND P0, PT, R29, R6, PT ;  /* 0x000000061d00720c */ /* 0x000fe20003f04070 */
[--C-:B------:R-:W-:Y:S01]  /*7300*/  @!P3 IMAD.IADD R17, R17, 0x1, -R29.reuse ;  /* 0x000000011111b824 */ /* 0x100fe200078e0a1d */
[----:B------:R0:W-:Y:S01]  /*7310*/  STL [R1+0x2c], R19 ;  /* 0x00002c1301007387 */ /* 0x0001e20000100800 */
[--C-:B------:R-:W-:Y:S01]  /*7320*/  @!P4 IMAD.IADD R16, R16, 0x1, -R29.reuse ;  /* 0x000000011010c824 */ /* 0x100fe200078e0a1d */
[----:B------:R-:W-:Y:S01]  /*7330*/  ISETP.GT.U32.AND P3, PT, R29, R0, PT ;  /* 0x000000001d00720c */ /* 0x000fe20003f64070 */
[--C-:B------:R-:W-:Y:S01]  /*7340*/  @!P5 IMAD.IADD R15, R15, 0x1, -R29.reuse ;  /* 0x000000010f0fd824 */ /* 0x100fe200078e0a1d */
[C---:B------:R-:W-:Y:S01]  /*7350*/  ISETP.GT.U32.AND P4, PT, R29.reuse, R3, PT ;  /* 0x000000031d00720c */ /* 0x040fe20003f84070 */
[--C-:B------:R-:W-:Y:S01]  /*7360*/  @!P6 IMAD.IADD R14, R14, 0x1, -R29.reuse ;  /* 0x000000010e0ee824 */ /* 0x100fe200078e0a1d */
[C---:B------:R-:W-:Y:S01]  /*7370*/  ISETP.GT.U32.AND P6, PT, R29.reuse, R2, PT ;  /* 0x000000021d00720c */ /* 0x040fe20003fc4070 */
[----:B0-----:R-:W2:Y:S04]  /*7380*/  LDL.LU R19, [R1+0x17b0] ;  /* 0x0017b00001137983 */ /* 0x001ea80000300800 */
[----:B------:R0:W-:Y:S01]  /*7390*/  STL [R1+0x28], R18 ;  /* 0x0000281201007387 */ /* 0x0001e20000100800 */
[----:B------:R-:W-:Y:S01]  /*73a0*/  ISETP.GT.U32.AND P5, PT, R29, R28, PT ;  /* 0x0000001c1d00720c */ /* 0x000fe20003fa4070 */
[----:B------:R-:W-:-:S02]  /*73b0*/  @!P0 IMAD.IADD R6, R6, 0x1, -R29 ;  /* 0x0000000106068824 */ /* 0x000fc400078e0a1d */
[----:B0-----:R-:W2:Y:S04]  /*73c0*/  LDL.LU R18, [R1+0x17ac] ;  /* 0x0017ac0001127983 */ /* 0x001ea80000300800 */
[----:B------:R0:W-:Y:S01]  /*73d0*/  STL [R1+0x11c], R17 ;  /* 0x00011c1101007387 */ /* 0x0001e20000100800 */
[--C-:B------:R-:W-:Y:S02]  /*73e0*/  @!P1 IMAD.IADD R5, R5, 0x1, -R29.reuse ;  /* 0x0000000105059824 */ /* 0x100fe400078e0a1d */
[--C-:B------:R-:W-:Y:S01]  /*73f0*/  @!P2 IMAD.IADD R4, R4, 0x1, -R29.reuse ;  /* 0x000000010404a824 */ /* 0x100fe200078e0a1d */
[----:B0-----:R-:W2:Y:S04]  /*7400*/  LDL.LU R17, [R1+0x17a8] ;  /* 0x0017a80001117983 */ /* 0x001ea80000300800 */
[----:B------:R0:W-:Y:S01]  /*7410*/  STL [R1+0x108], R16 ;  /* 0x0001081001007387 */ /* 0x0001e20000100800 */
[----:B------:R-:W-:-:S03]  /*7420*/  @!P3 IMAD.IADD R0, R0, 0x1, -R29 ;  /* 0x000000010000b824 */ /* 0x000fc600078e0a1d */
[----:B0-----:R-:W2:Y:S04]  /*7430*/  LDL.LU R16, [R1+0x17a4] ;  /* 0x0017a40001107983 */ /* 0x001ea80000300800 */
[----:B------:R0:W-:Y:S01]  /*7440*/  STL [R1+0xf8], R15 ;  /* 0x0000f80f01007387 */ /* 0x0001e20000100800 */
[----:B------:R-:W-:-:S03]  /*7450*/  @!P4 IMAD.IADD R3, R3, 0x1, -R29 ;  /* 0x000000010303c824 */ /* 0x000fc600078e0a1d */
[----:B0-----:R-:W2:Y:S04]  /*7460*/  LDL.LU R15, [R1+0x17a0] ;  /* 0x0017a000010f7983 */ /* 0x001ea80000300800 */
[----:B------:R0:W-:Y:S01]  /*7470*/  STL [R1+0x24], R14 ;  /* 0x0000240e01007387 */ /* 0x0001e20000100800 */
[----:B------:R-:W-:-:S03]  /*7480*/  @!P6 IMAD.IADD R2, R2, 0x1, -R29 ;  /* 0x000000010202e824 */ /* 0x000fc600078e0a1d */
[----:B0-----:R-:W2:Y:S04]  /*7490*/  LDL.LU R14, [R1+0x179c] ;  /* 0x00179c00010e7983 */ /* 0x001ea80000300800 */
[----:B------:R-:W2:Y:S04]  /*74a0*/  LDL.LU R7, [R1+0x1798] ;  /* 0x0017980001077983 */ /* 0x000ea80000300800 */
[----:B------:R0:W-:Y:S01]  /*74b0*/  STL [R1+0xdc], R6 ;  /* 0x0000dc0601007387 */ /* 0x0001e20000100800 */
[----:B------:R-:W-:-:S03]  /*74c0*/  @!P5 IMAD.IADD R28, R28, 0x1, -R29 ;  /* 0x000000011c1cd824 */ /* 0x000fc600078e0a1d */
[----:B0-----:R-:W2:Y:S04]  /*74d0*/  LDL.LU R6, [R1+0x1794] ;  /* 0x0017940001067983 */ /* 0x001ea80000300800 */
[----:B------:R0:W-:Y:S04]  /*74e0*/  STL [R1+0xe0], R5 ;  /* 0x0000e00501007387 */ /* 0x0001e80000100800 */
[----:B0-----:R-:W2:Y:S04]  /*74f0*/  LDL.LU R5, [R1+0x1790] ;  /* 0x0017900001057983 */ /* 0x001ea80000300800 */
[----:B------:R0:W-:Y:S04]  /*7500*/  STL [R1+0xd0], R4 ;  /* 0x0000d00401007387 */ /* 0x0001e80000100800 */
[----:B0-----:R-:W2:Y:S04]  /*7510*/  LDL.LU R4, [R1+0x178c] ;  /* 0x00178c0001047983 */ /* 0x001ea80000300800 */
[----:B------:R0:W-:Y:S04]  /*7520*/  STL [R1+0xc4], R0 ;  /* 0x0000c40001007387 */ /* 0x0001e80000100800 */
[----:B0-----:R-:W2:Y:S04]  /*7530*/  LDL R0, [R1+0x13fc] ;  /* 0x0013fc0001007983 */ /* 0x001ea80000100800 */
[----:B------:R0:W-:Y:S04]  /*7540*/  STL [R1+0x20], R3 ;  /* 0x0000200301007387 */ /* 0x0001e80000100800 */
[----:B0-----:R-:W2:Y:S04]  /*7550*/  LDL.LU R3, [R1+0x1788] ;  /* 0x0017880001037983 */ /* 0x001ea80000300800 */
[----:B------:R0:W-:Y:S04]  /*7560*/  STL [R1+0x1c], R2 ;  /* 0x00001c0201007387 */ /* 0x0001e80000100800 */
[----:B0-----:R-:W2:Y:S04]  /*7570*/  LDL.LU R2, [R1+0x1784] ;  /* 0x0017840001027983 */ /* 0x001ea80000300800 */
[----:B------:R0:W-:Y:S04]  /*7580*/  STL [R1+0x18], R28 ;  /* 0x0000181c01007387 */ /* 0x0001e80000100800 */
[----:B0-----:R-:W2:Y:S01]  /*7590*/  LDL.LU R28, [R1+0x1780] ;  /* 0x00178000011c7983 */ /* 0x001ea20000300800 */
[----:B-----5:R-:W-:-:S02]  /*75a0*/  ISETP.GT.U32.AND P0, PT, R29, R13, PT ;  /* 0x0000000d1d00720c */ /* 0x020fc40003f04070 */
[C---:B------:R-:W-:Y:S02]  /*75b0*/  ISETP.GT.U32.AND P1, PT, R29.reuse, R12, PT ;  /* 0x0000000c1d00720c */ /* 0x040fe40003f24070 */
[C---:B---3--:R-:W-:Y:S02]  /*75c0*/  ISETP.GT.U32.AND P2, PT, R29.reuse, R11, PT ;  /* 0x0000000b1d00720c */ /* 0x048fe40003f44070 */
[C---:B----4-:R-:W-:Y:S02]  /*75d0*/  ISETP.GT.U32.AND P3, PT, R29.reuse, R10, PT ;  /* 0x0000000a1d00720c */ /* 0x050fe40003f64070 */
[----:B------:R-:W-:-:S05]  /*75e0*/  ISETP.GT.U32.AND P4, PT, R29, R9, PT ;  /* 0x000000091d00720c */ /* 0x000fca0003f84070 */
[--C-:B------:R-:W-:Y:S02]  /*75f0*/  @!P0 IMAD.IADD R13, R13, 0x1, -R29.reuse ;  /* 0x000000010d0d8824 */ /* 0x100fe400078e0a1d */
[--C-:B------:R-:W-:Y:S01]  /*7600*/  @!P1 IMAD.IADD R12, R12, 0x1, -R29.reuse ;  /* 0x000000010c0c9824 */ /* 0x100fe200078e0a1d */
[----:B------:R-:W-:Y:S01]  /*7610*/  ISETP.GT.U32.AND P6, PT, R29, R8, PT ;  /* 0x000000081d00720c */ /* 0x000fe20003fc4070 */
[--C-:B------:R-:W-:Y:S02]  /*7620*/  @!P2 IMAD.IADD R11, R11, 0x1, -R29.reuse ;  /* 0x000000010b0ba824 */ /* 0x100fe400078e0a1d */
[--C-:B------:R-:W-:Y:S02]  /*7630*/  @!P3 IMAD.IADD R10, R10, 0x1, -R29.reuse ;  /* 0x000000010a0ab824 */ /* 0x100fe400078e0a1d */
[----:B------:R-:W-:-:S08]  /*7640*/  @!P4 IMAD.IADD R9, R9, 0x1, -R29 ;  /* 0x000000010909c824 */ /* 0x000fd000078e0a1d */
[----:B------:R-:W-:Y:S01]  /*7650*/  @!P6 IMAD.IADD R8, R8, 0x1, -R29 ;  /* 0x000000010808e824 */ /* 0x000fe200078e0a1d */
[C---:B--2---:R-:W-:Y:S02]  /*7660*/  ISETP.GT.U32.AND P4, PT, R29.reuse, R6, PT ;  /* 0x000000061d00720c */ /* 0x044fe40003f84070 */
[C---:B------:R-:W-:Y:S02]  /*7670*/  ISETP.GT.U32.AND P3, PT, R29.reuse, R5, PT ;  /* 0x000000051d00720c */ /* 0x040fe40003f64070 */
[----:B------:R-:W-:-:S11]  /*7680*/  ISETP.GT.U32.AND P2, PT, R29, R4, PT ;  /* 0x000000041d00720c */ /* 0x000fd60003f44070 */
[--C-:B------:R-:W-:Y:S01]  /*7690*/  @!P3 IMAD.IADD R5, R5, 0x1, -R29.reuse ;  /* 0x000000010505b824 */ /* 0x100fe200078e0a1d */
[C---:B------:R-:W-:Y:S01]  /*76a0*/  ISETP.GT.U32.AND P3, PT, R29.reuse, R9, PT ;  /* 0x000000091d00720c */ /* 0x040fe20003f64070 */
[--C-:B------:R-:W-:Y:S01]  /*76b0*/  @!P4 IMAD.IADD R6, R6, 0x1, -R29.reuse ;  /* 0x000000010606c824 */ /* 0x100fe200078e0a1d */
[C---:B------:R-:W-:Y:S01]  /*76c0*/  ISETP.GT.U32.AND P4, PT, R29.reuse, R8, PT ;  /* 0x000000081d00720c */ /* 0x040fe20003f84070 */
[----:B------:R-:W-:Y:S01]  /*76d0*/  @!P2 IMAD.IADD R4, R4, 0x1, -R29 ;  /* 0x000000010404a824 */ /* 0x000fe200078e0a1d */
[C---:B------:R-:W-:Y:S02]  /*76e0*/  ISETP.GT.U32.AND P1, PT, R29.reuse, R3, PT ;  /* 0x000000031d00720c */ /* 0x040fe40003f24070 */
[C---:B------:R-:W-:Y:S02]  /*76f0*/  ISETP.GT.U32.AND P0, PT, R29.reuse, R2, PT ;  /* 0x000000021d00720c */ /* 0x040fe40003f04070 */
[----:B------:R-:W-:-:S11]  /*7700*/  ISETP.GT.U32.AND P5, PT, R29, R28, PT ;  /* 0x0000001c1d00720c */ /* 0x000fd60003fa4070 */
[--C-:B------:R-:W-:Y:S01]  /*7710*/  @!P0 IMAD.IADD R2, R2, 0x1, -R29.reuse ;  /* 0x0000000102028824 */ /* 0x100fe200078e0a1d */
[----:B------:R-:W-:Y:S01]  /*7720*/  ISETP.GT.U32.AND P0, PT, R29, R12, PT ;  /* 0x0000000c1d00720c */ /* 0x000fe20003f04070 */
[--C-:B------:R-:W-:Y:S01]  /*7730*/  @!P1 IMAD.IADD R3, R3, 0x1, -R29.reuse ;  /* 0x0000000103039824 */ /* 0x100fe200078e0a1d */
[C---:B------:R-:W-:Y:S02]  /*7740*/  ISETP.GT.U32.AND P1, PT, R29.reuse, R11, PT ;  /* 0x0000000b1d00720c */ /* 0x040fe40003f24070 */
[C---:B------:R-:W-:Y:S01]  /*7750*/  ISETP.GT.U32.AND P2, PT, R29.reuse, R10, PT ;  /* 0x0000000a1d00720c */ /* 0x040fe20003f44070 */
[----:B------:R-:W-:Y:S01]  /*7760*/  @!P5 IMAD.IADD R28, R28, 0x1, -R29 ;  /* 0x000000011c1cd824 */ /* 0x000fe200078e0a1d */
[----:B------:R-:W-:-:S07]  /*7770*/  ISETP.GT.U32.AND P5, PT, R29, R13, PT ;  /* 0x0000000d1d00720c */ /* 0x000fce0003fa4070 */
[--C-:B------:R-:W-:Y:S02]  /*7780*/  @!P0 IMAD.IADD R12, R12, 0x1, -R29.reuse ;  /* 0x000000010c0c8824 */ /* 0x100fe400078e0a1d */
[--C-:B------:R-:W-:Y:S02]  /*7790*/  @!P1 IMAD.IADD R11, R11, 0x1, -R29.reuse ;  /* 0x000000010b0b9824 */ /* 0x100fe400078e0a1d */
[--C-:B------:R-:W-:Y:S02]  /*77a0*/  @!P2 IMAD.IADD R10, R10, 0x1, -R29.reuse ;  /* 0x000000010a0aa824 */ /* 0x100fe400078e0a1d */
[--C-:B------:R-:W-:Y:S02]  /*77b0*/  @!P5 IMAD.IADD R13, R13, 0x1, -R29.reuse ;  /* 0x000000010d0dd824 */ /* 0x100fe400078e0a1d */
[----:B------:R-:W-:-:S03]  /*77c0*/  @!P3 IMAD.IADD R9, R9, 0x1, -R29 ;  /* 0x000000010909b824 */ /* 0x000fc600078e0a1d */
[----:B------:R0:W-:Y:S01]  /*77d0*/  STL [R1+0x14], R13 ;  /* 0x0000140d01007387 */ /* 0x0001e20000100800 */
[----:B------:R-:W-:-:S03]  /*77e0*/  @!P4 IMAD.IADD R8, R8, 0x1, -R29 ;  /* 0x000000010808c824 */ /* 0x000fc600078e0a1d */
[----:B0-----:R-:W2:Y:S04]  /*77f0*/  LDL.LU R13, [R1+0x177c] ;  /* 0x00177c00010d7983 */ /* 0x001ea80000300800 */
[----:B------:R0:W-:Y:S04]  /*7800*/  STL [R1+0x10], R12 ;  /* 0x0000100c01007387 */ /* 0x0001e80000100800 */
[----:B0-----:R-:W3:Y:S04]  /*7810*/  LDL.LU R12, [R1+0x1778] ;  /* 0x00177800010c7983 */ /* 0x001ee80000300800 */
[----:B------:R0:W-:Y:S04]  /*7820*/  STL [R1+0xc], R11 ;  /* 0x00000c0b01007387 */ /* 0x0001e80000100800 */
[----:B0-----:R-:W4:Y:S04]  /*7830*/  LDL.LU R11, [R1+0x1774] ;  /* 0x00177400010b7983 */ /* 0x001f280000300800 */
[----:B------:R0:W-:Y:S04]  /*7840*/  STL [R1+0x8], R10 ;  /* 0x0000080a01007387 */ /* 0x0001e80000100800 */
[----:B0-----:R-:W5:Y:S04]  /*7850*/  LDL.LU R10, [R1+0x1770] ;  /* 0x00177000010a7983 */ /* 0x001f680000300800 */
[----:B------:R0:W-:Y:S04]  /*7860*/  STL [R1+0x4], R9 ;  /* 0x0000040901007387 */ /* 0x0001e80000100800 */
[----:B0-----:R-:W2:Y:S04]  /*7870*/  LDL.LU R9, [R1+0x176c] ;  /* 0x00176c0001097983 */ /* 0x001ea80000300800 */
[----:B------:R0:W-:Y:S04]  /*7880*/  STL [R1], R8 ;  /* 0x0000000801007387 */ /* 0x0001e80000100800 */
[----:B0-----:R-:W2:Y:S01]  /*7890*/  LDL.LU R8, [R1+0x1768] ;  /* 0x0017680001087983 */ /* 0x001ea20000300800 */
[----:B------:R-:W-:-:S02]  /*78a0*/  ISETP.GT.U32.AND P5, PT, R29, R28, PT ;  /* 0x0000001c1d00720c */ /* 0x000fc40003fa4070 */
[C---:B------:R-:W-:Y:S02]  /*78b0*/  ISETP.GT.U32.AND P0, PT, R29.reuse, R2, PT ;  /* 0x000000021d00720c */ /* 0x040fe40003f04070 */
[C---:B------:R-:W-:Y:S02]  /*78c0*/  ISETP.GT.U32.AND P1, PT, R29.reuse, R3, PT ;  /* 0x000000031d00720c */ /* 0x040fe40003f24070 */
        /* <DEDUP_REMOVED lines=8> */
[----:B0-----:R-:W2:Y:S04]  /*7950*/  LDL R28, [R1+0x7c8] ;  /* 0x0007c800011c7983 */ /* 0x001ea80000100800 */
[----:B------:R0:W-:Y:S04]  /*7960*/  STL [R1+0x173c], R2 ;  /* 0x00173c0201007387 */ /* 0x0001e80000100800 */
[----:B0-----:R-:W2:Y:S04]  /*7970*/  LDL R2, [R1+0x7c4] ;  /* 0x0007c40001027983 */ /* 0x001ea80000100800 */
[----:B------:R-:W-:Y:S04]  /*7980*/  STL [R1+0x1738], R3 ;  /* 0x0017380301007387 */ /* 0x000fe80000100800 */
[----:B------:R-:W-:Y:S04]  /*7990*/  STL [R1+0x1744], R4 ;  /* 0x0017440401007387 */ /* 0x000fe80000100800 */
[----:B------:R0:W-:Y:S04]  /*79a0*/  STL [R1+0x1748], R5 ;  /* 0x0017480501007387 */ /* 0x0001e80000100800 */
[----:B0-----:R-:W2:Y:S01]  /*79b0*/  LDL.LU R5, [R1+0x194] ;  /* 0x0001940001057983 */ /* 0x001ea20000300800 */
[----:B------:R-:W-:-:S13]  /*79c0*/  ISETP.GT.U32.AND P6, PT, R29, R7, PT ;  /* 0x000000071d00720c */ /* 0x000fda0003fc4070 */
[----:B------:R-:W-:-:S05]  /*79d0*/  @!P6 IMAD.IADD R7, R7, 0x1, -R29 ;  /* 0x000000010707e824 */ /* 0x000fca00078e0a1d */
[C---:B------:R-:W-:Y:S02]  /*79e0*/  ISETP.GT.U32.AND P6, PT, R29.reuse, R7, PT ;  /* 0x000000071d00720c */ /* 0x040fe40003fc4070 */
[----:B------:R-:W-:-:S11]  /*79f0*/  ISETP.GT.U32.AND P4, PT, R29, R6, PT ;  /* 0x000000061d00720c */ /* 0x000fd60003f84070 */
[--C-:B------:R-:W-:Y:S01]  /*7a00*/  @!P6 IMAD.IADD R7, R7, 0x1, -R29.reuse ;  /* 0x000000010707e824 */ /* 0x100fe200078e0a1d */
[----:B------:R-:W-:Y:S01]  /*7a10*/  ISETP.GT.U32.AND P6, PT, R29, R14, PT ;  /* 0x0000000e1d00720c */ /* 0x000fe20003fc4070 */
[----:B------:R-:W-:-:S12]  /*7a20*/  @!P4 IMAD.IADD R6, R6, 0x1, -R29 ;  /* 0x000000010606c824 */ /* 0x000fd800078e0a1d */
[----:B------:R-:W-:Y:S01]  /*7a30*/  @!P6 IMAD.IADD R14, R14, 0x1, -R29 ;  /* 0x000000010e0ee824 */ /* 0x000fe200078e0a1d */
[----:B------:R-:W0:Y:S01]  /*7a40*/  S2R R3, SR_TID.X ;  /* 0x0000000000037919 */ /* 0x000e220000002100 */
[----:B------:R-:W-:-:S03]  /*7a50*/  IABS R0, R0 ;  /* 0x0000000000007213 */ /* 0x000fc60000000000 */
[----:B------:R-:W-:Y:S02]  /*7a60*/  STL [R1+0x174c], R6 ;  /* 0x00174c0601007387 */ /* 0x000fe40000100800 */
[----:B------:R-:W-:Y:S02]  /*7a70*/  IMAD.HI.U32 R27, R27, R0, RZ ;  /* 0x000000001b1b7227 */ /* 0x000fe400078e00ff */
[----:B------:R0:W-:Y:S02]  /*7a80*/  STL [R1+0x1750], R7 ;  /* 0x0017500701007387 */ /* 0x0001e40000100800 */
[----:B------:R-:W-:-:S04]  /*7a90*/  IMAD.MOV R27, RZ, RZ, -R27 ;  /* 0x000000ffff1b7224 */ /* 0x000fc800078e0a1b */
[----:B------:R-:W-:Y:S02]  /*7aa0*/  IMAD R27, R29, R27, R0 ;  /* 0x0000001b1d1b7224 */ /* 0x000fe400078e0200 */
[----:B0-----:R-:W-:Y:S01]  /*7ab0*/  IMAD.SHL.U32 R7, R3, 0x100, RZ ;  /* 0x0000010003077824 */ /* 0x001fe200078e00ff */
[C---:B---3--:R-:W-:Y:S02]  /*7ac0*/  ISETP.GT.U32.AND P3, PT, R29.reuse, R12, PT ;  /* 0x0000000c1d00720c */ /* 0x048fe40003f64070 */
[----:B----4-:R-:W-:-:S11]  /*7ad0*/  ISETP.GT.U32.AND P2, PT, R29, R11, PT ;  /* 0x0000000b1d00720c */ /* 0x010fd60003f44070 */
[--C-:B------:R-:W-:Y:S01]  /*7ae0*/  @!P3 IMAD.IADD R12, R12, 0x1, -R29.reuse ;  /* 0x000000010c0cb824 */ /* 0x100fe200078e0a1d */
[----:B-----5:R-:W-:Y:S01]  /*7af0*/  ISETP.GT.U32.AND P1, PT, R29, R10, PT ;  /* 0x0000000a1d00720c */ /* 0x020fe20003f24070 */
[----:B------:R-:W-:Y:S01]  /*7b00*/  @!P2 IMAD.IADD R11, R11, 0x1, -R29 ;  /* 0x000000010b0ba824 */ /* 0x000fe200078e0a1d */
[----:B--2---:R-:W-:-:S11]  /*7b10*/  ISETP.GT.U32.AND P5, PT, R29, R8, PT ;  /* 0x000000081d00720c */ /* 0x004fd60003fa4070 */
[--C-:B------:R-:W-:Y:S01]  /*7b20*/  @!P1 IMAD.IADD R10, R10, 0x1, -R29.reuse ;  /* 0x000000010a0a9824 */ /* 0x100fe200078e0a1d */
[C---:B------:R-:W-:Y:S01]  /*7b30*/  ISETP.GT.U32.AND P1, PT, R29.reuse, R17, PT ;  /* 0x000000111d00720c */ /* 0x040fe20003f24070 */
[----:B------:R-:W-:Y:S01]  /*7b40*/  @!P5 IMAD.IADD R8, R8, 0x1, -R29 ;  /* 0x000000010808d824 */ /* 0x000fe200078e0a1d */
[----:B------:R-:W-:-:S04]  /*7b50*/  ISETP.GT.U32.AND P5, PT, R29, R15, PT ;  /* 0x0000000f1d00720c */ /* 0x000fc80003fa4070 */
[C---:B------:R-:W-:Y:S02]  /*7b60*/  ISETP.GT.U32.AND P3, PT, R29.reuse, R8, PT ;  /* 0x000000081d00720c */ /* 0x040fe40003f64070 */
[----:B------:R-:W-:-:S07]  /*7b70*/  ISETP.GT.U32.AND P2, PT, R29, R18, PT ;  /* 0x000000121d00720c */ /* 0x000fce0003f44070 */
[--C-:B------:R-:W-:Y:S01]  /*7b80*/  @!P5 IMAD.IADD R15, R15, 0x1, -R29.reuse ;  /* 0x000000010f0fd824 */ /* 0x100fe200078e0a1d */
[----:B------:R-:W-:Y:S01]  /*7b90*/  ISETP.GT.U32.AND P5, PT, R29, R11, PT ;  /* 0x0000000b1d00720c */ /* 0x000fe20003fa4070 */
[--C-:B------:R-:W-:Y:S02]  /*7ba0*/  @!P1 IMAD.IADD R17, R17, 0x1, -R29.reuse ;  /* 0x0000000111119824 */ /* 0x100fe400078e0a1d */
[--C-:B------:R-:W-:Y:S01]  /*7bb0*/  @!P3 IMAD.IADD R8, R8, 0x1, -R29.reuse ;  /* 0x000000010808b824 */ /* 0x100fe200078e0a1d */
[C---:B------:R-:W-:Y:S01]  /*7bc0*/  ISETP.GT.U32.AND P3, PT, R29.reuse, R15, PT ;  /* 0x0000000f1d00720c */ /* 0x040fe20003f64070 */
[----:B------:R-:W-:Y:S01]  /*7bd0*/  @!P2 IMAD.IADD R18, R18, 0x1, -R29 ;  /* 0x000000011212a824 */ /* 0x000fe200078e0a1d */
[C---:B------:R-:W-:Y:S02]  /*7be0*/  ISETP.GT.U32.AND P2, PT, R29.reuse, R14, PT ;  /* 0x0000000e1d00720c */ /* 0x040fe40003f44070 */
[----:B------:R-:W-:-:S05]  /*7bf0*/  ISETP.GT.U32.AND P0, PT, R29, R9, PT ;  /* 0x000000091d00720c */ /* 0x000fca0003f04070 */
[--C-:B------:R-:W-:Y:S01]  /*7c00*/  @!P5 IMAD.IADD R11, R11, 0x1, -R29.reuse ;  /* 0x000000010b0bd824 */ /* 0x100fe200078e0a1d */
[C---:B------:R-:W-:Y:S02]  /*7c10*/  ISETP.GT.U32.AND P5, PT, R29.reuse, R17, PT ;  /* 0x000000111d00720c */ /* 0x040fe40003fa4070 */
[----:B------:R-:W-:Y:S01]  /*7c20*/  ISETP.GT.U32.AND P4, PT, R29, R13, PT ;  /* 0x0000000d1d00720c */ /* 0x000fe20003f84070 */
[--C-:B------:R-:W-:Y:S01]  /*7c30*/  @!P3 IMAD.IADD R15, R15, 0x1, -R29.reuse ;  /* 0x000000010f0fb824 */ /* 0x100fe200078e0a1d */
[C---:B------:R-:W-:Y:S01]  /*7c40*/  ISETP.GT.U32.AND P3, PT, R29.reuse, R22, PT ;  /* 0x000000161d00720c */ /* 0x040fe20003f64070 */
[--C-:B------:R-:W-:Y:S01]  /*7c50*/  @!P2 IMAD.IADD R14, R14, 0x1, -R29.reuse ;  /* 0x000000010e0ea824 */ /* 0x100fe200078e0a1d */
[----:B------:R-:W-:Y:S01]  /*7c60*/  ISETP.GT.U32.AND P2, PT, R29, R21, PT ;  /* 0x000000151d00720c */ /* 0x000fe20003f44070 */
[----:B------:R-:W-:-:S06]  /*7c70*/  @!P0 IMAD.IADD R9, R9, 0x1, -R29 ;  /* 0x0000000109098824 */ /* 0x000fcc00078e0a1d */
[--C-:B------:R-:W-:Y:S01]  /*7c80*/  @!P5 IMAD.IADD R17, R17, 0x1, -R29.reuse ;  /* 0x000000011111d824 */ /* 0x100fe200078e0a1d */
[----:B------:R-:W-:Y:S01]  /*7c90*/  ISETP.GT.U32.AND P5, PT, R29, R24, PT ;  /* 0x000000181d00720c */ /* 0x000fe20003fa4070 */
[--C-:B------:R-:W-:Y:S01]  /*7ca0*/  @!P4 IMAD.IADD R13, R13, 0x1, -R29.reuse ;  /* 0x000000010d0dc824 */ /* 0x100fe200078e0a1d */
[C---:B------:R-:W-:Y:S02]  /*7cb0*/  ISETP.GT.U32.AND P4, PT, R29.reuse, R9, PT ;  /* 0x000000091d00720c */ /* 0x040fe40003f84070 */
[----:B------:R-:W-:Y:S01]  /*7cc0*/  ISETP.GT.U32.AND P6, PT, R29, R10, PT ;  /* 0x0000000a1d00720c */ /* 0x000fe20003fc4070 */
[--C-:B------:R-:W-:Y:S02]  /*7cd0*/  @!P3 IMAD.IADD R22, R22, 0x1, -R29.reuse ;  /* 0x000000011616b824 */ /* 0x100fe400078e0a1d */
[----:B------:R-:W-:Y:S01]  /*7ce0*/  @!P2 IMAD.IADD R21, R21, 0x1, -R29 ;  /* 0x000000011515a824 */ /* 0x000fe200078e0a1d */
[----:B------:R-:W-:-:S05]  /*7cf0*/  ISETP.GT.U32.AND P2, PT, R29, R26, PT ;  /* 0x0000001a1d00720c */ /* 0x000fca0003f44070 */
[--C-:B------:R-:W-:Y:S01]  /*7d00*/  @!P5 IMAD.IADD R24, R24, 0x1, -R29.reuse ;  /* 0x000000011818d824 */ /* 0x100fe200078e0a1d */
[----:B------:R-:W-:Y:S01]  /*7d10*/  ISETP.GT.U32.AND P5, PT, R29, R22, PT ;  /* 0x000000161d00720c */ /* 0x000fe20003fa4070 */
[--C-:B------:R-:W-:Y:S02]  /*7d20*/  @!P4 IMAD.IADD R9, R9, 0x1, -R29.reuse ;  /* 0x000000010909c824 */ /* 0x100fe400078e0a1d */
[----:B------:R-:W-:Y:S01]  /*7d30*/  @!P6 IMAD.IADD R10, R10, 0x1, -R29 ;  /* 0x000000010a0ae824 */ /* 0x000fe200078e0a1d */
[----:B------:R-:W-:Y:S01]  /*7d40*/  STL [R1+0x1754], R8 ;  /* 0x0017540801007387 */ /* 0x000fe20000100800 */
[----:B------:R-:W-:-:S03]  /*7d50*/  LOP3.LUT R7, R5, 0x1000, R7, 0xf8, !PT ;  /* 0x0000100005077812 */ /* 0x000fc600078ef807 */
[----:B------:R-:W-:Y:S01]  /*7d60*/  STL [R1+0x1758], R9 ;  /* 0x0017580901007387 */ /* 0x000fe20000100800 */
[----:B------:R-:W-:-:S03]  /*7d70*/  @!P2 IMAD.IADD R26, R26, 0x1, -R29 ;  /* 0x000000011a1aa824 */ /* 0x000fc600078e0a1d */
[----:B------:R-:W-:Y:S01]  /*7d80*/  STL [R1+0x175c], R10 ;  /* 0x00175c0a01007387 */ /* 0x000fe20000100800 */
[----:B------:R-:W-:-:S03]  /*7d90*/  @!P5 IMAD.IADD R22, R22, 0x1, -R29 ;  /* 0x000000011616d824 */ /* 0x000fc600078e0a1d */
[----:B------:R-:W-:Y:S01]  /*7da0*/  STL [R1+0x1760], R11 ;  /* 0x0017600b01007387 */ /* 0x000fe20000100800 */
[----:B------:R-:W-:-:S03]  /*7db0*/  ISETP.GE.AND P2, PT, R2, RZ, PT ;  /* 0x000000ff0200720c */ /* 0x000fc60003f46270 */
[----:B------:R-:W2:Y:S01]  /*7dc0*/  LDL.LU R0, [R1+0x1764] ;  /* 0x0017640001007983 */ /* 0x000ea20000300800 */
[----:B------:R-:W-:-:S03]  /*7dd0*/  ISETP.GE.AND P5, PT, R28, RZ, PT ;  /* 0x000000ff1c00720c */ /* 0x000fc60003fa6270 */
[----:B------:R-:W3:Y:S04]  /*7de0*/  LDL R6, [R1+0x7c0] ;  /* 0x0007c00001067983 */ /* 0x000ee80000100800 */
[----:B------:R-:W4:Y:S04]  /*7df0*/  LDL R3, [R1+0x15d8] ;  /* 0x0015d80001037983 */ /* 0x000f280000100800 */
[----:B------:R-:W5:Y:S04]  /*7e00*/  LDL R4, [R1+0x15dc] ;  /* 0x0015dc0001047983 */ /* 0x000f680000100800 */
[----:B------:R-:W2:Y:S04]  /*7e10*/  LDL R5, [R1+0x15e0] ;  /* 0x0015e00001057983 */ /* 0x000ea80000100800 */
[----:B------:R0:W-:Y:S04]  /*7e20*/  STL [R1+0x5d4], R7 ;  /* 0x0005d40701007387 */ /* 0x0001e80000100800 */
[----:B------:R-:W2:Y:S04]  /*7e30*/  LDL R2, [R1+0x15d0] ;  /* 0x0015d00001027983 */ /* 0x000ea80000100800 */
[----:B------:R-:W5:Y:S04]  /*7e40*/  LDL R28, [R1+0x15d4] ;  /* 0x0015d400011c7983 */ /* 0x000f680000100800 */
[----:B0-----:R-:W5:Y:S04]  /*7e50*/  LDL R7, [R1+0x15c8] ;  /* 0x0015c80001077983 */ /* 0x001f680000100800 */
[----:B------:R-:W5:Y:S04]  /*7e60*/  LDL R8, [R1+0x15cc] ;  /* 0x0015cc0001087983 */ /* 0x000f680000100800 */
[----:B------:R-:W5:Y:S04]  /*7e70*/  LDL.LU R11, [R1+0x68] ;  /* 0x00006800010b7983 */ /* 0x000f680000300800 */
[----:B------:R-:W5:Y:S01]  /*7e80*/  LDL.LU R10, [R1+0x64] ;  /* 0x00006400010a7983 */ /* 0x000f620000300800 */
[----:B------:R-:W-:-:S02]  /*7e90*/  ISETP.GT.U32.AND P0, PT, R29, R16, PT ;  /* 0x000000101d00720c */ /* 0x000fc40003f04070 */
[----:B------:R-:W-:-:S11]  /*7ea0*/  ISETP.GT.U32.AND P1, PT, R29, R13, PT ;  /* 0x0000000d1d00720c */ /* 0x000fd60003f24070 */
[----:B------:R-:W-:Y:S01]  /*7eb0*/  @!P0 IMAD.IADD R16, R16, 0x1, -R29 ;  /* 0x0000000110108824 */ /* 0x000fe200078e0a1d */
[----:B------:R-:W-:-:S04]  /*7ec0*/  ISETP.GT.U32.AND P0, PT, R29, R12, PT ;  /* 0x0000000c1d00720c */ /* 0x000fc80003f04070 */
[----:B------:R-:W-:Y:S01]  /*7ed0*/  ISETP.GT.U32.AND P4, PT, R29, R16, PT ;  /* 0x000000101d00720c */ /* 0x000fe20003f84070 */
[----:B------:R-:W-:Y:S01]  /*7ee0*/  @!P1 IMAD.IADD R13, R13, 0x1, -R29 ;  /* 0x000000010d0d9824 */ /* 0x000fe200078e0a1d */
[C---:B------:R-:W-:Y:S02]  /*7ef0*/  ISETP.GT.U32.AND P1, PT, R29.reuse, R20, PT ;  /* 0x000000141d00720c */ /* 0x040fe40003f24070 */
[----:B------:R-:W-:-:S05]  /*7f00*/  ISETP.GT.U32.AND P6, PT, R29, R18, PT ;  /* 0x000000121d00720c */ /* 0x000fca0003fc4070 */
[----:B------:R-:W-:Y:S01]  /*7f10*/  @!P0 IMAD.IADD R12, R12, 0x1, -R29 ;  /* 0x000000010c0c8824 */ /* 0x000fe200078e0a1d */
[----:B------:R-:W-:-:S03]  /*7f20*/  ISETP.GT.U32.AND P0, PT, R29, R19, PT ;  /* 0x000000131d00720c */ /* 0x000fc60003f04070 */
[--C-:B------:R-:W-:Y:S01]  /*7f30*/  @!P4 IMAD.IADD R16, R16, 0x1, -R29.reuse ;  /* 0x000000011010c824 */ /* 0x100fe200078e0a1d */
[C---:B------:R-:W-:Y:S01]  /*7f40*/  ISETP.GT.U32.AND P4, PT, R29.reuse, R23, PT ;  /* 0x000000171d00720c */ /* 0x040fe20003f84070 */
[--C-:B------:R-:W-:Y:S01]  /*7f50*/  @!P1 IMAD.IADD R20, R20, 0x1, -R29.reuse ;  /* 0x0000000114149824 */ /* 0x100fe200078e0a1d */
[----:B------:R-:W-:Y:S01]  /*7f60*/  ISETP.GT.U32.AND P3, PT, R29, R27, PT ;  /* 0x0000001b1d00720c */ /* 0x000fe20003f64070 */
[----:B------:R-:W-:-:S06]  /*7f70*/  @!P6 IMAD.IADD R18, R18, 0x1, -R29 ;  /* 0x000000011212e824 */ /* 0x000fcc00078e0a1d */
[--C-:B------:R-:W-:Y:S01]  /*7f80*/  @!P0 IMAD.IADD R19, R19, 0x1, -R29.reuse ;  /* 0x0000000113138824 */ /* 0x100fe200078e0a1d */
[C---:B------:R-:W-:Y:S02]  /*7f90*/  ISETP.GT.U32.AND P0, PT, R29.reuse, R25, PT ;  /* 0x000000191d00720c */ /* 0x040fe40003f04070 */
[----:B------:R-:W-:Y:S01]  /*7fa0*/  ISETP.GT.U32.AND P1, PT, R29, R20, PT ;  /* 0x000000141d00720c */ /* 0x000fe20003f24070 */
[--C-:B------:R-:W-:Y:S01]  /*7fb0*/  @!P4 IMAD.IADD R23, R23, 0x1, -R29.reuse ;  /* 0x000000011717c824 */ /* 0x100fe200078e0a1d */
[C---:B------:R-:W-:Y:S02]  /*7fc0*/  ISETP.GT.U32.AND P6, PT, R29.reuse, R19, PT ;  /* 0x000000131d00720c */ /* 0x040fe40003fc4070 */
[----:B------:R-:W-:Y:S01]  /*7fd0*/  ISETP.GT.U32.AND P4, PT, R29, R21, PT ;  /* 0x000000151d00720c */ /* 0x000fe20003f84070 */
[----:B------:R-:W-:Y:S01]  /*7fe0*/  @!P3 IMAD.IADD R27, R27, 0x1, -R29 ;  /* 0x000000011b1bb824 */ /* 0x000fe200078e0a1d */
[----:B------:R-:W-:-:S05]  /*7ff0*/  ISETP.GT.U32.AND P3, PT, R29, R26, PT ;  /* 0x0000001a1d00720c */ /* 0x000fca0003f64070 */
[--C-:B------:R-:W-:Y:S01]  /*8000*/  @!P0 IMAD.IADD R25, R25, 0x1, -R29.reuse ;  /* 0x0000000119198824 */ /* 0x100fe200078e0a1d */
[C---:B------:R-:W-:Y:S01]  /*8010*/  ISETP.GT.U32.AND P0, PT, R29.reuse, R23, PT ;  /* 0x000000171d00720c */ /* 0x040fe20003f04070 */
[--C-:B------:R-:W-:Y:S01]  /*8020*/  @!P1 IMAD.IADD R20, R20, 0x1, -R29.reuse ;  /* 0x0000000114149824 */ /* 0x100fe200078e0a1d */
[----:B------:R-:W-:Y:S01]  /*8030*/  ISETP.GT.U32.AND P1, PT, R29, R24, PT ;  /* 0x000000181d00720c */ /* 0x000fe20003f24070 */
[--C-:B------:R-:W-:Y:S01]  /*8040*/  @!P6 IMAD.IADD R19, R19, 0x1, -R29.reuse ;  /* 0x000000011313e824 */ /* 0x100fe200078e0a1d */
[----:B------:R-:W-:Y:S01]  /*8050*/  ISETP.GT.U32.AND P6, PT, R29, R25, PT ;  /* 0x000000191d00720c */ /* 0x000fe20003fc4070 */
[--C-:B------:R-:W-:Y:S01]  /*8060*/  @!P4 IMAD.IADD R21, R21, 0x1, -R29.reuse ;  /* 0x000000011515c824 */ /* 0x100fe200078e0a1d */
[----:B------:R-:W-:Y:S02]  /*8070*/  ISETP.GT.U32.AND P4, PT, R29, R27, PT ;  /* 0x0000001b1d00720c */ /* 0x000fe40003f84070 */
[----:B------:R-:W-:Y:S01]  /*8080*/  LOP3.LUT R9, RZ, c[0x0][0x178], RZ, 0x33, !PT ;  /* 0x00005e00ff097a12 */ /* 0x000fe200078e33ff */
[----:B------:R-:W-:-:S04]  /*8090*/  @!P3 IMAD.IADD R26, R26, 0x1, -R29 ;  /* 0x000000011a1ab824 */ /* 0x000fc800078e0a1d */
[--C-:B------:R-:W-:Y:S01]  /*80a0*/  @!P0 IMAD.IADD R23, R23, 0x1, -R29.reuse ;  /* 0x0000000117178824 */ /* 0x100fe200078e0a1d */
[----:B------:R-:W-:Y:S01]  /*80b0*/  ISETP.NE.AND P0, PT, RZ, c[0x0][0x178], PT ;  /* 0x00005e00ff007a0c */ /* 0x000fe20003f05270 */
[--C-:B------:R-:W-:Y:S02]  /*80c0*/  @!P1 IMAD.IADD R24, R24, 0x1, -R29.reuse ;  /* 0x0000000118189824 */ /* 0x100fe400078e0a1d */
[--C-:B------:R-:W-:Y:S02]  /*80d0*/  @!P6 IMAD.IADD R25, R25, 0x1, -R29.reuse ;  /* 0x000000011919e824 */ /* 0x100fe400078e0a1d */
[----:B------:R-:W-:Y:S01]  /*80e0*/  @!P4 IMAD.IADD R27, R27, 0x1, -R29 ;  /* 0x000000011b1bc824 */ /* 0x000fe200078e0a1d */
[----:B---3--:R-:W-:Y:S02]  /*80f0*/  ISETP.GE.AND P1, PT, R6, RZ, PT ;  /* 0x000000ff0600720c */ /* 0x008fe40003f26270 */
[----:B------:R-:W3:Y:S01]  /*8100*/  LDL R6, [R1+0x15c0] ;  /* 0x0015c00001067983 */ /* 0x000ee20000100800 */
[----:B----4-:R-:W-:-:S03]  /*8110*/  ISETP.GE.AND P6, PT, R3, RZ, PT ;  /* 0x000000ff0300720c */ /* 0x010fc60003fc6270 */
[----:B------:R-:W4:Y:S01]  /*8120*/  LDL R3, [R1+0x15c4] ;  /* 0x0015c40001037983 */ /* 0x000f220000100800 */
[----:B--2---:R-:W-:Y:S01]  /*8130*/  ISETP.GE.AND P4, PT, R2, RZ, PT ;  /* 0x000000ff0200720c */ /* 0x004fe20003f86270 */
[----:B-----5:R-:W-:Y:S02]  /*8140*/  @!P2 IMAD.MOV R11, RZ, RZ, -R11 ;  /* 0x000000ffff0ba224 */ /* 0x020fe400078e0a0b */
[----:B------:R-:W-:-:S03]  /*8150*/  @!P5 IMAD.MOV R10, RZ, RZ, -R10 ;  /* 0x000000ffff0ad224 */ /* 0x000fc600078e0a0a */
[C---:B------:R-:W-:Y:S02]  /*8160*/  SEL R29, R9.reuse, R11, !P0 ;  /* 0x0000000b091d7207 */ /* 0x040fe40004000000 */
[----:B------:R-:W-:Y:S02]  /*8170*/  ISETP.GE.AND P2, PT, R4, RZ, PT ;  /* 0x000000ff0400720c */ /* 0x000fe40003f46270 */
[----:B------:R-:W-:Y:S01]  /*8180*/  SEL R9, R9, R10, !P0 ;  /* 0x0000000a09097207 */ /* 0x000fe20004000000 */
[----:B------:R-:W2:Y:S01]  /*8190*/  LDL R4, [R1+0x15bc] ;  /* 0x0015bc0001047983 */ /* 0x000ea20000100800 */
[----:B------:R-:W-:-:S03]  /*81a0*/  ISETP.GE.AND P0, PT, R5, RZ, PT ;  /* 0x000000ff0500720c */ /* 0x000fc60003f06270 */
[----:B------:R-:W5:Y:S04]  /*81b0*/  LDL.LU R11, [R1+0x1760] ;  /* 0x00176000010b7983 */ /* 0x000f680000300800 */
[----:B------:R-:W-:Y:S04]  /*81c0*/  STL [R1+0x1e0], R29 ;  /* 0x0001e01d01007387 */ /* 0x000fe80000100800 */
[----:B------:R-:W2:Y:S04]  /*81d0*/  LDL R5, [R1+0x15b8] ;  /* 0x0015b80001057983 */ /* 0x000ea80000100800 */
[----:B------:R0:W-:Y:S04]  /*81e0*/  STL [R1+0x1e4], R9 ;  /* 0x0001e40901007387 */ /* 0x0001e80000100800 */
[----:B------:R-:W2:Y:S04]  /*81f0*/  LDL R2, [R1+0x15b4] ;  /* 0x0015b40001027983 */ /* 0x000ea80000100800 */
[----:B0-----:R-:W2:Y:S01]  /*8200*/  LDL.LU R9, [R1+0x60] ;  /* 0x0000600001097983 */ /* 0x001ea20000300800 */
[----:B------:R-:W-:Y:S01]  /*8210*/  @!P1 IMAD.MOV R0, RZ, RZ, -R0 ;  /* 0x000000ffff009224 */ /* 0x000fe200078e0a00 */
[----:B------:R-:W-:-:S02]  /*8220*/  ISETP.GE.AND P1, PT, R28, RZ, PT ;  /* 0x000000ff1c00720c */ /* 0x000fc40003f26270 */
[----:B------:R-:W3:Y:S04]  /*8230*/  LDL R28, [R1+0x15b0] ;  /* 0x0015b000011c7983 */ /* 0x000ee80000100800 */
[----:B------:R0:W-:Y:S04]  /*8240*/  STL [R1+0x1d8], R0 ;  /* 0x0001d80001007387 */ /* 0x0001e80000100800 */
[----:B0-----:R-:W3:Y:S01]  /*8250*/  LDL.LU R0, [R1+0x5c] ;  /* 0x00005c0001007983 */ /* 0x001ee20000300800 */
[----:B------:R-:W-:-:S03]  /*8260*/  ISETP.GE.AND P5, PT, R7, RZ, PT ;  /* 0x000000ff0700720c */ /* 0x000fc60003fa6270 */
[----:B------:R-:W4:Y:S01]  /*8270*/  LDL R7, [R1+0x15ac] ;  /* 0x0015ac0001077983 */ /* 0x000f220000100800 */
[----:B--2---:R-:W-:-:S05]  /*8280*/  @!P6 IMAD.MOV R9, RZ, RZ, -R9 ;  /* 0x000000ffff09e224 */ /* 0x004fca00078e0a09 */
[----:B------:R0:W-:Y:S04]  /*8290*/  STL [R1+0x1d4], R9 ;  /* 0x0001d40901007387 */ /* 0x0001e80000100800 */
[----:B0-----:R-:W2:Y:S01]  /*82a0*/  LDL.LU R9, [R1+0x58] ;  /* 0x0000580001097983 */ /* 0x001ea20000300800 */
[----:B---3--:R-:W-:Y:S01]  /*82b0*/  @!P2 IMAD.MOV R0, RZ, RZ, -R0 ;  /* 0x000000ffff00a224 */ /* 0x008fe200078e0a00 */
[----:B------:R-:W-:Y:S02]  /*82c0*/  ISETP.GE.AND P2, PT, R8, RZ, PT ;  /* 0x000000ff0800720c */ /* 0x000fe40003f46270 */
[----:B------:R-:W3:Y:S04]  /*82d0*/  LDL R8, [R1+0x15a8] ;  /* 0x0015a80001087983 */ /* 0x000ee80000100800 */
[----:B------:R0:W-:Y:S04]  /*82e0*/  STL [R1+0x1d0], R0 ;  /* 0x0001d00001007387 */ /* 0x0001e80000100800 */
[----:B0-----:R-:W3:Y:S01]  /*82f0*/  LDL.LU R0, [R1+0x54] ;  /* 0x0000540001007983 */ /* 0x001ee20000300800 */
[----:B--2---:R-:W-:Y:S01]  /*8300*/  @!P0 IMAD.MOV R9, RZ, RZ, -R9 ;  /* 0x000000ffff098224 */ /* 0x004fe200078e0a09 */
[----:B------:R-:W-:-:S02]  /*8310*/  ISETP.GE.AND P0, PT, R6, RZ, PT ;  /* 0x000000ff0600720c */ /* 0x000fc40003f06270 */
[----:B------:R-:W2:Y:S04]  /*8320*/  LDL R6, [R1+0x15a4] ;  /* 0x0015a40001067983 */ /* 0x000ea80000100800 */
[----:B------:R0:W-:Y:S04]  /*8330*/  STL [R1+0x1cc], R9 ;  /* 0x0001cc0901007387 */ /* 0x0001e80000100800 */
[----:B0-----:R-:W2:Y:S01]  /*8340*/  LDL.LU R9, [R1+0x50] ;  /* 0x0000500001097983 */ /* 0x001ea20000300800 */
[----:B---3--:R-:W-:Y:S01]  /*8350*/  @!P4 IMAD.MOV R0, RZ, RZ, -R0 ;  /* 0x000000ffff00c224 */ /* 0x008fe200078e0a00 */
[----:B----4-:R-:W-:-:S02]  /*8360*/  ISETP.GE.AND P4, PT, R3, RZ, PT ;  /* 0x000000ff0300720c */ /* 0x010fc40003f86270 */
[----:B------:R-:W3:Y:S04]  /*8370*/  LDL R3, [R1+0x15a0] ;  /* 0x0015a00001037983 */ /* 0x000ee80000100800 */
[----:B------:R0:W-:Y:S04]  /*8380*/  STL [R1+0x1c8], R0 ;  /* 0x0001c80001007387 */ /* 0x0001e80000100800 */
[----:B0-----:R-:W4:Y:S01]  /*8390*/  LDL.LU R0, [R1+0x4c] ;  /* 0x00004c0001007983 */ /* 0x001f220000300800 */
[----:B--2---:R-:W-:Y:S01]  /*83a0*/  @!P1 IMAD.MOV R9, RZ, RZ, -R9 ;  /* 0x000000ffff099224 */ /* 0x004fe200078e0a09 */
[----:B------:R-:W-:-:S02]  /*83b0*/  ISETP.GE.AND P1, PT, R4, RZ, PT ;  /* 0x000000ff0400720c */ /* 0x000fc40003f26270 */
[----:B------:R-:W2:Y:S04]  /*83c0*/  LDL R4, [R1+0x159c] ;  /* 0x00159c0001047983 */ /* 0x000ea80000100800 */
[----:B------:R0:W-:Y:S04]  /*83d0*/  STL [R1+0x1c4], R9 ;  /* 0x0001c40901007387 */ /* 0x0001e80000100800 */
[----:B0-----:R-:W2:Y:S01]  /*83e0*/  LDL.LU R9, [R1+0x48] ;  /* 0x0000480001097983 */ /* 0x001ea20000300800 */
[----:B----4-:R-:W-:Y:S01]  /*83f0*/  @!P5 IMAD.MOV R0, RZ, RZ, -R0 ;  /* 0x000000ffff00d224 */ /* 0x010fe200078e0a00 */
[----:B------:R-:W-:-:S02]  /*8400*/  ISETP.GE.AND P5, PT, R5, RZ, PT ;  /* 0x000000ff0500720c */ /* 0x000fc40003fa6270 */
[----:B------:R-:W4:Y:S04]  /*8410*/  LDL R5, [R1+0x1598] ;  /* 0x0015980001057983 */ /* 0x000f280000100800 */
        /* <DEDUP_REMOVED lines=8> */
[----:B------:R-:W-:-:S02]  /*84a0*/  ISETP.GE.AND P0, PT, R28, RZ, PT ;  /* 0x000000ff1c00720c */ /* 0x000fc40003f06270 */
        /* <DEDUP_REMOVED lines=353> */
[----:B--2---:R-:W-:-:S05]  /*9ac0*/  @!P4 IMAD.MOV R9, RZ, RZ, -R9 ;  /* 0x000000ffff09c224 */ /* 0x004fca00078e0a09 */
[----:B------:R0:W-:Y:S04]  /*9ad0*/  STL [R1+0x54], R9 ;  /* 0x0000540901007387 */ /* 0x0001e80000100800 */
[----:B0-----:R-:W2:Y:S01]  /*9ae0*/  LDL.LU R9, [R1+0x138] ;  /* 0x0001380001097983 */ /* 0x001ea20000300800 */
[----:B------:R-:W-:-:S03]  /*9af0*/  ISETP.GE.AND P4, PT, R2, RZ, PT ;  /* 0x000000ff0200720c */ /* 0x000fc60003f86270 */
[----:B------:R-:W4:Y:S01]  /*9b00*/  LDL R2, [R1+0x1470] ;  /* 0x0014700001027983 */ /* 0x000f220000100800 */
[----:B---3--:R-:W-:-:S05]  /*9b10*/  @!P1 IMAD.MOV R0, RZ, RZ, -R0 ;  /* 0x000000ffff009224 */ /* 0x008fca00078e0a00 */
[----:B------:R0:W-:Y:S04]  /*9b20*/  STL [R1+0x50], R0 ;  /* 0x0000500001007387 */ /* 0x0001e80000100800 */
[----:B0-----:R-:W3:Y:S01]  /*9b30*/  LDL.LU R0, [R1+0x2c] ;  /* 0x00002c0001007983 */ /* 0x001ee20000300800 */
[----:B------:R-:W-:-:S03]  /*9b40*/  ISETP.GE.AND P1, PT, R28, RZ, PT ;  /* 0x000000ff1c00720c */ /* 0x000fc60003f26270 */
[----:B------:R-:W4:Y:S01]  /*9b50*/  LDL R28, [R1+0x1474] ;  /* 0x00147400011c7983 */ /* 0x000f220000100800 */
[----:B--2---:R-:W-:Y:S01]  /*9b60*/  @!P5 IMAD.MOV R9, RZ, RZ, -R9 ;  /* 0x000000ffff09d224 */ /* 0x004fe200078e0a09 */
[----:B------:R-:W-:Y:S02]  /*9b70*/  ISETP.GE.AND P5, PT, R7, RZ, PT ;  /* 0x000000ff0700720c */ /* 0x000fe40003fa6270 */
[----:B------:R-:W2:Y:S04]  /*9b80*/  LDL.LU R7, [R1+0x28] ;  /* 0x0000280001077983 */ /* 0x000ea80000300800 */
[----:B------:R-:W-:Y:S04]  /*9b90*/  STL [R1+0x4c], R9 ;  /* 0x00004c0901007387 */ /* 0x000fe80000100800 */
[----:B------:R-:W4:Y:S01]  /*9ba0*/  LDL R10, [R1+0x1468] ;  /* 0x00146800010a7983 */ /* 0x000f220000100800 */
[----:B---3--:R-:W-:-:S05]  /*9bb0*/  @!P2 IMAD.MOV R0, RZ, RZ, -R0 ;  /* 0x000000ffff00a224 */ /* 0x008fca00078e0a00 */
[----:B------:R0:W-:Y:S01]  /*9bc0*/  STL [R1+0x48], R0 ;  /* 0x0000480001007387 */ /* 0x0001e20000100800 */
[----:B------:R-:W-:-:S03]  /*9bd0*/  ISETP.GE.AND P2, PT, R8, RZ, PT ;  /* 0x000000ff0800720c */ /* 0x000fc60003f46270 */
[----:B0-----:R-:W3:Y:S04]  /*9be0*/  LDL.LU R0, [R1+0x11c] ;  /* 0x00011c0001007983 */ /* 0x001ee80000300800 */
[----:B------:R-:W4:Y:S01]  /*9bf0*/  LDL R8, [R1+0x146c] ;  /* 0x00146c0001087983 */ /* 0x000f220000100800 */
[----:B--2---:R-:W-:Y:S01]  /*9c00*/  @!P0 IMAD.MOV R7, RZ, RZ, -R7 ;  /* 0x000000ffff078224 */ /* 0x004fe200078e0a07 */
[----:B------:R-:W-:Y:S02]  /*9c10*/  ISETP.GE.AND P0, PT, R6, RZ, PT ;  /* 0x000000ff0600720c */ /* 0x000fe40003f06270 */
[----:B------:R-:W2:Y:S04]  /*9c20*/  LDL.LU R6, [R1+0x108] ;  /* 0x0001080001067983 */ /* 0x000ea80000300800 */
[----:B------:R-:W-:Y:S04]  /*9c30*/  STL [R1+0x44], R7 ;  /* 0x0000440701007387 */ /* 0x000fe80000100800 */
[----:B------:R-:W5:Y:S01]  /*9c40*/  LDL R9, [R1+0x1460] ;  /* 0x0014600001097983 */ /* 0x000f620000100800 */
[----:B---3--:R-:W-:-:S05]  /*9c50*/  @!P4 IMAD.MOV R0, RZ, RZ, -R0 ;  /* 0x000000ffff00c224 */ /* 0x008fca00078e0a00 */
[----:B------:R0:W-:Y:S01]  /*9c60*/  STL [R1+0x40], R0 ;  /* 0x0000400001007387 */ /* 0x0001e20000100800 */
[----:B----4-:R-:W-:-:S03]  /*9c70*/  ISETP.GE.AND P4, PT, R3, RZ, PT ;  /* 0x000000ff0300720c */ /* 0x010fc60003f86270 */
[----:B0-----:R-:W3:Y:S04]  /*9c80*/  LDL.LU R0, [R1+0xf8] ;  /* 0x0000f80001007983 */ /* 0x001ee80000300800 */
[----:B------:R-:W4:Y:S01]  /*9c90*/  LDL R3, [R1+0x1464] ;  /* 0x0014640001037983 */ /* 0x000f220000100800 */
[----:B--2---:R-:W-:Y:S01]  /*9ca0*/  @!P1 IMAD.MOV R6, RZ, RZ, -R6 ;  /* 0x000000ffff069224 */ /* 0x004fe200078e0a06 */
[----:B------:R-:W-:Y:S02]  /*9cb0*/  ISETP.GE.AND P1, PT, R4, RZ, PT ;  /* 0x000000ff0400720c */ /* 0x000fe40003f26270 */
[----:B------:R-:W2:Y:S04]  /*9cc0*/  LDL.LU R4, [R1+0x24] ;  /* 0x0000240001047983 */ /* 0x000ea80000300800 */
[----:B------:R0:W-:Y:S04]  /*9cd0*/  STL [R1+0x3c], R6 ;  /* 0x00003c0601007387 */ /* 0x0001e80000100800 */
[----:B------:R-:W4:Y:S04]  /*9ce0*/  LDL R7, [R1+0x1458] ;  /* 0x0014580001077983 */ /* 0x000f280000100800 */
[----:B0-----:R-:W4:Y:S01]  /*9cf0*/  LDL R6, [R1+0x145c] ;  /* 0x00145c0001067983 */ /* 0x001f220000100800 */
[----:B---3--:R-:W-:Y:S01]  /*9d00*/  @!P5 IMAD.MOV R0, RZ, RZ, -R0 ;  /* 0x000000ffff00d224 */ /* 0x008fe200078e0a00 */
[----:B------:R-:W-:-:S04]  /*9d10*/  ISETP.GE.AND P5, PT, R5, RZ, PT ;  /* 0x000000ff0500720c */ /* 0x000fc80003fa6270 */
[----:B------:R0:W-:Y:S04]  /*9d20*/  STL [R1+0x38], R0 ;  /* 0x0000380001007387 */ /* 0x0001e80000100800 */
[----:B0-----:R-:W3:Y:S04]  /*9d30*/  LDL.LU R0, [R1+0xdc] ;  /* 0x0000dc0001007983 */ /* 0x001ee80000300800 */
[----:B------:R-:W4:Y:S01]  /*9d40*/  LDL R5, [R1+0x1450] ;  /* 0x0014500001057983 */ /* 0x000f220000100800 */
[----:B--2---:R-:W-:Y:S01]  /*9d50*/  @!P2 IMAD.MOV R4, RZ, RZ, -R4 ;  /* 0x000000ffff04a224 */ /* 0x004fe200078e0a04 */
[----:B------:R-:W-:-:S02]  /*9d60*/  ISETP.GE.AND P2, PT, R2, RZ, PT ;  /* 0x000000ff0200720c */ /* 0x000fc40003f46270 */
[----:B------:R-:W2:Y:S04]  /*9d70*/  LDL.LU R2, [R1+0xe0] ;  /* 0x0000e00001027983 */ /* 0x000ea80000300800 */
[----:B------:R0:W-:Y:S04]  /*9d80*/  STL [R1+0x34], R4 ;  /* 0x0000340401007387 */ /* 0x0001e80000100800 */
[----:B0-----:R-:W4:Y:S01]  /*9d90*/  LDL R4, [R1+0x1454] ;  /* 0x0014540001047983 */ /* 0x001f220000100800 */
[----:B---3--:R-:W-:Y:S01]  /*9da0*/  @!P0 IMAD.MOV R0, RZ, RZ, -R0 ;  /* 0x000000ffff008224 */ /* 0x008fe200078e0a00 */
[----:B------:R-:W-:-:S02]  /*9db0*/  ISETP.GE.AND P0, PT, R28, RZ, PT ;  /* 0x000000ff1c00720c */ /* 0x000fc40003f06270 */
[----:B------:R-:W3:Y:S04]  /*9dc0*/  LDL R28, [R1+0x1448] ;  /* 0x00144800011c7983 */ /* 0x000ee80000100800 */
[----:B------:R0:W-:Y:S04]  /*9dd0*/  STL [R1+0x30], R0 ;  /* 0x0000300001007387 */ /* 0x0001e80000100800 */
[----:B0-----:R-:W3:Y:S01]  /*9de0*/  LDL.LU R0, [R1+0xd0] ;  /* 0x0000d00001007983 */ /* 0x001ee20000300800 */
[----:B--2---:R-:W-:Y:S01]  /*9df0*/  @!P4 IMAD.MOV R2, RZ, RZ, -R2 ;  /* 0x000000ffff02c224 */ /* 0x004fe200078e0a02 */
[----:B------:R-:W-:-:S04]  /*9e00*/  ISETP.GE.AND P4, PT, R10, RZ, PT ;  /* 0x000000ff0a00720c */ /* 0x000fc80003f86270 */
[----:B------:R0:W-:Y:S04]  /*9e10*/  STL [R1+0x2c], R2 ;  /* 0x00002c0201007387 */ /* 0x0001e80000100800 */
[----:B0-----:R-:W2:Y:S04]  /*9e20*/  LDL R2, [R1+0x144c] ;  /* 0x00144c0001027983 */ /* 0x001ea80000100800 */
[----:B------:R-:W2:Y:S04]  /*9e30*/  LDL.LU R10, [R1+0xc4] ;  /* 0x0000c400010a7983 */ /* 0x000ea80000300800 */
[----:B------:R-:W4:Y:S01]  /*9e40*/  LDL R29, [R1+0x1440] ;  /* 0x00144000011d7983 */ /* 0x000f220000100800 */
[----:B---3--:R-:W-:Y:S01]  /*9e50*/  @!P1 IMAD.MOV R0, RZ, RZ, -R0 ;  /* 0x000000ffff009224 */ /* 0x008fe200078e0a00 */
[----:B------:R-:W-:-:S02]  /*9e60*/  ISETP.GE.AND P1, PT, R8, RZ, PT ;  /* 0x000000ff0800720c */ /* 0x000fc40003f26270 */
[----:B------:R-:W3:Y:S04]  /*9e70*/  LDL.LU R8, [R1+0x20] ;  /* 0x0000200001087983 */ /* 0x000ee80000300800 */
[----:B------:R0:W-:Y:S04]  /*9e80*/  STL [R1+0x28], R0 ;  /* 0x0000280001007387 */ /* 0x0001e80000100800 */
[----:B0-----:R-:W4:Y:S01]  /*9e90*/  LDL R0, [R1+0x1444] ;  /* 0x0014440001007983 */ /* 0x001f220000100800 */
[----:B--2---:R-:W-:Y:S01]  /*9ea0*/  @!P5 IMAD.MOV R10, RZ, RZ, -R10 ;  /* 0x000000ffff0ad224 */ /* 0x004fe200078e0a0a */
[----:B-----5:R-:W-:-:S04]  /*9eb0*/  ISETP.GE.AND P5, PT, R9, RZ, PT ;  /* 0x000000ff0900720c */ /* 0x020fc80003fa6270 */
[----:B------:R0:W-:Y:S04]  /*9ec0*/  STL [R1+0x24], R10 ;  /* 0x0000240a01007387 */ /* 0x0001e80000100800 */
[----:B0-----:R-:W2:Y:S04]  /*9ed0*/  LDL.LU R10, [R1+0x175c] ;  /* 0x00175c00010a7983 */ /* 0x001ea80000300800 */
[----:B------:R-:W5:Y:S01]  /*9ee0*/  LDL.LU R9, [R1+0x1c] ;  /* 0x00001c0001097983 */ /* 0x000f620000300800 */
[----:B---3--:R-:W-:Y:S01]  /*9ef0*/  @!P2 IMAD.MOV R8, RZ, RZ, -R8 ;  /* 0x000000ffff08a224 */ /* 0x008fe200078e0a08 */
[----:B----4-:R-:W-:-:S02]  /*9f00*/  ISETP.GE.AND P2, PT, R3, RZ, PT ;  /* 0x000000ff0300720c */ /* 0x010fc40003f46270 */
[----:B------:R-:W3:Y:S04]  /*9f10*/  LDL R3, [R1+0x1438] ;  /* 0x0014380001037983 */ /* 0x000ee80000100800 */
[----:B------:R0:W-:Y:S04]  /*9f20*/  STL [R1+0x20], R8 ;  /* 0x0000200801007387 */ /* 0x0001e80000100800 */
[----:B0-----:R-:W4:Y:S01]  /*9f30*/  LDL.LU R8, [R1+0x18] ;  /* 0x0000180001087983 */ /* 0x001f220000300800 */
[----:B-----5:R-:W-:Y:S01]  /*9f40*/  @!P0 IMAD.MOV R9, RZ, RZ, -R9 ;  /* 0x000000ffff098224 */ /* 0x020fe200078e0a09 */
[----:B------:R-:W-:-:S04]  /*9f50*/  ISETP.GE.AND P0, PT, R7, RZ, PT ;  /* 0x000000ff0700720c */ /* 0x000fc80003f06270 */
[----:B------:R0:W-:Y:S04]  /*9f60*/  STL [R1+0x1c], R9 ;  /* 0x00001c0901007387 */ /* 0x0001e80000100800 */
[----:B0-----:R-:W5:Y:S04]  /*9f70*/  LDL.LU R9, [R1+0x1758] ;  /* 0x0017580001097983 */ /* 0x001f680000300800 */
[----:B------:R-:W2:Y:S01]  /*9f80*/  LDL.LU R7, [R1+0x14] ;  /* 0x0000140001077983 */ /* 0x000ea20000300800 */
[----:B----4-:R-:W-:Y:S01]  /*9f90*/  @!P4 IMAD.MOV R8, RZ, RZ, -R8 ;  /* 0x000000ffff08c224 */ /* 0x010fe200078e0a08 */
[----:B------:R-:W-:-:S04]  /*9fa0*/  ISETP.GE.AND P4, PT, R6, RZ, PT ;  /* 0x000000ff0600720c */ /* 0x000fc80003f86270 */
[----:B------:R0:W-:Y:S04]  /*9fb0*/  STL [R1+0x18], R8 ;  /* 0x0000180801007387 */ /* 0x0001e80000100800 */
[----:B0-----:R-:W4:Y:S04]  /*9fc0*/  LDL.LU R8, [R1+0x1754] ;  /* 0x0017540001087983 */ /* 0x001f280000300800 */
[----:B------:R-:W3:Y:S01]  /*9fd0*/  LDL.LU R6, [R1+0x10] ;  /* 0x0000100001067983 */ /* 0x000ee20000300800 */
[----:B--2---:R-:W-:Y:S01]  /*9fe0*/  @!P1 IMAD.MOV R7, RZ, RZ, -R7 ;  /* 0x000000ffff079224 */ /* 0x004fe200078e0a07 */
[----:B------:R-:W-:-:S04]  /*9ff0*/  ISETP.GE.AND P1, PT, R5, RZ, PT ;  /* 0x000000ff0500720c */ /* 0x000fc80003f26270 */
[----:B------:R0:W-:Y:S04]  /*a000*/  STL [R1+0x14], R7 ;  /* 0x0000140701007387 */ /* 0x0001e80000100800 */
[----:B0-----:R-:W2:Y:S04]  /*a010*/  LDL.LU R7, [R1+0x1750] ;  /* 0x0017500001077983 */ /* 0x001ea80000300800 */
[----:B------:R-:W2:Y:S01]  /*a020*/  LDL.LU R5, [R1+0xc] ;  /* 0x00000c0001057983 */ /* 0x000ea20000300800 */
[----:B---3--:R-:W-:Y:S01]  /*a030*/  @!P5 IMAD.MOV R6, RZ, RZ, -R6 ;  /* 0x000000ffff06d224 */ /* 0x008fe200078e0a06 */
[----:B------:R-:W-:-:S04]  /*a040*/  ISETP.GE.AND P5, PT, R4, RZ, PT ;  /* 0x000000ff0400720c */ /* 0x000fc80003fa6270 */
[----:B------:R0:W-:Y:S04]  /*a050*/  STL [R1+0x10], R6 ;  /* 0x0000100601007387 */ /* 0x0001e80000100800 */
[----:B0-----:R-:W3:Y:S04]  /*a060*/  LDL.LU R6, [R1+0x174c] ;  /* 0x00174c0001067983 */ /* 0x001ee80000300800 */
        /* <DEDUP_REMOVED lines=10> */
[----:B------:R-:W3:Y:S01]  /*a110*/  LDL.LU R2, [R1] ;  /* 0x0000000001027983 */ /* 0x000ee20000300800 */
[----:B--2---:R-:W-:-:S05]  /*a120*/  @!P4 IMAD.MOV R28, RZ, RZ, -R28 ;  /* 0x000000ffff1cc224 */ /* 0x004fca00078e0a1c */
[----:B------:R0:W-:Y:S04]  /*a130*/  STL [R1+0x4], R28 ;  /* 0x0000041c01007387 */ /* 0x0001e80000100800 */
[----:B0-----:R-:W2:Y:S01]  /*a140*/  LDL.LU R28, [R1+0x1740] ;  /* 0x00174000011c7983 */ /* 0x001ea20000300800 */
[----:B------:R-:W-:Y:S01]  /*a150*/  ISETP.GE.AND P4, PT, R29, RZ, PT ;  /* 0x000000ff1d00720c */ /* 0x000fe20003f86270 */
[----:B---3--:R-:W-:Y:S01]  /*a160*/  @!P1 IMAD.MOV R2, RZ, RZ, -R2 ;  /* 0x000000ffff029224 */ /* 0x008fe200078e0a02 */
[----:B------:R-:W-:Y:S01]  /*a170*/  ISETP.GE.AND P1, PT, R0, RZ, PT ;  /* 0x000000ff0000720c */ /* 0x000fe20003f26270 */
[----:B--2---:R-:W-:Y:S02]  /*a180*/  IMAD.MOV.U32 R29, RZ, RZ, R28 ;  /* 0x000000ffff1d7224 */ /* 0x004fe400078e001c */
[----:B------:R-:W2:Y:S02]  /*a190*/  LDL R28, [R1+0x143c] ;  /* 0x00143c00011c7983 */ /* 0x000ea40000100800 */
[----:B------:R-:W-:-:S02]  /*a1a0*/  @!P5 IMAD.MOV R29, RZ, RZ, -R29 ;  /* 0x000000ffff1dd224 */ /* 0x000fc400078e0a1d */
[----:B------:R0:W-:Y:S01]  /*a1b0*/  STL [R1], R2 ;  /* 0x0000000201007387 */ /* 0x0001e20000100800 */
[----:B------:R-:W-:-:S03]  /*a1c0*/  ISETP.GE.AND P5, PT, R3, RZ, PT ;  /* 0x000000ff0300720c */ /* 0x000fc60003fa6270 */
[----:B0-----:R-:W3:Y:S04]  /*a1d0*/  LDL.LU R2, [R1+0x173c] ;  /* 0x00173c0001027983 */ /* 0x001ee80000300800 */
[----:B------:R-:W4:Y:S04]  /*a1e0*/  LDL R0, [R1+0x1420] ;  /* 0x0014200001007983 */ /* 0x000f280000100800 */
[----:B------:R0:W-:Y:S04]  /*a1f0*/  STL [R1+0x16a8], R29 ;  /* 0x0016a81d01007387 */ /* 0x0001e80000100800 */
[----:B0-----:R-:W4:Y:S04]  /*a200*/  LDL R29, [R1+0x1428] ;  /* 0x00142800011d7983 */ /* 0x001f280000100800 */
[----:B------:R-:W4:Y:S01]  /*a210*/  LDL.LU R3, [R1+0x1738] ;  /* 0x0017380001037983 */ /* 0x000f220000300800 */
[----:B---3--:R-:W-:Y:S01]  /*a220*/  @!P2 IMAD.MOV R2, RZ, RZ, -R2 ;  /* 0x000000ffff02a224 */ /* 0x008fe200078e0a02 */
[----:B--2---:R-:W-:-:S04]  /*a230*/  ISETP.GE.AND P2, PT, R28, RZ, PT ;  /* 0x000000ff1c00720c */ /* 0x004fc80003f46270 */
[----:B------:R0:W-:Y:S04]  /*a240*/  STL [R1+0x16ac], R2 ;  /* 0x0016ac0201007387 */ /* 0x0001e80000100800 */
[----:B------:R-:W2:Y:S04]  /*a250*/  LDL R28, [R1+0x1418] ;  /* 0x00141800011c7983 */ /* 0x000ea80000100800 */
[----:B0-----:R-:W3:Y:S01]  /*a260*/  LDL R2, [R1+0x1434] ;  /* 0x0014340001027983 */ /* 0x001ee20000100800 */
[----:B----4-:R-:W-:-:S05]  /*a270*/  @!P0 IMAD.MOV R3, RZ, RZ, -R3 ;  /* 0x000000ffff038224 */ /* 0x010fca00078e0a03 */
[----:B------:R0:W-:Y:S04]  /*a280*/  STL [R1+0x16b0], R3 ;  /* 0x0016b00301007387 */ /* 0x0001e80000100800 */
[----:B0-----:R-:W4:Y:S01]  /*a290*/  LDL R3, [R1+0x1430] ;  /* 0x0014300001037983 */ /* 0x001f220000100800 */
[----:B------:R-:W-:Y:S02]  /*a2a0*/  @!P4 IMAD.MOV R4, RZ, RZ, -R4 ;  /* 0x000000ffff04c224 */ /* 0x000fe400078e0a04 */
[----:B------:R-:W-:Y:S01]  /*a2b0*/  @!P1 IMAD.MOV R5, RZ, RZ, -R5 ;  /* 0x000000ffff059224 */ /* 0x000fe200078e0a05 */
[----:B---3--:R-:W-:Y:S02]  /*a2c0*/  ISETP.GE.AND P4, PT, R2, RZ, PT ;  /* 0x000000ff0200720c */ /* 0x008fe40003f86270 */
[----:B----4-:R-:W-:-:S02]  /*a2d0*/  ISETP.GE.AND P0, PT, R3, RZ, PT ;  /* 0x000000ff0300720c */ /* 0x010fc40003f06270 */
[----:B------:R-:W3:Y:S04]  /*a2e0*/  LDL R3, [R1+0x141c] ;  /* 0x00141c0001037983 */ /* 0x000ee80000100800 */
[----:B------:R0:W-:Y:S04]  /*a2f0*/  STL [R1+0x16b4], R4 ;  /* 0x0016b40401007387 */ /* 0x0001e80000100800 */
[----:B------:R-:W4:Y:S04]  /*a300*/  LDL R2, [R1+0x1410] ;  /* 0x0014100001027983 */ /* 0x000f280000100800 */
[----:B0-----:R-:W4:Y:S04]  /*a310*/  LDL R4, [R1+0x1424] ;  /* 0x0014240001047983 */ /* 0x001f280000100800 */
[----:B------:R0:W-:Y:S04]  /*a320*/  STL [R1+0x16b8], R5 ;  /* 0x0016b80501007387 */ /* 0x0001e80000100800 */
[----:B0-----:R-:W4:Y:S01]  /*a330*/  LDL R5, [R1+0x142c] ;  /* 0x00142c0001057983 */ /* 0x001f220000100800 */
[----:B------:R-:W-:-:S02]  /*a340*/  @!P5 IMAD.MOV R6, RZ, RZ, -R6 ;  /* 0x000000ffff06d224 */ /* 0x000fc400078e0a06 */
[----:B------:R-:W-:Y:S01]  /*a350*/  @!P2 IMAD.MOV R7, RZ, RZ, -R7 ;  /* 0x000000ffff07a224 */ /* 0x000fe200078e0a07 */
[----:B------:R-:W-:Y:S02]  /*a360*/  ISETP.GE.AND P1, PT, R29, RZ, PT ;  /* 0x000000ff1d00720c */ /* 0x000fe40003f26270 */
[----:B------:R-:W4:Y:S01]  /*a370*/  LDL R29, [R1+0x1414] ;  /* 0x00141400011d7983 */ /* 0x000f220000100800 */
[----:B------:R-:W-:-:S03]  /*a380*/  ISETP.GE.AND P2, PT, R0, RZ, PT ;  /* 0x000000ff0000720c */ /* 0x000fc60003f46270 */
[----:B------:R0:W-:Y:S04]  /*a390*/  STL [R1+0x16bc], R6 ;  /* 0x0016bc0601007387 */ /* 0x0001e80000100800 */
[----:B------:R-:W-:Y:S04]  /*a3a0*/  STL [R1+0x16c0], R7 ;  /* 0x0016c00701007387 */ /* 0x000fe80000100800 */
[----:B------:R-:W4:Y:S01]  /*a3b0*/  LDL R0, [R1+0x1408] ;  /* 0x0014080001007983 */ /* 0x000f220000100800 */
[----:B------:R-:W-:Y:S02]  /*a3c0*/  @!P0 IMAD.MOV R8, RZ, RZ, -R8 ;  /* 0x000000ffff088224 */ /* 0x000fe400078e0a08 */
[----:B-----5:R-:W-:Y:S01]  /*a3d0*/  @!P4 IMAD.MOV R9, RZ, RZ, -R9 ;  /* 0x000000ffff09c224 */ /* 0x020fe200078e0a09 */
[----:B--2---:R-:W-:-:S02]  /*a3e0*/  ISETP.GE.AND P4, PT, R28, RZ, PT ;  /* 0x000000ff1c00720c */ /* 0x004fc40003f86270 */
[----:B------:R1:W-:Y:S04]  /*a3f0*/  STL [R1+0x16c4], R8 ;  /* 0x0016c40801007387 */ /* 0x0003e80000100800 */
[----:B0-----:R-:W2:Y:S01]  /*a400*/  LDL R6, [R1+0x140c] ;  /* 0x00140c0001067983 */ /* 0x001ea20000100800 */
[----:B------:R-:W-:Y:S01]  /*a410*/  @!P1 IMAD.MOV R10, RZ, RZ, -R10 ;  /* 0x000000ffff0a9224 */ /* 0x000fe200078e0a0a */
[----:B---3--:R-:W-:Y:S02]  /*a420*/  ISETP.GE.AND P1, PT, R3, RZ, PT ;  /* 0x000000ff0300720c */ /* 0x008fe40003f26270 */
[----:B----4-:R-:W-:Y:S02]  /*a430*/  ISETP.GE.AND P5, PT, R5, RZ, PT ;  /* 0x000000ff0500720c */ /* 0x010fe40003fa6270 */
[----:B------:R-:W3:Y:S04]  /*a440*/  LDL R5, [R1+0x1400] ;  /* 0x0014000001057983 */ /* 0x000ee80000100800 */
[----:B------:R-:W-:Y:S04]  /*a450*/  STL [R1+0x16c8], R9 ;  /* 0x0016c80901007387 */ /* 0x000fe80000100800 */
[----:B------:R-:W4:Y:S03]  /*a460*/  LDL R28, [R1+0x1404] ;  /* 0x00140400011c7983 */ /* 0x000f260000100800 */
[----:B------:R-:W-:Y:S01]  /*a470*/  @!P5 IMAD.MOV R11, RZ, RZ, -R11 ;  /* 0x000000ffff0bd224 */ /* 0x000fe200078e0a0b */
[----:B------:R-:W-:Y:S01]  /*a480*/  ISETP.GE.AND P0, PT, R4, RZ, PT ;  /* 0x000000ff0400720c */ /* 0x000fe20003f06270 */
[----:B------:R-:W-:Y:S04]  /*a490*/  STL [R1+0x16cc], R10 ;  /* 0x0016cc0a01007387 */ /* 0x000fe80000100800 */
[----:B------:R-:W5:Y:S04]  /*a4a0*/  LDL R4, [R1+0x13e8] ;  /* 0x0013e80001047983 */ /* 0x000f680000100800 */
[----:B------:R-:W-:Y:S04]  /*a4b0*/  STL [R1+0x16d0], R11 ;  /* 0x0016d00b01007387 */ /* 0x000fe80000100800 */
[----:B------:R-:W5:Y:S01]  /*a4c0*/  LDL R3, [R1+0x13ec] ;  /* 0x0013ec0001037983 */ /* 0x000f620000100800 */
[----:B------:R-:W-:-:S02]  /*a4d0*/  @!P2 IMAD.MOV R12, RZ, RZ, -R12 ;  /* 0x000000ffff0ca224 */ /* 0x000fc400078e0a0c */
[----:B------:R-:W-:Y:S01]  /*a4e0*/  @!P0 IMAD.MOV R13, RZ, RZ, -R13 ;  /* 0x000000ffff0d8224 */ /* 0x000fe200078e0a0d */
[----:B------:R-:W-:Y:S02]  /*a4f0*/  ISETP.GE.AND P5, PT, R2, RZ, PT ;  /* 0x000000ff0200720c */ /* 0x000fe40003fa6270 */
[----:B------:R-:W-:Y:S01]  /*a500*/  STL [R1+0x16d4], R12 ;  /* 0x0016d40c01007387 */ /* 0x000fe20000100800 */
[----:B------:R-:W-:Y:S02]  /*a510*/  ISETP.GE.AND P2, PT, R29, RZ, PT ;  /* 0x000000ff1d00720c */ /* 0x000fe40003f46270 */
[----:B------:R-:W-:Y:S01]  /*a520*/  ISETP.GE.AND P0, PT, R0, RZ, PT ;  /* 0x000000ff0000720c */ /* 0x000fe20003f06270 */
[----:B------:R-:W5:Y:S04]  /*a530*/  LDL R2, [R1+0x13f0] ;  /* 0x0013f00001027983 */ /* 0x000f680000100800 */
[----:B------:R-:W5:Y:S04]  /*a540*/  LDL R29, [R1+0x13f4] ;  /* 0x0013f400011d7983 */ /* 0x000f680000100800 */
[----:B------:R-:W-:Y:S04]  /*a550*/  STL [R1+0x16d8], R13 ;  /* 0x0016d80d01007387 */ /* 0x000fe80000100800 */
[----:B------:R-:W5:Y:S01]  /*a560*/  LDL R0, [R1+0x13f8] ;  /* 0x0013f80001007983 */ /* 0x000f620000100800 */
[----:B------:R-:W-:Y:S01]  /*a570*/  @!P4 IMAD.MOV R14, RZ, RZ, -R14 ;  /* 0x000000ffff0ec224 */ /* 0x000fe200078e0a0e */
[----:B--2---:R-:W-:Y:S01]  /*a580*/  ISETP.GE.AND P4, PT, R6, RZ, PT ;  /* 0x000000ff0600720c */ /* 0x004fe20003f86270 */
[----:B------:R-:W-:-:S02]  /*a590*/  @!P1 IMAD.MOV R15, RZ, RZ, -R15 ;  /* 0x000000ffff0f9224 */ /* 0x000fc400078e0a0f */
[----:B------:R-:W-:Y:S01]  /*a5a0*/  @!P5 IMAD.MOV R16, RZ, RZ, -R16 ;  /* 0x000000ffff10d224 */ /* 0x000fe200078e0a10 */
[----:B------:R-:W-:Y:S04]  /*a5b0*/  STL [R1+0x16dc], R14 ;  /* 0x0016dc0e01007387 */ /* 0x000fe80000100800 */
[----:B------:R-:W-:Y:S04]  /*a5c0*/  STL [R1+0x16e0], R15 ;  /* 0x0016e00f01007387 */ /* 0x000fe80000100800 */
[----:B------:R-:W-:Y:S01]  /*a5d0*/  STL [R1+0x16e4], R16 ;  /* 0x0016e41001007387 */ /* 0x000fe20000100800 */
[----:B------:R-:W-:-:S02]  /*a5e0*/  @!P2 IMAD.MOV R17, RZ, RZ, -R17 ;  /* 0x000000ffff11a224 */ /* 0x000fc400078e0a11 */
[----:B------:R-:W-:Y:S02]  /*a5f0*/  @!P0 IMAD.MOV R18, RZ, RZ, -R18 ;  /* 0x000000ffff128224 */ /* 0x000fe400078e0a12 */
[----:B------:R-:W-:Y:S01]  /*a600*/  @!P4 IMAD.MOV R19, RZ, RZ, -R19 ;  /* 0x000000ffff13c224 */ /* 0x000fe200078e0a13 */
[----:B---3--:R-:W-:Y:S02]  /*a610*/  ISETP.GE.AND P1, PT, R5, RZ, PT ;  /* 0x000000ff0500720c */ /* 0x008fe40003f26270 */
[----:B----4-:R-:W-:Y:S02]  /*a620*/  ISETP.GE.AND P5, PT, R28, RZ, PT ;  /* 0x000000ff1c00720c */ /* 0x010fe40003fa6270 */
[----:B------:R-:W2:Y:S09]  /*a630*/  LDL R28, [R1+0x13fc] ;  /* 0x0013fc00011c7983 */ /* 0x000eb20000100800 */
[----:B------:R-:W-:Y:S01]  /*a640*/  @!P1 IMAD.MOV R20, RZ, RZ, -R20 ;  /* 0x000000ffff149224 */ /* 0x000fe200078e0a14 */
[----:B------:R-:W-:Y:S04]  /*a650*/  STL [R1+0x16e8], R17 ;  /* 0x0016e81101007387 */ /* 0x000fe80000100800 */
[----:B------:R-:W-:Y:S01]  /*a660*/  STL [R1+0x16ec], R18 ;  /* 0x0016ec1201007387 */ /* 0x000fe20000100800 */
[----:B------:R-:W-:-:S03]  /*a670*/  @!P5 IMAD.MOV R21, RZ, RZ, -R21 ;  /* 0x000000ffff15d224 */ /* 0x000fc600078e0a15 */
[----:B------:R-:W-:Y:S04]  /*a680*/  STL [R1+0x16f0], R19 ;  /* 0x0016f01301007387 */ /* 0x000fe80000100800 */
[----:B------:R-:W-:Y:S04]  /*a690*/  STL [R1+0x16f4], R20 ;  /* 0x0016f41401007387 */ /* 0x000fe80000100800 */
[----:B------:R-:W-:Y:S04]  /*a6a0*/  STL [R1+0x16f8], R21 ;  /* 0x0016f81501007387 */ /* 0x000fe80000100800 */
[----:B-1----:R-:W3:Y:S04]  /*a6b0*/  LDL.LU R8, [R1+0x1d8] ;  /* 0x0001d80001087983 */ /* 0x002ee80000300800 */
[----:B------:R-:W4:Y:S01]  /*a6c0*/  LDL.LU R7, [R1+0x1d4] ;  /* 0x0001d40001077983 */ /* 0x000f220000300800 */
[----:B-----5:R-:W-:-:S03]  /*a6d0*/  ISETP.GE.AND P2, PT, R4, RZ, PT ;  /* 0x000000ff0400720c */ /* 0x020fc60003f46270 */
[----:B------:R-:W5:Y:S01]  /*a6e0*/  LDL.LU R6, [R1+0x1d0] ;  /* 0x0001d00001067983 */ /* 0x000f620000300800 */
[----:B------:R-:W-:-:S03]  /*a6f0*/  ISETP.GE.AND P0, PT, R3, RZ, PT ;  /* 0x000000ff0300720c */ /* 0x000fc60003f06270 */
[----:B------:R-:W5:Y:S04]  /*a700*/  LDL.LU R5, [R1+0x1cc] ;  /* 0x0001cc0001057983 */ /* 0x000f680000300800 */
[----:B------:R-:W5:Y:S04]  /*a710*/  LDL.LU R4, [R1+0x1c8] ;  /* 0x0001c80001047983 */ /* 0x000f680000300800 */
[----:B------:R-:W5:Y:S01]  /*a720*/  LDL.LU R3, [R1+0x1c4] ;  /* 0x0001c40001037983 */ /* 0x000f620000300800 */
[----:B------:R-:W-:-:S03]  /*a730*/  ISETP.GE.AND P5, PT, R0, RZ, PT ;  /* 0x000000ff0000720c */ /* 0x000fc60003fa6270 */
[----:B------:R-:W0:Y:S01]  /*a740*/  S2R R0, SR_TID.X ;  /* 0x0000000000007919 */ /* 0x000e220000002100 */
[----:B------:R-:W-:Y:S01]  /*a750*/  ISETP.GE.AND P4, PT, R2, RZ, PT ;  /* 0x000000ff0200720c */ /* 0x000fe20003f86270 */
[----:B------:R-:W-:Y:S01]  /*a760*/  @!P2 IMAD.MOV R22, RZ, RZ, -R22 ;  /* 0x000000ffff16a224 */ /* 0x000fe200078e0a16 */
[----:B------:R-:W-:Y:S01]  /*a770*/  ISETP.GE.AND P1, PT, R29, RZ, PT ;  /* 0x000000ff1d00720c */ /* 0x000fe20003f26270 */
[----:B------:R-:W-:Y:S01]  /*a780*/  @!P0 IMAD.MOV R23, RZ, RZ, -R23 ;  /* 0x000000ffff178224 */ /* 0x000fe200078e0a17 */
[----:B------:R-:W-:Y:S01]  /*a790*/  ISETP.NE.AND P3, PT, RZ, c[0x0][0x17c], PT ;  /* 0x00005f00ff007a0c */ /* 0x000fe20003f65270 */
[----:B------:R-:W5:Y:S04]  /*a7a0*/  LDL.LU R2, [R1+0x1c0] ;  /* 0x0001c00001027983 */ /* 0x000f680000300800 */
[----:B------:R-:W5:Y:S01]  /*a7b0*/  LDL.LU R29, [R1+0x1bc] ;  /* 0x0001bc00011d7983 */ /* 0x000f620000300800 */
[----:B0-----:R-:W-:-:S05]  /*a7c0*/  LOP3.LUT R0, R0, 0x7f, RZ, 0xc0, !PT ;  /* 0x0000007f00007812 */ /* 0x001fca00078ec0ff */
[----:B------:R-:W-:Y:S02]  /*a7d0*/  IMAD R0, R0, c[0x0][0x18c], RZ ;  /* 0x0000630000007a24 */ /* 0x000fe400078e02ff */
[----:B------:R-:W-:-:S03]  /*a7e0*/  @!P4 IMAD.MOV R24, RZ, RZ, -R24 ;  /* 0x000000ffff18c224 */ /* 0x000fc600078e0a18 */
[----:B------:R-:W-:Y:S01]  /*a7f0*/  LEA R0, P6, R0, c[0x0][0x168], 0x1 ;  /* 0x00005a0000007a11 */ /* 0x000fe200078c08ff */
[----:B------:R-:W-:Y:S01]  /*a800*/  @!P1 IMAD.MOV R25, RZ, RZ, -R25 ;  /* 0x000000ffff199224 */ /* 0x000fe200078e0a19 */
[----:B------:R-:W-:Y:S01]  /*a810*/  STL [R1+0x16fc], R22 ;  /* 0x0016fc1601007387 */ /* 0x000fe20000100800 */
[----:B------:R-:W-:-:S03]  /*a820*/  @!P5 IMAD.MOV R26, RZ, RZ, -R26 ;  /* 0x000000ffff1ad224 */ /* 0x000fc600078e0a1a */
[----:B------:R4:W-:Y:S04]  /*a830*/  STL [R1+0x1618], R0 ;  /* 0x0016180001007387 */ /* 0x0009e80000100800 */
[----:B------:R-:W-:Y:S04]  /*a840*/  STL [R1+0x1700], R23 ;  /* 0x0017001701007387 */ /* 0x000fe80000100800 */
[----:B------:R-:W-:Y:S04]  /*a850*/  STL [R1+0x1704], R24 ;  /* 0x0017041801007387 */ /* 0x000fe80000100800 */
[----:B------:R-:W-:Y:S04]  /*a860*/  STL [R1+0x1708], R25 ;  /* 0x0017081901007387 */ /* 0x000fe80000100800 */
[----:B------:R-:W-:Y:S01]  /*a870*/  STL [R1+0x170c], R26 ;  /* 0x00170c1a01007387 */ /* 0x000fe20000100800 */
[----:B--2---:R-:W-:-:S02]  /*a880*/  ISETP.GE.AND P2, PT, R28, RZ, PT ;  /* 0x000000ff1c00720c */ /* 0x004fc40003f46270 */
[----:B------:R-:W-:-:S11]  /*a890*/  LOP3.LUT R28, RZ, c[0x0][0x17c], RZ, 0x33, !PT ;  /* 0x00005f00ff1c7a12 */ /* 0x000fd600078e33ff */
[----:B------:R-:W-:-:S05]  /*a8a0*/  @!P2 IMAD.MOV R27, RZ, RZ, -R27 ;  /* 0x000000ffff1ba224 */ /* 0x000fca00078e0a1b */
[----:B------:R-:W-:Y:S01]  /*a8b0*/  STL [R1+0x1710], R27 ;  /* 0x0017101b01007387 */ /* 0x000fe20000100800 */
[C---:B---3--:R-:W-:Y:S02]  /*a8c0*/  SEL R8, R28.reuse, R8, !P3 ;  /* 0x000000081c087207 */ /* 0x048fe40005800000 */
[----:B----4-:R-:W-:-:S03]  /*a8d0*/  SEL R0, R28, R7, !P3 ;  /* 0x000000071c007207 */ /* 0x010fc60005800000 */
[----:B------:R-:W-:Y:S01]  /*a8e0*/  STL [R1+0x1dc], R8 ;  /* 0x0001dc0801007387 */ /* 0x000fe20000100800 */
[----:B-----5:R-:W-:-:S03]  /*a8f0*/  SEL R6, R28, R6, !P3 ;  /* 0x000000061c067207 */ /* 0x020fc60005800000 */
[----:B------:R0:W-:Y:S01]  /*a900*/  STL [R1+0x1d8], R0 ;  /* 0x0001d80001007387 */ /* 0x0001e20000100800 */
[----:B------:R-:W-:-:S03]  /*a910*/  SEL R5, R28, R5, !P3 ;  /* 0x000000051c057207 */ /* 0x000fc60005800000 */
[----:B------:R-:W-:Y:S01]  /*a920*/  STL [R1+0x1d4], R6 ;  /* 0x0001d40601007387 */ /* 0x000fe20000100800 */
[C---:B0-----:R-:W-:Y:S02]  /*a930*/  SEL R0, R28.reuse, R4, !P3 ;  /* 0x000000041c007207 */ /* 0x041fe40005800000 */
[C---:B------:R-:W-:Y:S01]  /*a940*/  SEL R3, R28.reuse, R3, !P3 ;  /* 0x000000031c037207 */ /* 0x040fe20005800000 */
[----:B------:R-:W-:Y:S04]  /*a950*/  STL [R1+0x1d0], R5 ;  /* 0x0001d00501007387 */ /* 0x000fe80000100800 */
[----:B------:R0:W-:Y:S04]  /*a960*/  STL [R1+0x1cc], R0 ;  /* 0x0001cc0001007387 */ /* 0x0001e80000100800 */
[----:B------:R-:W-:Y:S04]  /*a970*/  STL [R1+0x1c8], R3 ;  /* 0x0001c80301007387 */ /* 0x000fe80000100800 */
[----:B------:R-:W2:Y:S01]  /*a980*/  LDL.LU R27, [R1+0x1ac] ;  /* 0x0001ac00011b7983 */ /* 0x000ea20000300800 */
[----:B------:R-:W-:-:S02]  /*a990*/  SEL R2, R28, R2, !P3 ;  /* 0x000000021c027207 */ /* 0x000fc40005800000 */
[----:B0-----:R-:W-:-:S03]  /*a9a0*/  SEL R0, R28, R29, !P3 ;  /* 0x0000001d1c007207 */ /* 0x001fc60005800000 */
[----:B------:R-:W-:Y:S04]  /*a9b0*/  STL [R1+0x1c4], R2 ;  /* 0x0001c40201007387 */ /* 0x000fe80000100800 */
[----:B--2---:R0:W-:Y:S04]  /*a9c0*/  STL [R1+0x172c], R27 ;  /* 0x00172c1b01007387 */ /* 0x0041e80000100800 */
[----:B------:R-:W-:Y:S04]  /*a9d0*/  STL [R1+0x1c0], R0 ;  /* 0x0001c00001007387 */ /* 0x000fe80000100800 */
[----:B0-----:R-:W2:Y:S04]  /*a9e0*/  LDL.LU R27, [R1+0x1b0] ;  /* 0x0001b000011b7983 */ /* 0x001ea80000300800 */
[----:B--2---:R0:W-:Y:S04]  /*a9f0*/  STL [R1+0x1730], R27 ;  /* 0x0017301b01007387 */ /* 0x0041e80000100800 */
[----:B0-----:R-:W2:Y:S04]  /*aa00*/  LDL.LU R27, [R1+0x1b4] ;  /* 0x0001b400011b7983 */ /* 0x001ea80000300800 */
[----:B--2---:R0:W-:Y:S04]  /*aa10*/  STL [R1+0x1734], R27 ;  /* 0x0017341b01007387 */ /* 0x0041e80000100800 */
[----:B0-----:R-:W2:Y:S04]  /*aa20*/  LDL.LU R27, [R1+0x1b8] ;  /* 0x0001b800011b7983 */ /* 0x001ea80000300800 */
[----:B------:R-:W3:Y:S04]  /*aa30*/  LDL.LU R26, [R1+0x1a4] ;  /* 0x0001a400011a7983 */ /* 0x000ee80000300800 */
[----:B------:R-:W4:Y:S04]  /*aa40*/  LDL.LU R25, [R1+0x19c] ;  /* 0x00019c0001197983 */ /* 0x000f280000300800 */
[----:B------:R-:W5:Y:S04]  /*aa50*/  LDL.LU R24, [R1+0x198] ;  /* 0x0001980001187983 */ /* 0x000f680000300800 */
[----:B------:R-:W3:Y:S04]  /*aa60*/  LDL.LU R23, [R1+0x194] ;  /* 0x0001940001177983 */ /* 0x000ee80000300800 */
        /* <DEDUP_REMOVED lines=22> */
[----:B------:R-:W3:Y:S01]  /*abd0*/  LDL.LU R29, [R1+0x110] ;  /* 0x00011000011d7983 */ /* 0x000ee20000300800 */
[----:B--2---:R-:W-:-:S05]  /*abe0*/  SEL R27, R28, R27, !P3 ;  /* 0x0000001b1c1b7207 */ /* 0x004fca0005800000 */
[----:B------:R0:W-:Y:S04]  /*abf0*/  STL [R1+0x1bc], R27 ;  /* 0x0001bc1b01007387 */ /* 0x0001e80000100800 */
[----:B0-----:R-:W2:Y:S02]  /*ac00*/  LDL.LU R27, [R1+0x1734] ;  /* 0x00173400011b7983 */ /* 0x001ea40000300800 */
[----:B--2---:R-:W-:-:S05]  /*ac10*/  SEL R27, R28, R27, !P3 ;  /* 0x0000001b1c1b7207 */ /* 0x004fca0005800000 */
[----:B------:R0:W-:Y:S04]  /*ac20*/  STL [R1+0x1b8], R27 ;  /* 0x0001b81b01007387 */ /* 0x0001e80000100800 */
[----:B0-----:R-:W2:Y:S02]  /*ac30*/  LDL.LU R27, [R1+0x1730] ;  /* 0x00173000011b7983 */ /* 0x001ea40000300800 */
[----:B--2---:R-:W-:-:S05]  /*ac40*/  SEL R27, R28, R27, !P3 ;  /* 0x0000001b1c1b7207 */ /* 0x004fca0005800000 */
[----:B------:R0:W-:Y:S04]  /*ac50*/  STL [R1+0x1b4], R27 ;  /* 0x0001b41b01007387 */ /* 0x0001e80000100800 */
[----:B0-----:R-:W2:Y:S01]  /*ac60*/  LDL.LU R27, [R1+0x172c] ;  /* 0x00172c00011b7983 */ /* 0x001ea20000300800 */
[C---:B---3--:R-:W-:Y:S02]  /*ac70*/  SEL R21, R28.reuse, R21, !P3 ;  /* 0x000000151c157207 */ /* 0x048fe40005800000 */
[C---:B------:R-:W-:Y:S02]  /*ac80*/  SEL R20, R28.reuse, R20, !P3 ;  /* 0x000000141c147207 */ /* 0x040fe40005800000 */
[C---:B------:R-:W-:Y:S02]  /*ac90*/  SEL R18, R28.reuse, R18, !P3 ;  /* 0x000000121c127207 */ /* 0x040fe40005800000 */
[----:B------:R-:W-:-:S02]  /*aca0*/  SEL R17, R28, R17, !P3 ;  /* 0x000000111c117207 */ /* 0x000fc40005800000 */
[C---:B------:R-:W-:Y:S02]  /*acb0*/  SEL R15, R28.reuse, R15, !P3 ;  /* 0x0000000f1c0f7207 */ /* 0x040fe40005800000 */
[C---:B------:R-:W-:Y:S02]  /*acc0*/  SEL R14, R28.reuse, R14, !P3 ;  /* 0x0000000e1c0e7207 */ /* 0x040fe40005800000 */
[C---:B------:R-:W-:Y:S02]  /*acd0*/  SEL R12, R28.reuse, R12, !P3 ;  /* 0x0000000c1c0c7207 */ /* 0x040fe40005800000 */
[C---:B------:R-:W-:Y:S02]  /*ace0*/  SEL R11, R28.reuse, R11, !P3 ;  /* 0x0000000b1c0b7207 */ /* 0x040fe40005800000 */
[C---:B------:R-:W-:Y:S02]  /*acf0*/  SEL R9, R28.reuse, R9, !P3 ;  /* 0x000000091c097207 */ /* 0x040fe40005800000 */
[----:B------:R-:W-:-:S02]  /*ad00*/  SEL R8, R28, R8, !P3 ;  /* 0x000000081c087207 */ /* 0x000fc40005800000 */
[C---:B------:R-:W-:Y:S02]  /*ad10*/  SEL R6, R28.reuse, R6, !P3 ;  /* 0x000000061c067207 */ /* 0x040fe40005800000 */
[C---:B------:R-:W-:Y:S02]  /*ad20*/  SEL R5, R28.reuse, R5, !P3 ;  /* 0x000000051c057207 */ /* 0x040fe40005800000 */
[C---:B------:R-:W-:Y:S02]  /*ad30*/  SEL R3, R28.reuse, R3, !P3 ;  /* 0x000000031c037207 */ /* 0x040fe40005800000 */
[----:B--2---:R-:W-:-:S05]  /*ad40*/  SEL R27, R28, R27, !P3 ;  /* 0x0000001b1c1b7207 */ /* 0x004fca0005800000 */
[----:B------:R0:W-:Y:S02]  /*ad50*/  STL [R1+0x1b0], R27 ;  /* 0x0001b01b01007387 */ /* 0x0001e40000100800 */
[C---:B0-----:R-:W-:Y:S02]  /*ad60*/  SEL R27, R28.reuse, R26, !P3 ;  /* 0x0000001a1c1b7207 */ /* 0x041fe40005800000 */
[C---:B----4-:R-:W-:Y:S02]  /*ad70*/  SEL R26, R28.reuse, R25, !P3 ;  /* 0x000000191c1a7207 */ /* 0x050fe40005800000 */
[C---:B-----5:R-:W-:Y:S02]  /*ad80*/  SEL R25, R28.reuse, R24, !P3 ;  /* 0x000000181c197207 */ /* 0x060fe40005800000 */
[C---:B------:R-:W-:Y:S01]  /*ad90*/  SEL R24, R28.reuse, R23, !P3 ;  /* 0x000000171c187207 */ /* 0x040fe20005800000 */
[----:B------:R-:W-:Y:S01]  /*ada0*/  STL [R1+0x1ac], R27 ;  /* 0x0001ac1b01007387 */ /* 0x000fe20000100800 */
[----:B------:R-:W-:-:S02]  /*adb0*/  SEL R23, R28, R0, !P3 ;  /* 0x000000001c177207 */ /* 0x000fc40005800000 */
[C---:B------:R-:W-:Y:S01]  /*adc0*/  SEL R0, R28.reuse, R22, !P3 ;  /* 0x000000161c007207 */ /* 0x040fe20005800000 */
[----:B------:R-:W-:Y:S04]  /*add0*/  STL [R1+0x1a8], R26 ;  /* 0x0001a81a01007387 */ /* 0x000fe80000100800 */
[----:B------:R-:W-:Y:S04]  /*ade0*/  STL [R1+0x1a4], R25 ;  /* 0x0001a41901007387 */ /* 0x000fe80000100800 */
[----:B------:R-:W-:Y:S04]  /*adf0*/  STL [R1+0x1a0], R24 ;  /* 0x0001a01801007387 */ /* 0x000fe80000100800 */
[----:B------:R-:W-:Y:S04]  /*ae00*/  STL [R1+0x19c], R23 ;  /* 0x00019c1701007387 */ /* 0x000fe80000100800 */
[----:B------:R0:W-:Y:S04]  /*ae10*/  STL [R1+0x14c], R0 ;  /* 0x00014c0001007387 */ /* 0x0001e80000100800 */
[----:B------:R-:W-:Y:S01]  /*ae20*/  STL [R1+0x198], R21 ;  /* 0x0001981501007387 */ /* 0x000fe20000100800 */
[----:B0-----:R-:W-:-:S03]  /*ae30*/  SEL R0, R28, R19, !P3 ;  /* 0x000000131c007207 */ /* 0x001fc60005800000 */
        /* <DEDUP_REMOVED lines=159> */
[----:B------:R-:W3:Y:S01]  /*b830*/  LDL.LU R0, [R1] ;  /* 0x0000000001007983 */ /* 0x000ee20000300800 */
        /* <DEDUP_REMOVED lines=10> */
[C---:B----4-:R-:W-:Y:S02]  /*b8e0*/  SEL R25, R28.reuse, R25, !P3 ;  /* 0x000000191c197207 */ /* 0x050fe40005800000 */
[C---:B-----5:R-:W-:Y:S02]  /*b8f0*/  SEL R24, R28.reuse, R24, !P3 ;  /* 0x000000181c187207 */ /* 0x060fe40005800000 */
        /* <DEDUP_REMOVED lines=23> */
[----:B--2---:R-:W-:-:S05]  /*ba70*/  SEL R27, R28, R27, !P3 ;  /* 0x0000001b1c1b7207 */ /* 0x004fca0005800000 */
[----:B------:R0:W-:Y:S04]  /*ba80*/  STL [R1+0xa8], R27 ;  /* 0x0000a81b01007387 */ /* 0x0001e80000100800 */
        /* <DEDUP_REMOVED lines=50> */
[----:B0-----:R-:W3:Y:S04]  /*bdb0*/  LDL.LU R2, [R1+0x16ac] ;  /* 0x0016ac0001027983 */ /* 0x001ee80000300800 */
[----:B------:R0:W-:Y:S04]  /*bdc0*/  STL [R1+0x40], R29 ;  /* 0x0000401d01007387 */ /* 0x0001e80000100800 */
[----:B0-----:R-:W4:Y:S01]  /*bdd0*/  LDL.LU R29, [R1+0x16a8] ;  /* 0x0016a800011d7983 */ /* 0x001f220000300800 */
[----:B------:R-:W-:-:S05]  /*bde0*/  SEL R0, R28, R0, !P3 ;  /* 0x000000001c007207 */ /* 0x000fca0005800000 */
[----:B------:R2:W-:Y:S02]  /*bdf0*/  STL [R1+0x3c], R0 ;  /* 0x00003c0001007387 */ /* 0x0005e40000100800 */
[C---:B--2---:R-:W-:Y:S02]  /*be00*/  SEL R0, R28.reuse, R3, !P3 ;  /* 0x000000031c007207 */ /* 0x044fe40005800000 */
[C---:B------:R-:W-:Y:S02]  /*be10*/  SEL R3, R28.reuse, R4, !P3 ;  /* 0x000000041c037207 */ /* 0x040fe40005800000 */
[C---:B---3--:R-:W-:Y:S02]  /*be20*/  SEL R2, R28.reuse, R2, !P3 ;  /* 0x000000021c027207 */ /* 0x048fe40005800000 */
[----:B----4-:R-:W-:-:S05]  /*be30*/  SEL R29, R28, R29, !P3 ;  /* 0x0000001d1c1d7207 */ /* 0x010fca0005800000 */
[----:B------:R-:W-:Y:S04]  /*be40*/  STL [R1+0x38], R29 ;  /* 0x0000381d01007387 */ /* 0x000fe80000100800 */
[----:B------:R0:W-:Y:S04]  /*be50*/  STL [R1+0x34], R2 ;  /* 0x0000340201007387 */ /* 0x0001e80000100800 */
[----:B------:R1:W-:Y:S01]  /*be60*/  STL [R1+0x30], R0 ;  /* 0x0000300001007387 */ /* 0x0003e20000100800 */
[----:B0-----:R-:W-:-:S03]  /*be70*/  SEL R2, R28, R5, !P3 ;  /* 0x000000051c027207 */ /* 0x001fc60005800000 */
[----:B------:R0:W-:Y:S01]  /*be80*/  STL [R1+0x2c], R3 ;  /* 0x00002c0301007387 */ /* 0x0001e20000100800 */
[----:B-1----:R-:W-:-:S03]  /*be90*/  SEL R0, R28, R6, !P3 ;  /* 0x000000061c007207 */ /* 0x002fc60005800000 */
        /* <DEDUP_REMOVED lines=12> */
[----:B------:R-:W2:Y:S04]  /*bf60*/  LDL.LU R12, [R1+0x1e0] ;  /* 0x0001e000010c7983 */ /* 0x000ea80000300800 */
[----:B------:R-:W-:Y:S04]  /*bf70*/  STL [R1+0x10], R2 ;  /* 0x0000100201007387 */ /* 0x000fe80000100800 */
[----:B0-----:R-:W3:Y:S04]  /*bf80*/  LDL.LU R3, [R1+0x1d4] ;  /* 0x0001d40001037983 */ /* 0x001ee80000300800 */
[----:B------:R0:W-:Y:S04]  /*bf90*/  STL [R1+0xc], R0 ;  /* 0x00000c0001007387 */ /* 0x0001e80000100800 */
[----:B------:R-:W4:Y:S04]  /*bfa0*/  LDL.LU R4, [R1+0x1d0] ;  /* 0x0001d00001047983 */ /* 0x000f280000300800 */
[----:B------:R-:W3:Y:S01]  /*bfb0*/  LDL.LU R5, [R1+0x1cc] ;  /* 0x0001cc0001057983 */ /* 0x000ee20000300800 */
[----:B0-----:R-:W-:-:S03]  /*bfc0*/  SEL R0, R28, R13, !P3 ;  /* 0x0000000d1c007207 */ /* 0x001fc60005800000 */
[----:B------:R-:W3:Y:S01]  /*bfd0*/  LDL.LU R6, [R1+0x1c8] ;  /* 0x0001c80001067983 */ /* 0x000ee20000300800 */
[----:B------:R-:W-:-:S03]  /*bfe0*/  SEL R29, R28, R14, !P3 ;  /* 0x0000000e1c1d7207 */ /* 0x000fc60005800000 */
[----:B------:R-:W3:Y:S04]  /*bff0*/  LDL.LU R7, [R1+0x1c4] ;  /* 0x0001c40001077983 */ /* 0x000ee80000300800 */
[----:B------:R-:W3:Y:S04]  /*c000*/  LDL.LU R13, [R1+0x1e4] ;  /* 0x0001e400010d7983 */ /* 0x000ee80000300800 */
[----:B------:R0:W-:Y:S04]  /*c010*/  STL [R1+0x161c], R0 ;  /* 0x00161c0001007387 */ /* 0x0001e80000100800 */
[----:B0-----:R-:W4:Y:S04]  /*c020*/  LDL.LU R0, [R1+0x1d8] ;  /* 0x0001d80001007983 */ /* 0x001f280000300800 */
[----:B------:R-:W4:Y:S04]  /*c030*/  LDL.LU R14, [R1+0x1dc] ;  /* 0x0001dc00010e7983 */ /* 0x000f280000300800 */
[----:B------:R-:W0:Y:S01]  /*c040*/  S2R R2, SR_TID.X ;  /* 0x0000000000027919 */ /* 0x000e220000002100 */
[----:B------:R-:W-:-:S02]  /*c050*/  SEL R15, R28, R15, !P3 ;  /* 0x0000000f1c0f7207 */ /* 0x000fc40005800000 */
[C---:B------:R-:W-:Y:S02]  /*c060*/  SEL R16, R28.reuse, R16, !P3 ;  /* 0x000000101c107207 */ /* 0x040fe40005800000 */
[C---:B------:R-:W-:Y:S01]  /*c070*/  SEL R17, R28.reuse, R17, !P3 ;  /* 0x000000111c117207 */ /* 0x040fe20005800000 */
[----:B------:R-:W-:Y:S01]  /*c080*/  STL [R1+0x1620], R29 ;  /* 0x0016201d01007387 */ /* 0x000fe20000100800 */
[C---:B------:R-:W-:Y:S02]  /*c090*/  SEL R18, R28.reuse, R18, !P3 ;  /* 0x000000121c127207 */ /* 0x040fe40005800000 */
[C---:B------:R-:W-:Y:S01]  /*c0a0*/  SEL R19, R28.reuse, R19, !P3 ;  /* 0x000000131c137207 */ /* 0x040fe20005800000 */
[----:B------:R-:W-:Y:S01]  /*c0b0*/  STL [R1+0x1624], R15 ;  /* 0x0016240f01007387 */ /* 0x000fe20000100800 */
[C---:B------:R-:W-:Y:S02]  /*c0c0*/  SEL R20, R28.reuse, R20, !P3 ;  /* 0x000000141c147207 */ /* 0x040fe40005800000 */
[C---:B------:R-:W-:Y:S01]  /*c0d0*/  SEL R21, R28.reuse, R21, !P3 ;  /* 0x000000151c157207 */ /* 0x040fe20005800000 */
[----:B------:R-:W-:Y:S01]  /*c0e0*/  STL [R1+0x1628], R16 ;  /* 0x0016281001007387 */ /* 0x000fe20000100800 */
[----:B------:R-:W-:-:S02]  /*c0f0*/  SEL R22, R28, R22, !P3 ;  /* 0x000000161c167207 */ /* 0x000fc40005800000 */
[C---:B------:R-:W-:Y:S01]  /*c100*/  SEL R23, R28.reuse, R23, !P3 ;  /* 0x000000171c177207 */ /* 0x040fe20005800000 */
[----:B------:R-:W-:Y:S01]  /*c110*/  STL [R1+0x162c], R17 ;  /* 0x00162c1101007387 */ /* 0x000fe20000100800 */
[----:B-----5:R-:W-:-:S03]  /*c120*/  SEL R24, R28, R24, !P3 ;  /* 0x000000181c187207 */ /* 0x020fc60005800000 */
[----:B------:R-:W-:Y:S01]  /*c130*/  STL [R1+0x1630], R18 ;  /* 0x0016301201007387 */ /* 0x000fe20000100800 */
[----:B0-----:R-:W-:-:S03]  /*c140*/  LOP3.LUT R2, R2, 0x7f, RZ, 0xc0, !PT ;  /* 0x0000007f02027812 */ /* 0x001fc600078ec0ff */
[----:B------:R-:W-:Y:S01]  /*c150*/  STL [R1+0x1634], R19 ;  /* 0x0016341301007387 */ /* 0x000fe20000100800 */
[C---:B------:R-:W-:Y:S02]  /*c160*/  SEL R25, R28.reuse, R25, !P3 ;  /* 0x000000191c197207 */ /* 0x040fe40005800000 */
[C---:B------:R-:W-:Y:S01]  /*c170*/  SEL R26, R28.reuse, R26, !P3 ;  /* 0x0000001a1c1a7207 */ /* 0x040fe20005800000 */
[----:B------:R-:W-:Y:S01]  /*c180*/  STL [R1+0x1638], R20 ;  /* 0x0016381401007387 */ /* 0x000fe20000100800 */
[----:B------:R-:W-:Y:S01]  /*c190*/  SEL R27, R28, R27, !P3 ;  /* 0x0000001b1c1b7207 */ /* 0x000fe20005800000 */
[----:B------:R-:W-:Y:S02]  /*c1a0*/  IMAD R2, R2, c[0x0][0x18c], RZ ;  /* 0x0000630002027a24 */ /* 0x000fe400078e02ff */
[----:B------:R-:W-:Y:S04]  /*c1b0*/  STL [R1+0x163c], R21 ;  /* 0x00163c1501007387 */ /* 0x000fe80000100800 */
[----:B------:R-:W-:Y:S04]  /*c1c0*/  STL [R1+0x1640], R22 ;  /* 0x0016401601007387 */ /* 0x000fe80000100800 */
[----:B------:R-:W-:Y:S01]  /*c1d0*/  STL [R1+0x1644], R23 ;  /* 0x0016441701007387 */ /* 0x000fe20000100800 */
[----:B------:R-:W-:-:S03]  /*c1e0*/  LEA.HI.X.SX32 R2, R2, c[0x0][0x16c], 0x1, P6 ;  /* 0x00005b0002027a11 */ /* 0x000fc600030f0eff */
[----:B------:R-:W-:Y:S04]  /*c1f0*/  STL [R1+0x1648], R24 ;  /* 0x0016481801007387 */ /* 0x000fe80000100800 */
[----:B------:R-:W-:Y:S04]  /*c200*/  STL [R1+0x164c], R25 ;  /* 0x00164c1901007387 */ /* 0x000fe80000100800 */
[----:B------:R-:W-:Y:S04]  /*c210*/  STL [R1+0x1650], R26 ;  /* 0x0016501a01007387 */ /* 0x000fe80000100800 */
[----:B------:R-:W-:Y:S04]  /*c220*/  STL [R1+0x1654], R27 ;  /* 0x0016541b01007387 */ /* 0x000fe80000100800 */
[----:B------:R-:W5:Y:S04]  /*c230*/  LDL.LU R8, [R1+0x1c0] ;  /* 0x0001c00001087983 */ /* 0x000f680000300800 */
[----:B------:R-:W5:Y:S04]  /*c240*/  LDL.LU R9, [R1+0x1bc] ;  /* 0x0001bc0001097983 */ /* 0x000f680000300800 */
[----:B------:R-:W5:Y:S04]  /*c250*/  LDL.LU R10, [R1+0x1b8] ;  /* 0x0001b800010a7983 */ /* 0x000f680000300800 */
[----:B------:R-:W5:Y:S04]  /*c260*/  LDL.LU R11, [R1+0x1b4] ;  /* 0x0001b400010b7983 */ /* 0x000f680000300800 */
[----:B------:R2:W-:Y:S02]  /*c270*/  STL [R1+0x1658], R2 ;  /* 0x0016580201007387 */ /* 0x0005e40000100800 */
[----:B--2---:R-:W-:-:S02]  /*c280*/  IMAD R2, R12, c[0x0][0x184], RZ ;  /* 0x000061000c027a24 */ /* 0x004fc400078e02ff */
[----:B------:R-:W2:Y:S04]  /*c290*/  LDL.LU R12, [R1+0x1b0] ;  /* 0x0001b000010c7983 */ /* 0x000ea80000300800 */
[----:B------:R4:W-:Y:S01]  /*c2a0*/  STL [R1+0x4], R2 ;  /* 0x0000040201007387 */ /* 0x0009e20000100800 */
[----:B---3--:R-:W-:-:S03]  /*c2b0*/  IMAD R15, R13, c[0x0][0x184], RZ ;  /* 0x000061000d0f7a24 */ /* 0x008fc600078e02ff */
[----:B------:R-:W3:Y:S04]  /*c2c0*/  LDL.LU R13, [R1+0x1ac] ;  /* 0x0001ac00010d7983 */ /* 0x000ee80000300800 */
[----:B------:R0:W-:Y:S01]  /*c2d0*/  STL [R1], R15 ;  /* 0x0000000f01007387 */ /* 0x0001e20000100800 */
[----:B----4-:R-:W-:-:S03]  /*c2e0*/  IMAD R2, R14, c[0x0][0x190], RZ ;  /* 0x000064000e027a24 */ /* 0x010fc600078e02ff */
[----:B------:R-:W4:Y:S04]  /*c2f0*/  LDL.LU R14, [R1+0x1a8] ;  /* 0x0001a800010e7983 */ /* 0x000f280000300800 */
[----:B------:R-:W-:Y:S04]  /*c300*/  STL [R1+0x1dc], R2 ;  /* 0x0001dc0201007387 */ /* 0x000fe80000100800 */
[----:B------:R-:W4:Y:S04]  /*c310*/  LDL.LU R18, [R1+0x1a4] ;  /* 0x0001a40001127983 */ /* 0x000f280000300800 */
[----:B------:R-:W4:Y:S04]  /*c320*/  LDL.LU R17, [R1+0x1a0] ;  /* 0x0001a00001117983 */ /* 0x000f280000300800 */
[----:B------:R-:W4:Y:S04]  /*c330*/  LDL.LU R16, [R1+0x19c] ;  /* 0x00019c0001107983 */ /* 0x000f280000300800 */
[----:B0-----:R-:W4:Y:S01]  /*c340*/  LDL.LU R15, [R1+0x14c] ;  /* 0x00014c00010f7983 */ /* 0x001f220000300800 */
[----:B------:R-:W-:-:S02]  /*c350*/  IMAD R28, R0, c[0x0][0x190], RZ ;  /* 0x00006400001c7a24 */ /* 0x000fc400078e02ff */
[----:B------:R-:W-:Y:S01]  /*c360*/  IMAD R3, R3, c[0x0][0x190], RZ ;  /* 0x0000640003037a24 */ /* 0x000fe200078e02ff */
[----:B------:R-:W4:Y:S01]  /*c370*/  LDL.LU R29, [R1+0x198] ;  /* 0x00019800011d7983 */ /* 0x000f220000300800 */
[----:B------:R-:W-:Y:S02]  /*c380*/  IMAD R4, R4, c[0x0][0x190], RZ ;  /* 0x0000640004047a24 */ /* 0x000fe400078e02ff */
[----:B------:R-:W-:Y:S01]  /*c390*/  IMAD R5, R5, c[0x0][0x190], RZ ;  /* 0x0000640005057a24 */ /* 0x000fe200078e02ff */
[----:B------:R-:W4:Y:S01]  /*c3a0*/  LDL.LU R0, [R1+0x174] ;  /* 0x0001740001007983 */ /* 0x000f220000300800 */
[----:B------:R-:W-:Y:S02]  /*c3b0*/  IMAD R6, R6, c[0x0][0x190], RZ ;  /* 0x0000640006067a24 */ /* 0x000fe400078e02ff */
[----:B------:R-:W-:Y:S01]  /*c3c0*/  IMAD R7, R7, c[0x0][0x190], RZ ;  /* 0x0000640007077a24 */ /* 0x000fe200078e02ff */
[----:B------:R-:W-:Y:S04]  /*c3d0*/  STL [R1+0x165c], R28 ;  /* 0x00165c1c01007387 */ /* 0x000fe80000100800 */
[----:B------:R0:W-:Y:S04]  /*c3e0*/  STL [R1+0x1660], R3 ;  /* 0x0016600301007387 */ /* 0x0001e80000100800 */
[----:B------:R1:W-:Y:S04]  /*c3f0*/  STL [R1+0x1664], R4 ;  /* 0x0016640401007387 */ /* 0x0003e80000100800 */
[----:B------:R-:W-:Y:S04]  /*c400*/  STL [R1+0x1668], R5 ;  /* 0x0016680501007387 */ /* 0x000fe80000100800 */
[----:B------:R-:W-:Y:S04]  /*c410*/  STL [R1+0x166c], R6 ;  /* 0x00166c0601007387 */ /* 0x000fe80000100800 */
[----:B------:R-:W-:Y:S01]  /*c420*/  STL [R1+0x1670], R7 ;  /* 0x0016700701007387 */ /* 0x000fe20000100800 */
[----:B-----5:R-:W-:-:S02]  /*c430*/  IMAD R8, R8, c[0x0][0x190], RZ ;  /* 0x0000640008087a24 */ /* 0x020fc400078e02ff */
[----:B------:R-:W-:-:S03]  /*c440*/  IMAD R9, R9, c[0x0][0x190], RZ ;  /* 0x0000640009097a24 */ /* 0x000fc600078e02ff */
[----:B------:R-:W-:Y:S01]  /*c450*/  STL [R1+0x1674], R8 ;  /* 0x0016740801007387 */ /* 0x000fe20000100800 */
[----:B------:R-:W-:-:S03]  /*c460*/  IMAD R10, R10, c[0x0][0x190], RZ ;  /* 0x000064000a0a7a24 */ /* 0x000fc600078e02ff */
[----:B------:R-:W-:Y:S01]  /*c470*/  STL [R1+0x1678], R9 ;  /* 0x0016780901007387 */ /* 0x000fe20000100800 */
[----:B------:R-:W-:-:S03]  /*c480*/  IMAD R11, R11, c[0x0][0x190], RZ ;  /* 0x000064000b0b7a24 */ /* 0x000fc600078e02ff */
[----:B------:R-:W-:Y:S04]  /*c490*/  STL [R1+0x167c], R10 ;  /* 0x00167c0a01007387 */ /* 0x000fe80000100800 */
[----:B------:R-:W-:Y:S01]  /*c4a0*/  STL [R1+0x1680], R11 ;  /* 0x0016800b01007387 */ /* 0x000fe20000100800 */
[----:B--2---:R-:W-:-:S05]  /*c4b0*/  IMAD R12, R12, c[0x0][0x190], RZ ;  /* 0x000064000c0c7a24 */ /* 0x004fca00078e02ff */
[----:B------:R-:W-:Y:S01]  /*c4c0*/  STL [R1+0x1684], R12 ;  /* 0x0016840c01007387 */ /* 0x000fe20000100800 */
[----:B---3--:R-:W-:-:S05]  /*c4d0*/  IMAD R13, R13, c[0x0][0x190], RZ ;  /* 0x000064000d0d7a24 */ /* 0x008fca00078e02ff */
[----:B------:R-:W-:Y:S01]  /*c4e0*/  STL [R1+0x1688], R13 ;  /* 0x0016880d01007387 */ /* 0x000fe20000100800 */
[----:B----4-:R-:W-:Y:S02]  /*c4f0*/  IMAD R14, R14, c[0x0][0x190], RZ ;  /* 0x000064000e0e7a24 */ /* 0x010fe400078e02ff */
[----:B0-----:R-:W-:-:S03]  /*c500*/  IMAD R3, R18, c[0x0][0x190], RZ ;  /* 0x0000640012037a24 */ /* 0x001fc600078e02ff */
[----:B------:R-:W-:Y:S01]  /*c510*/  STL [R1+0x168c], R14 ;  /* 0x00168c0e01007387 */ /* 0x000fe20000100800 */
[----:B------:R-:W-:-:S03]  /*c520*/  IMAD R2, R17, c[0x0][0x190], RZ ;  /* 0x0000640011027a24 */ /* 0x000fc600078e02ff */
[----:B------:R0:W-:Y:S01]  /*c530*/  STL [R1+0x10c], R3 ;  /* 0x00010c0301007387 */ /* 0x0001e20000100800 */
[----:B-1----:R-:W-:-:S03]  /*c540*/  IMAD R4, R16, c[0x0][0x190], RZ ;  /* 0x0000640010047a24 */ /* 0x002fc600078e02ff */
[----:B------:R1:W-:Y:S01]  /*c550*/  STL [R1+0x120], R2 ;  /* 0x0001200201007387 */ /* 0x0003e20000100800 */
[----:B0-----:R-:W-:-:S03]  /*c560*/  IMAD R3, R15, c[0x0][0x190], RZ ;  /* 0x000064000f037a24 */ /* 0x001fc600078e02ff */
[----:B------:R-:W-:Y:S04]  /*c570*/  STL [R1+0x134], R4 ;  /* 0x0001340401007387 */ /* 0x000fe80000100800 */
[----:B------:R-:W-:Y:S04]  /*c580*/  STL [R1+0x14c], R3 ;  /* 0x00014c0301007387 */ /* 0x000fe80000100800 */
[----:B------:R-:W2:Y:S01]  /*c590*/  LDL.LU R14, [R1+0x190] ;  /* 0x00019000010e7983 */ /* 0x000ea20000300800 */
[----:B-1----:R-:W-:Y:S02]  /*c5a0*/  IMAD R2, R29, c[0x0][0x190], RZ ;  /* 0x000064001d027a24 */ /* 0x002fe400078e02ff */
[----:B------:R-:W-:-:S03]  /*c5b0*/  IMAD R0, R0, c[0x0][0x190], RZ ;  /* 0x0000640000007a24 */ /* 0x000fc600078e02ff */
[----:B------:R-:W-:Y:S04]  /*c5c0*/  STL [R1+0x15c], R2 ;  /* 0x00015c0201007387 */ /* 0x000fe80000100800 */
[----:B--2---:R0:W-:Y:S04]  /*c5d0*/  STL [R1+0x16a0], R14 ;  /* 0x0016a00e01007387 */ /* 0x0041e80000100800 */
[----:B------:R-:W-:Y:S04]  /*c5e0*/  STL [R1+0x174], R0 ;  /* 0x0001740001007387 */ /* 0x000fe80000100800 */
        /* <DEDUP_REMOVED lines=31> */
[----:B--2---:R-:W-:-:S05]  /*c7e0*/  IMAD R14, R14, c[0x0][0x190], RZ ;  /* 0x000064000e0e7a24 */ /* 0x004fca00078e02ff */
[----:B------:R0:W-:Y:S04]  /*c7f0*/  STL [R1+0x184], R14 ;  /* 0x0001840e01007387 */ /* 0x0001e80000100800 */
[----:B0-----:R-:W2:Y:S02]  /*c800*/  LDL.LU R14, [R1+0x16a4] ;  /* 0x0016a400010e7983 */ /* 0x001ea40000300800 */
[----:B--2---:R-:W-:-:S05]  /*c810*/  IMAD R14, R14, c[0x0][0x190], RZ ;  /* 0x000064000e0e7a24 */ /* 0x004fca00078e02ff */
[----:B------:R0:W-:Y:S04]  /*c820*/  STL [R1+0x194], R14 ;  /* 0x0001940e01007387 */ /* 0x0001e80000100800 */
[----:B0-----:R-:W2:Y:S01]  /*c830*/  LDL.LU R14, [R1+0x16a0] ;  /* 0x0016a000010e7983 */ /* 0x001ea20000300800 */
[----:B---3--:R-:W-:Y:S02]  /*c840*/  IMAD R13, R13, c[0x0][0x190], RZ ;  /* 0x000064000d0d7a24 */ /* 0x008fe400078e02ff */
[----:B----4-:R-:W-:Y:S02]  /*c850*/  IMAD R12, R12, c[0x0][0x190], RZ ;  /* 0x000064000c0c7a24 */ /* 0x010fe400078e02ff */
[----:B-----5:R-:W-:Y:S02]  /*c860*/  IMAD R11, R11, c[0x0][0x190], RZ ;  /* 0x000064000b0b7a24 */ /* 0x020fe400078e02ff */
[----:B------:R-:W-:-:S02]  /*c870*/  IMAD R10, R10, c[0x0][0x190], RZ ;  /* 0x000064000a0a7a24 */ /* 0x000fc400078e02ff */
[----:B------:R-:W-:Y:S02]  /*c880*/  IMAD R9, R9, c[0x0][0x190], RZ ;  /* 0x0000640009097a24 */ /* 0x000fe400078e02ff */
[----:B------:R-:W-:Y:S02]  /*c890*/  IMAD R8, R8, c[0x0][0x190], RZ ;  /* 0x0000640008087a24 */ /* 0x000fe400078e02ff */
[----:B------:R-:W-:Y:S02]  /*c8a0*/  IMAD R7, R7, c[0x0][0x190], RZ ;  /* 0x0000640007077a24 */ /* 0x000fe400078e02ff */
[----:B------:R-:W-:Y:S02]  /*c8b0*/  IMAD R6, R6, c[0x0][0x190], RZ ;  /* 0x0000640006067a24 */ /* 0x000fe400078e02ff */
[----:B------:R-:W-:Y:S02]  /*c8c0*/  IMAD R5, R5, c[0x0][0x190], RZ ;  /* 0x0000640005057a24 */ /* 0x000fe400078e02ff */
[----:B------:R-:W-:-:S02]  /*c8d0*/  IMAD R4, R4, c[0x0][0x190], RZ ;  /* 0x0000640004047a24 */ /* 0x000fc400078e02ff */
[----:B------:R-:W-:Y:S02]  /*c8e0*/  IMAD R3, R3, c[0x0][0x190], RZ ;  /* 0x0000640003037a24 */ /* 0x000fe400078e02ff */
[----:B--2---:R-:W-:-:S05]  /*c8f0*/  IMAD R14, R14, c[0x0][0x190], RZ ;  /* 0x000064000e0e7a24 */ /* 0x004fca00078e02ff */
[----:B------:R-:W-:Y:S04]  /*c900*/  STL [R1+0x190], R14 ;  /* 0x0001900e01007387 */ /* 0x000fe80000100800 */
        /* <DEDUP_REMOVED lines=8> */
[----:B------:R0:W-:Y:S04]  /*c990*/  STL [R1+0x164], R5 ;  /* 0x0001640501007387 */ /* 0x0001e80000100800 */
[----:B------:R1:W-:Y:S04]  /*c9a0*/  STL [R1+0x160], R4 ;  /* 0x0001600401007387 */ /* 0x0003e80000100800 */
[----:B------:R2:W-:Y:S01]  /*c9b0*/  STL [R1+0x158], R3 ;  /* 0x0001580301007387 */ /* 0x0005e20000100800 */
[----:B0-----:R-:W-:-:S02]  /*c9c0*/  IMAD R5, R28, c[0x0][0x190], RZ ;  /* 0x000064001c057a24 */ /* 0x001fc400078e02ff */
[----:B-1----:R-:W-:-:S03]  /*c9d0*/  IMAD R4, R2, c[0x0][0x190], RZ ;  /* 0x0000640002047a24 */ /* 0x002fc600078e02ff */
[----:B------:R-:W-:Y:S01]  /*c9e0*/  STL [R1+0x154], R5 ;  /* 0x0001540501007387 */ /* 0x000fe20000100800 */
[----:B--2---:R-:W-:-:S03]  /*c9f0*/  IMAD R3, R27, c[0x0][0x190], RZ ;  /* 0x000064001b037a24 */ /* 0x004fc600078e02ff */
[----:B------:R0:W-:Y:S01]  /*ca00*/  STL [R1+0x150], R4 ;  /* 0x0001500401007387 */ /* 0x0001e20000100800 */
[----:B------:R-:W-:-:S03]  /*ca10*/  IMAD R2, R26, c[0x0][0x190], RZ ;  /* 0x000064001a027a24 */ /* 0x000fc600078e02ff */
[----:B------:R1:W-:Y:S01]  /*ca20*/  STL [R1+0x148], R3 ;  /* 0x0001480301007387 */ /* 0x0003e20000100800 */
[----:B0-----:R-:W-:-:S03]  /*ca30*/  IMAD R4, R25, c[0x0][0x190], RZ ;  /* 0x0000640019047a24 */ /* 0x001fc600078e02ff */
[----:B------:R0:W-:Y:S01]  /*ca40*/  STL [R1+0x144], R2 ;  /* 0x0001440201007387 */ /* 0x0001e20000100800 */
[----:B-1----:R-:W-:-:S03]  /*ca50*/  IMAD R3, R24, c[0x0][0x190], RZ ;  /* 0x0000640018037a24 */ /* 0x002fc600078e02ff */
[----:B------:R1:W-:Y:S04]  /*ca60*/  STL [R1+0x140], R4 ;  /* 0x0001400401007387 */ /* 0x0003e80000100800 */
[----:B------:R2:W-:Y:S01]  /*ca70*/  STL [R1+0x13c], R3 ;  /* 0x00013c0301007387 */ /* 0x0005e20000100800 */
[----:B0-----:R-:W-:Y:S02]  /*ca80*/  IMAD R2, R23, c[0x0][0x190], RZ ;  /* 0x0000640017027a24 */ /* 0x001fe400078e02ff */
[----:B-1----:R-:W-:-:S03]  /*ca90*/  IMAD R4, R22, c[0x0][0x190], RZ ;  /* 0x0000640016047a24 */ /* 0x002fc600078e02ff */
[----:B------:R0:W-:Y:S01]  /*caa0*/  STL [R1+0x138], R2 ;  /* 0x0001380201007387 */ /* 0x0001e20000100800 */
[----:B--2---:R-:W-:-:S03]  /*cab0*/  IMAD R3, R21, c[0x0][0x190], RZ ;  /* 0x0000640015037a24 */ /* 0x004fc600078e02ff */
        /* <DEDUP_REMOVED lines=12> */
[----:B------:R-:W-:Y:S04]  /*cb80*/  STL [R1+0x114], R4 ;  /* 0x0001140401007387 */ /* 0x000fe80000100800 */
[----:B------:R-:W-:Y:S04]  /*cb90*/  STL [R1+0x110], R3 ;  /* 0x0001100301007387 */ /* 0x000fe80000100800 */
[----:B------:R-:W2:Y:S01]  /*cba0*/  LDL.LU R14, [R1+0xf8] ;  /* 0x0000f800010e7983 */ /* 0x000ea20000300800 */
[----:B0-----:R-:W-:Y:S02]  /*cbb0*/  IMAD R2, R29, c[0x0][0x190], RZ ;  /* 0x000064001d027a24 */ /* 0x001fe400078e02ff */
        /* <DEDUP_REMOVED lines=166> */
[----:B--2---:R-:W-:-:S05]  /*d620*/  IMAD R14, R14, c[0x0][0x190], RZ ;  /* 0x000064000e0e7a24 */ /* 0x004fca00078e02ff */
        /* <DEDUP_REMOVED lines=57> */
[----:B0-----:R-:W5:Y:S01]  /*d9c0*/  LDL.LU R0, [R1+0x161c] ;  /* 0x00161c0001007983 */ /* 0x001f620000300800 */
[----:B--2---:R-:W-:-:S02]  /*d9d0*/  IMAD R26, R26, c[0x0][0x190], RZ ;  /* 0x000064001a1a7a24 */ /* 0x004fc400078e02ff */
[----:B---3--:R-:W-:Y:S02]  /*d9e0*/  IMAD R25, R25, c[0x0][0x190], RZ ;  /* 0x0000640019197a24 */ /* 0x008fe400078e02ff */
[----:B----4-:R-:W-:Y:S02]  /*d9f0*/  IMAD R24, R24, c[0x0][0x190], RZ ;  /* 0x0000640018187a24 */ /* 0x010fe400078e02ff */
[----:B-----5:R-:W-:Y:S02]  /*da00*/  IMAD R23, R23, c[0x0][0x190], RZ ;  /* 0x0000640017177a24 */ /* 0x020fe400078e02ff */
[----:B------:R-:W-:Y:S02]  /*da10*/  IMAD R22, R22, c[0x0][0x190], RZ ;  /* 0x0000640016167a24 */ /* 0x000fe400078e02ff */
[----:B------:R-:W-:Y:S02]  /*da20*/  IMAD R21, R21, c[0x0][0x190], RZ ;  /* 0x0000640015157a24 */ /* 0x000fe400078e02ff */
[----:B------:R-:W-:-:S02]  /*da30*/  IMAD R20, R20, c[0x0][0x190], RZ ;  /* 0x0000640014147a24 */ /* 0x000fc400078e02ff */
[----:B------:R-:W-:Y:S02]  /*da40*/  IMAD R19, R19, c[0x0][0x190], RZ ;  /* 0x0000640013137a24 */ /* 0x000fe400078e02ff */
[----:B------:R-:W-:Y:S02]  /*da50*/  IMAD R18, R18, c[0x0][0x190], RZ ;  /* 0x0000640012127a24 */ /* 0x000fe400078e02ff */
[----:B------:R-:W-:-:S05]  /*da60*/  IMAD R0, R0, c[0x0][0x190], RZ ;  /* 0x0000640000007a24 */ /* 0x000fca00078e02ff */
[----:B------:R0:W-:Y:S04]  /*da70*/  STL [R1+0x8], R0 ;  /* 0x0000080001007387 */ /* 0x0001e80000100800 */
[----:B0-----:R-:W2:Y:S01]  /*da80*/  LDL.LU R0, [R1+0x1618] ;  /* 0x0016180001007983 */ /* 0x001ea20000300800 */
[----:B------:R-:W-:Y:S02]  /*da90*/  IMAD R29, R29, c[0x0][0x190], RZ ;  /* 0x000064001d1d7a24 */ /* 0x000fe400078e02ff */
[----:B------:R-:W-:-:S03]  /*daa0*/  IMAD R15, R15, c[0x0][0x190], RZ ;  /* 0x000064000f0f7a24 */ /* 0x000fc600078e02ff */
[----:B------:R0:W-:Y:S04]  /*dab0*/  STL [R1+0x15e4], R29 ;  /* 0x0015e41d01007387 */ /* 0x0001e80000100800 */
[----:B0-----:R-:W3:Y:S04]  /*dac0*/  LDL.LU R29, [R1] ;  /* 0x00000000011d7983 */ /* 0x001ee80000300800 */
[----:B------:R0:W-:Y:S04]  /*dad0*/  STL [R1+0x15e8], R15 ;  /* 0x0015e80f01007387 */ /* 0x0001e80000100800 */
[----:B0-----:R-:W4:Y:S01]  /*dae0*/  LDL.LU R15, [R1+0x4] ;  /* 0x00000400010f7983 */ /* 0x001f220000300800 */
[----:B------:R-:W-:-:S02]  /*daf0*/  IMAD R16, R16, c[0x0][0x190], RZ ;  /* 0x0000640010107a24 */ /* 0x000fc400078e02ff */
[----:B------:R-:W-:-:S03]  /*db00*/  IMAD R17, R17, c[0x0][0x190], RZ ;  /* 0x0000640011117a24 */ /* 0x000fc600078e02ff */
[----:B------:R-:W-:Y:S04]  /*db10*/  STL [R1+0x15ec], R16 ;  /* 0x0015ec1001007387 */ /* 0x000fe80000100800 */
[----:B------:R0:W-:Y:S04]  /*db20*/  STL [R1+0x15f0], R17 ;  /* 0x0015f01101007387 */ /* 0x0001e80000100800 */
[----:B------:R-:W-:Y:S04]  /*db30*/  STL [R1+0x15f4], R18 ;  /* 0x0015f41201007387 */ /* 0x000fe80000100800 */
[----:B------:R1:W-:Y:S04]  /*db40*/  STL [R1+0x15f8], R19 ;  /* 0x0015f81301007387 */ /* 0x0003e80000100800 */
[----:B------:R-:W-:Y:S04]  /*db50*/  STL [R1+0x15fc], R20 ;  /* 0x0015fc1401007387 */ /* 0x000fe80000100800 */
[----:B------:R-:W-:Y:S04]  /*db60*/  STL [R1+0x1600], R21 ;  /* 0x0016001501007387 */ /* 0x000fe80000100800 */
[----:B------:R-:W-:Y:S04]  /*db70*/  STL [R1+0x1604], R22 ;  /* 0x0016041601007387 */ /* 0x000fe80000100800 */
[----:B------:R-:W-:Y:S04]  /*db80*/  STL [R1+0x1608], R23 ;  /* 0x0016081701007387 */ /* 0x000fe80000100800 */
[----:B------:R-:W-:Y:S04]  /*db90*/  STL [R1+0x160c], R24 ;  /* 0x00160c1801007387 */ /* 0x000fe80000100800 */
[----:B------:R-:W-:Y:S04]  /*dba0*/  STL [R1+0x1610], R25 ;  /* 0x0016101901007387 */ /* 0x000fe80000100800 */
[----:B------:R-:W-:Y:S04]  /*dbb0*/  STL [R1+0x1614], R26 ;  /* 0x0016141a01007387 */ /* 0x000fe80000100800 */
[----:B0-----:R-:W5:Y:S01]  /*dbc0*/  LDL.LU R17, [R1+0x10c] ;  /* 0x00010c0001117983 */ /* 0x001f620000300800 */
[----:B--2---:R-:W-:-:S02]  /*dbd0*/  LEA R16, P3, R28, R0, 0x1 ;  /* 0x000000001c107211 */ /* 0x004fc400078608ff */
[----:B-1----:R-:W-:-:S03]  /*dbe0*/  LEA R19, P4, R3, R0, 0x1 ;  /* 0x0000000003137211 */ /* 0x002fc600078808ff */
[----:B------:R0:W-:Y:S04]  /*dbf0*/  STL [R1+0x13b0], R16 ;  /* 0x0013b01001007387 */ /* 0x0001e80000100800 */
[----:B------:R-:W-:Y:S01]  /*dc00*/  STL [R1+0x13b4], R19 ;  /* 0x0013b41301007387 */ /* 0x000fe20000100800 */
[----:B0-----:R-:W-:-:S05]  /*dc10*/  LEA R16, P5, R4, R0, 0x1 ;  /* 0x0000000004107211 */ /* 0x001fca00078a08ff */
[----:B------:R0:W-:Y:S04]  /*dc20*/  STL [R1+0x13b8], R16 ;  /* 0x0013b81001007387 */ /* 0x0001e80000100800 */
[----:B0-----:R-:W2:Y:S01]  /*dc30*/  LDL.LU R16, [R1+0x120] ;  /* 0x0001200001107983 */ /* 0x001ea20000300800 */
[----:B----4-:R-:W-:Y:S02]  /*dc40*/  LEA R18, P0, R15, c[0x0][0x160], 0x1 ;  /* 0x000058000f127a11 */ /* 0x010fe400078008ff */
[-C--:B------:R-:W-:Y:S02]  /*dc50*/  LEA R21, P6, R5, R0.reuse, 0x1 ;  /* 0x0000000005157211 */ /* 0x080fe400078c08ff */
[----:B---3--:R-:W-:Y:S02]  /*dc60*/  LEA R20, P1, R29, c[0x0][0x160], 0x1 ;  /* 0x000058001d147a11 */ /* 0x008fe400078208ff */
[----:B------:R-:W-:Y:S01]  /*dc70*/  LEA.HI.X.SX32 R19, R15, c[0x0][0x164], 0x1, P0 ;  /* 0x000059000f137a11 */ /* 0x000fe200000f0eff */
[----:B------:R0:W-:Y:S01]  /*dc80*/  STL [R1+0x13bc], R21 ;  /* 0x0013bc1501007387 */ /* 0x0001e20000100800 */
[----:B------:R-:W-:-:S05]  /*dc90*/  LEA R15, P0, R6, R0, 0x1 ;  /* 0x00000000060f7211 */ /* 0x000fca00078008ff */
[----:B------:R1:W-:Y:S01]  /*dca0*/  STL [R1+0x13ac], R15 ;  /* 0x0013ac0f01007387 */ /* 0x0003e20000100800 */
[----:B0-----:R-:W-:Y:S02]  /*dcb0*/  LEA.HI.X.SX32 R21, R29, c[0x0][0x164], 0x1, P1 ;  /* 0x000059001d157a11 */ /* 0x001fe400008f0eff */
[----:B------:R-:W-:Y:S01]  /*dcc0*/  LEA R22, P1, R7, R0, 0x1 ;  /* 0x0000000007167211 */ /* 0x000fe200078208ff */
[----:B-1----:R-:W3:Y:S04]  /*dcd0*/  LDL.LU R15, [R1+0x134] ;  /* 0x00013400010f7983 */ /* 0x002ee80000300800 */
[----:B------:R-:W-:Y:S04]  /*dce0*/  STL.64 [R1+0x5e8], R18 ;  /* 0x0005e81201007387 */ /* 0x000fe80000100a00 */
[----:B------:R0:W-:Y:S01]  /*dcf0*/  STL [R1+0x13a4], R22 ;  /* 0x0013a41601007387 */ /* 0x0001e20000100800 */
[----:B------:R-:W-:-:S03]  /*dd00*/  LEA.HI.X.SX32 R23, R28, R2, 0x1, P3 ;  /* 0x000000021c177211 */ /* 0x000fc600018f0eff */
[----:B------:R-:W-:Y:S04]  /*dd10*/  STL.64 [R1+0x5e0], R20 ;  /* 0x0005e01401007387 */ /* 0x000fe80000100a00 */
[----:B------:R-:W4:Y:S01]  /*dd20*/  LDL.LU R29, [R1+0x15c] ;  /* 0x00015c00011d7983 */ /* 0x000f220000300800 */
[----:B0-----:R-:W-:Y:S02]  /*dd30*/  LEA R22, P2, R8, R0, 0x1 ;  /* 0x0000000008167211 */ /* 0x001fe400078408ff */
[----:B------:R-:W-:-:S03]  /*dd40*/  LEA.HI.X.SX32 R3, R3, R2, 0x1, P4 ;  /* 0x0000000203037211 */ /* 0x000fc600020f0eff */
[----:B------:R0:W-:Y:S04]  /*dd50*/  STL [R1+0x13a8], R22 ;  /* 0x0013a81601007387 */ /* 0x0001e80000100800 */
[----:B------:R1:W-:Y:S01]  /*dd60*/  STL [R1+0x139c], R23 ;  /* 0x00139c1701007387 */ /* 0x0003e20000100800 */
[-C--:B0-----:R-:W-:Y:S02]  /*dd70*/  LEA R22, P3, R9, R0.reuse, 0x1 ;  /* 0x0000000009167211 */ /* 0x081fe400078608ff */
[----:B-1----:R-:W-:-:S03]  /*dd80*/  LEA R23, P4, R10, R0, 0x1 ;  /* 0x000000000a177211 */ /* 0x002fc600078808ff */
[----:B------:R0:W-:Y:S04]  /*dd90*/  STL [R1+0x13a0], R22 ;  /* 0x0013a01601007387 */ /* 0x0001e80000100800 */
[----:B------:R1:W-:Y:S01]  /*dda0*/  STL [R1+0x1394], R3 ;  /* 0x0013940301007387 */ /* 0x0003e20000100800 */
[----:B0-----:R-:W-:-:S03]  /*ddb0*/  LEA.HI.X.SX32 R22, R4, R2, 0x1, P5 ;  /* 0x0000000204167211 */ /* 0x001fc600028f0eff */
[----:B------:R-:W-:Y:S01]  /*ddc0*/  STL [R1+0x1398], R23 ;  /* 0x0013981701007387 */ /* 0x000fe20000100800 */
[----:B------:R-:W-:Y:S02]  /*ddd0*/  LEA.HI.X.SX32 R4, R5, R2, 0x1, P6 ;  /* 0x0000000205047211 */ /* 0x000fe400030f0eff */
[-C--:B-1----:R-:W-:Y:S01]  /*dde0*/  LEA R3, P5, R11, R0.reuse, 0x1 ;  /* 0x000000000b037211 */ /* 0x082fe200078a08ff */
[----:B------:R0:W-:Y:S04]  /*ddf0*/  STL [R1+0x138c], R22 ;  /* 0x00138c1601007387 */ /* 0x0001e80000100800 */
[----:B------:R-:W4:Y:S04]  /*de00*/  LDL.LU R5, [R1+0x174] ;  /* 0x0001740001057983 */ /* 0x000f280000300800 */
[----:B------:R1:W-:Y:S01]  /*de10*/  STL [R1+0x1390], R3 ;  /* 0x0013900301007387 */ /* 0x0003e20000100800 */
[----:B0-----:R-:W-:-:S03]  /*de20*/  LEA R22, P6, R12, R0, 0x1 ;  /* 0x000000000c167211 */ /* 0x001fc600078c08ff */
[----:B-1----:R-:W4:Y:S04]  /*de30*/  LDL.LU R3, [R1+0x194] ;  /* 0x0001940001037983 */ /* 0x002f280000300800 */
[----:B------:R0:W-:Y:S04]  /*de40*/  STL [R1+0x1384], R4 ;  /* 0x0013840401007387 */ /* 0x0001e80000100800 */
[----:B------:R-:W4:Y:S01]  /*de50*/  LDL.LU R28, [R1+0x190] ;  /* 0x00019000011c7983 */ /* 0x000f220000300800 */
[----:B0-----:R-:W-:-:S03]  /*de60*/  LEA.HI.X.SX32 R4, R6, R2, 0x1, P0 ;  /* 0x0000000206047211 */ /* 0x001fc600000f0eff */
[----:B------:R-:W-:Y:S01]  /*de70*/  STL [R1+0x1388], R22 ;  /* 0x0013881601007387 */ /* 0x000fe20000100800 */
[----:B------:R-:W-:-:S03]  /*de80*/  LEA R6, P0, R13, R0, 0x1 ;  /* 0x000000000d067211 */ /* 0x000fc600078008ff */
[----:B------:R0:W-:Y:S02]  /*de90*/  STL [R1+0x137c], R4 ;  /* 0x00137c0401007387 */ /* 0x0001e40000100800 */
[----:B0-----:R-:W-:Y:S02]  /*dea0*/  LEA.HI.X.SX32 R4, R7, R2, 0x1, P1 ;  /* 0x0000000207047211 */ /* 0x001fe400008f0eff */
[----:B------:R-:W4:Y:S01]  /*deb0*/  LDL.LU R7, [R1+0x184] ;  /* 0x0001840001077983 */ /* 0x000f220000300800 */
[----:B------:R-:W-:-:S03]  /*dec0*/  LEA R22, P1, R14, R0, 0x1 ;  /* 0x000000000e167211 */ /* 0x000fc600078208ff */
[----:B------:R0:W-:Y:S04]  /*ded0*/  STL [R1+0x1380], R6 ;  /* 0x0013800601007387 */ /* 0x0001e80000100800 */
[----:B------:R-:W4:Y:S04]  /*dee0*/  LDL.LU R26, [R1+0x18c] ;  /* 0x00018c00011a7983 */ /* 0x000f280000300800 */
[----:B------:R5:W-:Y:S01]  /*def0*/  STL [R1+0x1374], R4 ;  /* 0x0013740401007387 */ /* 0x000be20000100800 */
[----:B0-----:R-:W-:-:S03]  /*df00*/  LEA.HI.X.SX32 R6, R8, R2, 0x1, P2 ;  /* 0x0000000208067211 */ /* 0x001fc600010f0eff */
[----:B------:R-:W-:Y:S04]  /*df10*/  STL [R1+0x1378], R22 ;  /* 0x0013781601007387 */ /* 0x000fe80000100800 */
[----:B------:R-:W4:Y:S01]  /*df20*/  LDL.LU R25, [R1+0x188] ;  /* 0x0001880001197983 */ /* 0x000f220000300800 */
[----:B-----5:R-:W-:-:S03]  /*df30*/  LEA R4, P2, R17, R0, 0x1 ;  /* 0x0000000011047211 */ /* 0x020fc600078408ff */
[----:B------:R0:W-:Y:S04]  /*df40*/  STL [R1+0x136c], R6 ;  /* 0x00136c0601007387 */ /* 0x0001e80000100800 */
[----:B------:R1:W-:Y:S01]  /*df50*/  STL [R1+0x1370], R4 ;  /* 0x0013700401007387 */ /* 0x0003e20000100800 */
[----:B0-----:R-:W-:-:S03]  /*df60*/  LEA.HI.X.SX32 R6, R9, R2, 0x1, P3 ;  /* 0x0000000209067211 */ /* 0x001fc600018f0eff */
[----:B-1----:R-:W5:Y:S04]  /*df70*/  LDL.LU R4, [R1+0x180] ;  /* 0x0001800001047983 */ /* 0x002f680000300800 */
[----:B------:R0:W-:Y:S02]  /*df80*/  STL [R1+0x1364], R6 ;  /* 0x0013640601007387 */ /* 0x0001e40000100800 */
[----:B0-----:R-:W-:Y:S02]  /*df90*/  LEA.HI.X.SX32 R6, R10, R2, 0x1, P4 ;  /* 0x000000020a067211 */ /* 0x001fe400020f0eff */
[----:B------:R-:W4:Y:S01]  /*dfa0*/  LDL.LU R10, [R1+0x14c] ;  /* 0x00014c00010a7983 */ /* 0x000f220000300800 */
[----:B------:R-:W-:Y:S02]  /*dfb0*/  IMAD.MOV.U32 R8, RZ, RZ, R20 ;  /* 0x000000ffff087224 */ /* 0x000fe400078e0014 */
[----:B------:R-:W-:Y:S01]  /*dfc0*/  IMAD.MOV.U32 R9, RZ, RZ, R21 ;  /* 0x000000ffff097224 */ /* 0x000fe200078e0015 */
[----:B--2---:R-:W-:-:S05]  /*dfd0*/  LEA R20, P3, R16, R0, 0x1 ;  /* 0x0000000010147211 */ /* 0x004fca00078608ff */
[----:B------:R-:W-:Y:S04]  /*dfe0*/  STL [R1+0x1368], R20 ;  /* 0x0013681401007387 */ /* 0x000fe80000100800 */
[----:B------:R-:W2:Y:S04]  /*dff0*/  LDL.LU R24, [R1+0x17c] ;  /* 0x00017c0001187983 */ /* 0x000ea80000300800 */
[----:B------:R0:W-:Y:S04]  /*e000*/  STL [R1+0x135c], R6 ;  /* 0x00135c0601007387 */ /* 0x0001e80000100800 */
[----:B------:R-:W2:Y:S01]  /*e010*/  LDL.LU R23, [R1+0x178] ;  /* 0x0001780001177983 */ /* 0x000ea20000300800 */
[----:B0-----:R-:W-:-:S02]  /*e020*/  LEA.HI.X.SX32 R6, R11, R2, 0x1, P5 ;  /* 0x000000020b067211 */ /* 0x001fc400028f0eff */
[----:B---3--:R-:W-:-:S05]  /*e030*/  LEA R20, P4, R15, R0, 0x1 ;  /* 0x000000000f147211 */ /* 0x008fca00078808ff */
[----:B------:R-:W-:Y:S04]  /*e040*/  STL [R1+0x1360], R20 ;  /* 0x0013601401007387 */ /* 0x000fe80000100800 */
[----:B------:R0:W-:Y:S04]  /*e050*/  STL [R1+0x1354], R6 ;  /* 0x0013540601007387 */ /* 0x0001e80000100800 */
[----:B------:R-:W3:Y:S01]  /*e060*/  LDL.LU R22, [R1+0x170] ;  /* 0x0001700001167983 */ /* 0x000ee20000300800 */
[----:B0-----:R-:W-:Y:S02]  /*e070*/  LEA.HI.X.SX32 R6, R12, R2, 0x1, P6 ;  /* 0x000000020c067211 */ /* 0x001fe400030f0eff */
[----:B----4-:R-:W-:-:S05]  /*e080*/  LEA R11, P5, R10, R0, 0x1 ;  /* 0x000000000a0b7211 */ /* 0x010fca00078a08ff */
[----:B------:R0:W-:Y:S04]  /*e090*/  STL [R1+0x1358], R11 ;  /* 0x0013580b01007387 */ /* 0x0001e80000100800 */
[----:B------:R1:W-:Y:S04]  /*e0a0*/  STL [R1+0x134c], R6 ;  /* 0x00134c0601007387 */ /* 0x0003e80000100800 */
[----:B------:R-:W4:Y:S01]  /*e0b0*/  LDL.LU R21, [R1+0x16c] ;  /* 0x00016c0001157983 */ /* 0x000f220000300800 */
[----:B0-----:R-:W-:Y:S02]  /*e0c0*/  LEA R11, P6, R29, R0, 0x1 ;  /* 0x000000001d0b7211 */ /* 0x001fe400078c08ff */
[----:B-1----:R-:W-:-:S03]  /*e0d0*/  LEA.HI.X.SX32 R6, R13, R2, 0x1, P0 ;  /* 0x000000020d067211 */ /* 0x002fc600000f0eff */
[----:B------:R0:W-:Y:S04]  /*e0e0*/  STL [R1+0x1350], R11 ;  /* 0x0013500b01007387 */ /* 0x0001e80000100800 */
[----:B------:R1:W-:Y:S04]  /*e0f0*/  STL [R1+0x1344], R6 ;  /* 0x0013440601007387 */ /* 0x0003e80000100800 */
[----:B------:R-:W4:Y:S01]  /*e100*/  LDL.LU R20, [R1+0x168] ;  /* 0x0001680001147983 */ /* 0x000f220000300800 */
[----:B0-----:R-:W-:Y:S02]  /*e110*/  LEA R11, P0, R5, R0, 0x1 ;  /* 0x00000000050b7211 */ /* 0x001fe400078008ff */
[----:B-1----:R-:W-:-:S03]  /*e120*/  LEA.HI.X.SX32 R6, R14, R2, 0x1, P1 ;  /* 0x000000020e067211 */ /* 0x002fc600008f0eff */
[----:B------:R0:W-:Y:S01]  /*e130*/  STL [R1+0x1348], R11 ;  /* 0x0013480b01007387 */ /* 0x0001e20000100800 */
[----:B------:R-:W-:-:S03]  /*e140*/  LEA.HI.X.SX32 R12, R17, R2, 0x1, P2 ;  /* 0x00000002110c7211 */ /* 0x000fc600010f0eff */
[----:B------:R1:W-:Y:S01]  /*e150*/  STL [R1+0xfe0], R6 ;  /* 0x000fe00601007387 */ /* 0x0003e20000100800 */
[----:B0-----:R-:W-:-:S03]  /*e160*/  LEA R11, P1, R7, R0, 0x1 ;  /* 0x00000000070b7211 */ /* 0x001fc600078208ff */
[----:B-1----:R-:W4:Y:S04]  /*e170*/  LDL.LU R6, [R1+0x164] ;  /* 0x0001640001067983 */ /* 0x002f280000300800 */
[----:B------:R0:W-:Y:S04]  /*e180*/  STL [R1+0x1000], R11 ;  /* 0x0010000b01007387 */ /* 0x0001e80000100800 */
[----:B------:R1:W-:Y:S04]  /*e190*/  STL [R1+0xfe4], R12 ;  /* 0x000fe40c01007387 */ /* 0x0003e80000100800 */
[----:B------:R-:W4:Y:S01]  /*e1a0*/  LDL.LU R17, [R1+0x160] ;  /* 0x0001600001117983 */ /* 0x000f220000300800 */
[----:B0-----:R-:W-:-:S02]  /*e1b0*/  LEA R11, P2, R3, R0, 0x1 ;  /* 0x00000000030b7211 */ /* 0x001fc400078408ff */
[----:B-1----:R-:W-:-:S03]  /*e1c0*/  LEA.HI.X.SX32 R12, R16, R2, 0x1, P3 ;  /* 0x00000002100c7211 */ /* 0x002fc600018f0eff */
        /* <DEDUP_REMOVED lines=8> */
[----:B------:R-:W-:Y:S02]  /*e250*/  LEA.HI.X.SX32 R10, R10, R2, 0x1, P5 ;  /* 0x000000020a0a7211 */ /* 0x000fe400028f0eff */
[----:B0-----:R-:W-:-:S02]  /*e260*/  LEA R11, P4, R26, R0, 0x1 ;  /* 0x000000001a0b7211 */ /* 0x001fc400078808ff */
[----:B-1----:R-:W-:-:S03]  /*e270*/  LEA R12, P5, R25, R0, 0x1 ;  /* 0x00000000190c7211 */ /* 0x002fc600078a08ff */
[----:B------:R-:W-:Y:S04]  /*e280*/  STL [R1+0x1018], R11 ;  /* 0x0010180b01007387 */ /* 0x000fe80000100800 */
[----:B------:R0:W-:Y:S04]  /*e290*/  STL [R1+0xff0], R10 ;  /* 0x000ff00a01007387 */ /* 0x0001e80000100800 */
[----:B------:R-:W-:Y:S01]  /*e2a0*/  STL [R1+0x1020], R12 ;  /* 0x0010200c01007387 */ /* 0x000fe20000100800 */
[----:B0-----:R-:W-:-:S03]  /*e2b0*/  LEA.HI.X.SX32 R10, R29, R2, 0x1, P6 ;  /* 0x000000021d0a7211 */ /* 0x001fc600030f0eff */
[----:B------:R-:W4:Y:S01]  /*e2c0*/  LDL.LU R29, [R1+0x150] ;  /* 0x00015000011d7983 */ /* 0x000f220000300800 */
[----:B-----5:R-:W-:-:S03]  /*e2d0*/  LEA R11, P6, R4, R0, 0x1 ;  /* 0x00000000040b7211 */ /* 0x020fc600078c08ff */
[----:B------:R0:W-:Y:S04]  /*e2e0*/  STL [R1+0xff4], R10 ;  /* 0x000ff40a01007387 */ /* 0x0001e80000100800 */
[----:B------:R2:W-:Y:S01]  /*e2f0*/  STL [R1+0x1028], R11 ;  /* 0x0010280b01007387 */ /* 0x0005e20000100800 */
[----:B0-----:R-:W-:-:S03]  /*e300*/  LEA.HI.X.SX32 R10, R5, R2, 0x1, P0 ;  /* 0x00000002050a7211 */ /* 0x001fc600000f0eff */
[----:B------:R-:W5:Y:S01]  /*e310*/  LDL.LU R5, [R1+0x148] ;  /* 0x0001480001057983 */ /* 0x000f620000300800 */
[----:B--2---:R-:W-:-:S03]  /*e320*/  LEA R11, P0, R24, R0, 0x1 ;  /* 0x00000000180b7211 */ /* 0x004fc600078008ff */
[----:B------:R0:W-:Y:S04]  /*e330*/  STL [R1+0xff8], R10 ;  /* 0x000ff80a01007387 */ /* 0x0001e80000100800 */
[----:B------:R1:W-:Y:S01]  /*e340*/  STL [R1+0x1030], R11 ;  /* 0x0010300b01007387 */ /* 0x0003e20000100800 */
[----:B0-----:R-:W-:-:S03]  /*e350*/  LEA.HI.X.SX32 R10, R7, R2, 0x1, P1 ;  /* 0x00000002070a7211 */ /* 0x001fc600008f0eff */
[----:B------:R-:W2:Y:S01]  /*e360*/  LDL.LU R7, [R1+0x144] ;  /* 0x0001440001077983 */ /* 0x000ea20000300800 */
[----:B-1----:R-:W-:-:S03]  /*e370*/  LEA R11, P1, R23, R0, 0x1 ;  /* 0x00000000170b7211 */ /* 0x002fc600078208ff */
[----:B------:R0:W-:Y:S04]  /*e380*/  STL [R1+0xffc], R10 ;  /* 0x000ffc0a01007387 */ /* 0x0001e80000100800 */
[----:B------:R-:W-:Y:S01]  /*e390*/  STL [R1+0x1038], R11 ;  /* 0x0010380b01007387 */ /* 0x000fe20000100800 */
[----:B0-----:R-:W-:-:S03]  /*e3a0*/  LEA.HI.X.SX32 R10, R3, R2, 0x1, P2 ;  /* 0x00000002030a7211 */ /* 0x001fc600010f0eff */
[----:B------:R-:W2:Y:S04]  /*e3b0*/  LDL.LU R3, [R1+0x140] ;  /* 0x0001400001037983 */ /* 0x000ea80000300800 */
[----:B------:R0:W-:Y:S02]  /*e3c0*/  STL [R1+0x1004], R10 ;  /* 0x0010040a01007387 */ /* 0x0001e40000100800 */
[----:B0-----:R-:W-:Y:S02]  /*e3d0*/  LEA.HI.X.SX32 R10, R28, R2, 0x1, P3 ;  /* 0x000000021c0a7211 */ /* 0x001fe400018f0eff */
[----:B------:R-:W2:Y:S01]  /*e3e0*/  LDL.LU R28, [R1+0x13c] ;  /* 0x00013c00011c7983 */ /* 0x000ea20000300800 */
[----:B---3--:R-:W-:-:S05]  /*e3f0*/  LEA R11, P2, R22, R0, 0x1 ;  /* 0x00000000160b7211 */ /* 0x008fca00078408ff */
[----:B------:R-:W-:Y:S04]  /*e400*/  STL [R1+0x1040], R11 ;  /* 0x0010400b01007387 */ /* 0x000fe80000100800 */
[----:B------:R0:W-:Y:S02]  /*e410*/  STL [R1+0x100c], R10 ;  /* 0x00100c0a01007387 */ /* 0x0001e40000100800 */
[----:B0-----:R-:W-:Y:S02]  /*e420*/  LEA.HI.X.SX32 R10, R26, R2, 0x1, P4 ;  /* 0x000000021a0a7211 */ /* 0x001fe400020f0eff */
[----:B------:R-:W3:Y:S01]  /*e430*/  LDL.LU R26, [R1+0x138] ;  /* 0x00013800011a7983 */ /* 0x000ee20000300800 */
[----:B----4-:R-:W-:-:S05]  /*e440*/  LEA R11, P3, R21, R0, 0x1 ;  /* 0x00000000150b7211 */ /* 0x010fca00078608ff */
[----:B------:R0:W-:Y:S04]  /*e450*/  STL [R1+0x1048], R11 ;  /* 0x0010480b01007387 */ /* 0x0001e80000100800 */
[----:B------:R1:W-:Y:S01]  /*e460*/  STL [R1+0x1014], R10 ;  /* 0x0010140a01007387 */ /* 0x0003e20000100800 */
[----:B0-----:R-:W-:Y:S02]  /*e470*/  LEA R11, P4, R20, R0, 0x1 ;  /* 0x00000000140b7211 */ /* 0x001fe400078808ff */
[-C--:B-1----:R-:W-:Y:S02]  /*e480*/  LEA.HI.X.SX32 R10, R25, R2.reuse, 0x1, P5 ;  /* 0x00000002190a7211 */ /* 0x082fe400028f0eff */
[----:B------:R-:W4:Y:S04]  /*e490*/  LDL.LU R25, [R1+0x130] ;  /* 0x0001300001197983 */ /* 0x000f280000300800 */
[----:B------:R-:W-:Y:S04]  /*e4a0*/  STL [R1+0x1050], R11 ;  /* 0x0010500b01007387 */ /* 0x000fe80000100800 */
[----:B------:R0:W-:Y:S02]  /*e4b0*/  STL [R1+0x101c], R10 ;  /* 0x00101c0a01007387 */ /* 0x0001e40000100800 */
[----:B0-----:R-:W-:-:S02]  /*e4c0*/  LEA.HI.X.SX32 R10, R4, R2, 0x1, P6 ;  /* 0x00000002040a7211 */ /* 0x001fc400030f0eff */
[----:B------:R-:W4:Y:S01]  /*e4d0*/  LDL.LU R4, [R1+0x12c] ;  /* 0x00012c0001047983 */ /* 0x000f220000300800 */
[----:B------:R-:W-:-:S05]  /*e4e0*/  LEA R11, P5, R6, R0, 0x1 ;  /* 0x00000000060b7211 */ /* 0x000fca00078a08ff */
[----:B------:R0:W-:Y:S04]  /*e4f0*/  STL [R1+0x1058], R11 ;  /* 0x0010580b01007387 */ /* 0x0001e80000100800 */
[----:B------:R1:W-:Y:S01]  /*e500*/  STL [R1+0x1024], R10 ;  /* 0x0010240a01007387 */ /* 0x0003e20000100800 */
[----:B0-----:R-:W-:Y:S02]  /*e510*/  LEA R11, P6, R17, R0, 0x1 ;  /* 0x00000000110b7211 */ /* 0x001fe400078c08ff */
[----:B-1----:R-:W-:Y:S02]  /*e520*/  LEA.HI.X.SX32 R10, R24, R2, 0x1, P0 ;  /* 0x00000002180a7211 */ /* 0x002fe400000f0eff */
[----:B------:R-:W4:Y:S01]  /*e530*/  LDL.LU R24, [R1+0x128] ;  /* 0x0001280001187983 */ /* 0x000f220000300800 */
[----:B------:R-:W-:-:S03]  /*e540*/  LEA R12, P0, R16, R0, 0x1 ;  /* 0x00000000100c7211 */ /* 0x000fc600078008ff */
[----:B------:R0:W-:Y:S04]  /*e550*/  STL [R1+0x1060], R11 ;  /* 0x0010600b01007387 */ /* 0x0001e80000100800 */
[----:B------:R1:W-:Y:S01]  /*e560*/  STL [R1+0x102c], R10 ;  /* 0x00102c0a01007387 */ /* 0x0003e20000100800 */
[----:B0-----:R-:W-:-:S03]  /*e570*/  LEA.HI.X.SX32 R11, R23, R2, 0x1, P1 ;  /* 0x00000002170b7211 */ /* 0x001fc600008f0eff */
[----:B------:R-:W-:Y:S04]  /*e580*/  STL [R1+0x1068], R12 ;  /* 0x0010680c01007387 */ /* 0x000fe80000100800 */
[----:B------:R-:W-:Y:S01]  /*e590*/  STL [R1+0x1034], R11 ;  /* 0x0010340b01007387 */ /* 0x000fe20000100800 */
[----:B-1----:R-:W-:-:S03]  /*e5a0*/  LEA R10, P1, R15, R0, 0x1 ;  /* 0x000000000f0a7211 */ /* 0x002fc600078208ff */
[----:B------:R-:W4:Y:S04]  /*e5b0*/  LDL.LU R23, [R1+0x124] ;  /* 0x0001240001177983 */ /* 0x000f280000300800 */
[----:B------:R0:W-:Y:S02]  /*e5c0*/  STL [R1+0x1070], R10 ;  /* 0x0010700a01007387 */ /* 0x0001e40000100800 */
[----:B0-----:R-:W-:Y:S02]  /*e5d0*/  LEA.HI.X.SX32 R10, R22, R2, 0x1, P2 ;  /* 0x00000002160a7211 */ /* 0x001fe400010f0eff */
[----:B------:R-:W4:Y:S01]  /*e5e0*/  LDL.LU R22, [R1+0x11c] ;  /* 0x00011c0001167983 */ /* 0x000f220000300800 */
[----:B------:R-:W-:-:S03]  /*e5f0*/  LEA R11, P2, R29, R0, 0x1 ;  /* 0x000000001d0b7211 */ /* 0x000fc600078408ff */
[----:B------:R0:W-:Y:S02]  /*e600*/  STL [R1+0x103c], R10 ;  /* 0x00103c0a01007387 */ /* 0x0001e40000100800 */
[-C--:B0-----:R-:W-:Y:S02]  /*e610*/  LEA.HI.X.SX32 R10, R21, R2.reuse, 0x1, P3 ;  /* 0x00000002150a7211 */ /* 0x081fe400018f0eff */
[----:B------:R-:W4:Y:S04]  /*e620*/  LDL.LU R21, [R1+0x118] ;  /* 0x0001180001157983 */ /* 0x000f280000300800 */
[----:B------:R-:W-:Y:S04]  /*e630*/  STL [R1+0x1078], R11 ;  /* 0x0010780b01007387 */ /* 0x000fe80000100800 */
[----:B------:R0:W-:Y:S02]  /*e640*/  STL [R1+0x1044], R10 ;  /* 0x0010440a01007387 */ /* 0x0001e40000100800 */
[----:B0-----:R-:W-:-:S02]  /*e650*/  LEA.HI.X.SX32 R10, R20, R2, 0x1, P4 ;  /* 0x00000002140a7211 */ /* 0x001fc400020f0eff */
[----:B------:R-:W4:Y:S01]  /*e660*/  LDL.LU R20, [R1+0x114] ;  /* 0x0001140001147983 */ /* 0x000f220000300800 */
[----:B-----5:R-:W-:-:S05]  /*e670*/  LEA R11, P3, R5, R0, 0x1 ;  /* 0x00000000050b7211 */ /* 0x020fca00078608ff */
[----:B------:R2:W-:Y:S04]  /*e680*/  STL [R1+0x1080], R11 ;  /* 0x0010800b01007387 */ /* 0x0005e80000100800 */
[----:B------:R0:W-:Y:S01]  /*e690*/  STL [R1+0x104c], R10 ;  /* 0x00104c0a01007387 */ /* 0x0001e20000100800 */
[----:B--2---:R-:W-:Y:S02]  /*e6a0*/  LEA R11, P4, R7, R0, 0x1 ;  /* 0x00000000070b7211 */ /* 0x004fe400078808ff */
[-C--:B0-----:R-:W-:Y:S02]  /*e6b0*/  LEA.HI.X.SX32 R10, R6, R2.reuse, 0x1, P5 ;  /* 0x00000002060a7211 */ /* 0x081fe400028f0eff */
[----:B------:R-:W2:Y:S04]  /*e6c0*/  LDL.LU R6, [R1+0x110] ;  /* 0x0001100001067983 */ /* 0x000ea80000300800 */
[----:B------:R-:W-:Y:S04]  /*e6d0*/  STL [R1+0x1088], R11 ;  /* 0x0010880b01007387 */ /* 0x000fe80000100800 */
[----:B------:R0:W-:Y:S02]  /*e6e0*/  STL [R1+0x1054], R10 ;  /* 0x0010540a01007387 */ /* 0x0001e40000100800 */
[----:B0-----:R-:W-:-:S02]  /*e6f0*/  LEA.HI.X.SX32 R10, R17, R2, 0x1, P6 ;  /* 0x00000002110a7211 */ /* 0x001fc400030f0eff */
[----:B------:R-:W5:Y:S01]  /*e700*/  LDL.LU R17, [R1+0x108] ;  /* 0x0001080001117983 */ /* 0x000f620000300800 */
[----:B------:R-:W-:-:S05]  /*e710*/  LEA R11, P5, R3, R0, 0x1 ;  /* 0x00000000030b7211 */ /* 0x000fca00078a08ff */
[----:B------:R0:W-:Y:S04]  /*e720*/  STL [R1+0x1090], R11 ;  /* 0x0010900b01007387 */ /* 0x0001e80000100800 */
[----:B------:R1:W-:Y:S01]  /*e730*/  STL [R1+0x105c], R10 ;  /* 0x00105c0a01007387 */ /* 0x0003e20000100800 */
[----:B0-----:R-:W-:Y:S02]  /*e740*/  LEA R11, P6, R28, R0, 0x1 ;  /* 0x000000001c0b7211 */ /* 0x001fe400078c08ff */
[-C--:B-1----:R-:W-:Y:S02]  /*e750*/  LEA.HI.X.SX32 R10, R16, R2.reuse, 0x1, P0 ;  /* 0x00000002100a7211 */ /* 0x082fe400000f0eff */
[----:B------:R-:W5:Y:S04]  /*e760*/  LDL.LU R16, [R1+0x104] ;  /* 0x0001040001107983 */ /* 0x000f680000300800 */
[----:B------:R-:W-:Y:S04]  /*e770*/  STL [R1+0x1098], R11 ;  /* 0x0010980b01007387 */ /* 0x000fe80000100800 */
[----:B------:R0:W-:Y:S02]  /*e780*/  STL [R1+0x1064], R10 ;  /* 0x0010640a01007387 */ /* 0x0001e40000100800 */
[----:B0-----:R-:W-:-:S02]  /*e790*/  LEA.HI.X.SX32 R10, R15, R2, 0x1, P1 ;  /* 0x000000020f0a7211 */ /* 0x001fc400008f0eff */
[----:B------:R-:W5:Y:S01]  /*e7a0*/  LDL.LU R15, [R1+0x100] ;  /* 0x00010000010f7983 */ /* 0x000f620000300800 */
[----:B---3--:R-:W-:-:S05]  /*e7b0*/  LEA R11, P0, R26, R0, 0x1 ;  /* 0x000000001a0b7211 */ /* 0x008fca00078008ff */
[----:B------:R-:W-:Y:S04]  /*e7c0*/  STL [R1+0x10a0], R11 ;  /* 0x0010a00b01007387 */ /* 0x000fe80000100800 */
[----:B------:R0:W-:Y:S01]  /*e7d0*/  STL [R1+0x106c], R10 ;  /* 0x00106c0a01007387 */ /* 0x0001e20000100800 */
[-C--:B------:R-:W-:Y:S02]  /*e7e0*/  LEA.HI.X.SX32 R5, R5, R2.reuse, 0x1, P3 ;  /* 0x0000000205057211 */ /* 0x080fe400018f0eff */
[----:B0-----:R-:W-:Y:S02]  /*e7f0*/  LEA.HI.X.SX32 R10, R29, R2, 0x1, P2 ;  /* 0x000000021d0a7211 */ /* 0x001fe400010f0eff */
[----:B------:R-:W3:Y:S01]  /*e800*/  LDL.LU R29, [R1+0xfc] ;  /* 0x0000fc00011d7983 */ /* 0x000ee20000300800 */
[----:B----4-:R-:W-:-:S05]  /*e810*/  LEA R11, P1, R25, R0, 0x1 ;  /* 0x00000000190b7211 */ /* 0x010fca00078208ff */
[----:B------:R-:W-:Y:S04]  /*e820*/  STL [R1+0x10a8], R11 ;  /* 0x0010a80b01007387 */ /* 0x000fe80000100800 */
[----:B------:R0:W-:Y:S04]  /*e830*/  STL [R1+0x1074], R10 ;  /* 0x0010740a01007387 */ /* 0x0001e80000100800 */
[----:B0-----:R-:W4:Y:S01]  /*e840*/  LDL.LU R10, [R1+0xf8] ;  /* 0x0000f800010a7983 */ /* 0x001f220000300800 */
[----:B------:R-:W-:-:S05]  /*e850*/  LEA R11, P2, R4, R0, 0x1 ;  /* 0x00000000040b7211 */ /* 0x000fca00078408ff */
[----:B------:R-:W-:Y:S04]  /*e860*/  STL [R1+0x10b0], R11 ;  /* 0x0010b00b01007387 */ /* 0x000fe80000100800 */
[----:B------:R0:W-:Y:S04]  /*e870*/  STL [R1+0x107c], R5 ;  /* 0x00107c0501007387 */ /* 0x0001e80000100800 */
[----:B0-----:R-:W4:Y:S01]  /*e880*/  LDL.LU R5, [R1+0xf4] ;  /* 0x0000f40001057983 */ /* 0x001f220000300800 */
[----:B------:R-:W-:Y:S02]  /*e890*/  LEA.HI.X.SX32 R7, R7, R2, 0x1, P4 ;  /* 0x0000000207077211 */ /* 0x000fe400020f0eff */
[----:B------:R-:W-:-:S05]  /*e8a0*/  LEA R11, P3, R24, R0, 0x1 ;  /* 0x00000000180b7211 */ /* 0x000fca00078608ff */
[----:B------:R-:W-:Y:S04]  /*e8b0*/  STL [R1+0x10b8], R11 ;  /* 0x0010b80b01007387 */ /* 0x000fe80000100800 */
[----:B------:R0:W-:Y:S01]  /*e8c0*/  STL [R1+0x1084], R7 ;  /* 0x0010840701007387 */ /* 0x0001e20000100800 */
[----:B------:R-:W-:Y:S02]  /*e8d0*/  LEA R12, P4, R23, R0, 0x1 ;  /* 0x00000000170c7211 */ /* 0x000fe400078808ff */
[----:B0-----:R-:W-:-:S03]  /*e8e0*/  LEA.HI.X.SX32 R7, R3, R2, 0x1, P5 ;  /* 0x0000000203077211 */ /* 0x001fc600028f0eff */
[----:B------:R-:W-:Y:S04]  /*e8f0*/  STL [R1+0x10c0], R12 ;  /* 0x0010c00c01007387 */ /* 0x000fe80000100800 */
[----:B------:R-:W4:Y:S01]  /*e900*/  LDL.LU R3, [R1+0xf0] ;  /* 0x0000f00001037983 */ /* 0x000f220000300800 */
[----:B------:R-:W-:-:S03]  /*e910*/  LEA R11, P5, R22, R0, 0x1 ;  /* 0x00000000160b7211 */ /* 0x000fc600078a08ff */
[----:B------:R0:W-:Y:S04]  /*e920*/  STL [R1+0x108c], R7 ;  /* 0x00108c0701007387 */ /* 0x0001e80000100800 */
[----:B------:R1:W-:Y:S01]  /*e930*/  STL [R1+0x10c8], R11 ;  /* 0x0010c80b01007387 */ /* 0x0003e20000100800 */
[----:B0-----:R-:W-:-:S03]  /*e940*/  LEA.HI.X.SX32 R7, R28, R2, 0x1, P6 ;  /* 0x000000021c077211 */ /* 0x001fc600030f0eff */
[----:B------:R-:W4:Y:S01]  /*e950*/  LDL.LU R28, [R1+0xec] ;  /* 0x0000ec00011c7983 */ /* 0x000f220000300800 */
[----:B-1----:R-:W-:-:S03]  /*e960*/  LEA R11, P6, R21, R0, 0x1 ;  /* 0x00000000150b7211 */ /* 0x002fc600078c08ff */
        /* <DEDUP_REMOVED lines=8> */
[----:B------:R-:W4:Y:S04]  /*e9f0*/  LDL.LU R25, [R1+0xe4] ;  /* 0x0000e40001197983 */ /* 0x000f280000300800 */
[----:B------:R0:W-:Y:S01]  /*ea00*/  STL [R1+0x10a4], R7 ;  /* 0x0010a40701007387 */ /* 0x0001e20000100800 */
[----:B--2---:R-:W-:Y:S02]  /*ea10*/  LEA R11, P1, R6, R0, 0x1 ;  /* 0x00000000060b7211 */ /* 0x004fe400078208ff */
[----:B0-----:R-:W-:Y:S02]  /*ea20*/  LEA.HI.X.SX32 R7, R4, R2, 0x1, P2 ;  /* 0x0000000204077211 */ /* 0x001fe400010f0eff */
[----:B------:R-:W2:Y:S04]  /*ea30*/  LDL.LU R4, [R1+0xe0] ;  /* 0x0000e00001047983 */ /* 0x000ea80000300800 */
[----:B------:R5:W-:Y:S04]  /*ea40*/  STL [R1+0x10e0], R11 ;  /* 0x0010e00b01007387 */ /* 0x000be80000100800 */
[----:B------:R0:W-:Y:S01]  /*ea50*/  STL [R1+0x10ac], R7 ;  /* 0x0010ac0701007387 */ /* 0x0001e20000100800 */
[----:B-----5:R-:W-:-:S02]  /*ea60*/  LEA R11, P2, R17, R0, 0x1 ;  /* 0x00000000110b7211 */ /* 0x020fc400078408ff */
[-C--:B0-----:R-:W-:Y:S02]  /*ea70*/  LEA.HI.X.SX32 R7, R24, R2.reuse, 0x1, P3 ;  /* 0x0000000218077211 */ /* 0x081fe400018f0eff */
[----:B------:R-:W5:Y:S04]  /*ea80*/  LDL.LU R24, [R1+0xdc] ;  /* 0x0000dc0001187983 */ /* 0x000f680000300800 */
        /* <DEDUP_REMOVED lines=15> */
[----:B------:R0:W-:Y:S04]  /*eb80*/  STL [R1+0x1100], R11 ;  /* 0x0011000b01007387 */ /* 0x0001e80000100800 */
[----:B------:R-:W-:Y:S01]  /*eb90*/  STL [R1+0x10cc], R7 ;  /* 0x0010cc0701007387 */ /* 0x000fe20000100800 */
[----:B0-----:R-:W-:Y:S02]  /*eba0*/  LEA.HI.X.SX32 R11, R20, R2, 0x1, P0 ;  /* 0x00000002140b7211 */ /* 0x001fe400000f0eff */
[----:B----4-:R-:W-:-:S05]  /*ebb0*/  LEA R12, P6, R10, R0, 0x1 ;  /* 0x000000000a0c7211 */ /* 0x010fca00078c08ff */
[----:B------:R0:W-:Y:S04]  /*ebc0*/  STL [R1+0x1108], R12 ;  /* 0x0011080c01007387 */ /* 0x0001e80000100800 */
[----:B------:R-:W-:Y:S04]  /*ebd0*/  STL [R1+0x10d4], R11 ;  /* 0x0010d40b01007387 */ /* 0x000fe80000100800 */
[----:B------:R-:W3:Y:S01]  /*ebe0*/  LDL.LU R20, [R1+0xcc] ;  /* 0x0000cc0001147983 */ /* 0x000ee20000300800 */
[----:B0-----:R-:W-:Y:S02]  /*ebf0*/  LEA.HI.X.SX32 R12, R6, R2, 0x1, P1 ;  /* 0x00000002060c7211 */ /* 0x001fe400008f0eff */
[----:B------:R-:W-:-:S05]  /*ec00*/  LEA R7, P0, R5, R0, 0x1 ;  /* 0x0000000005077211 */ /* 0x000fca00078008ff */
[----:B------:R0:W-:Y:S04]  /*ec10*/  STL [R1+0x1110], R7 ;  /* 0x0011100701007387 */ /* 0x0001e80000100800 */
[----:B------:R1:W-:Y:S01]  /*ec20*/  STL [R1+0x10dc], R12 ;  /* 0x0010dc0c01007387 */ /* 0x0003e20000100800 */
[----:B0-----:R-:W-:-:S03]  /*ec30*/  IMAD.MOV.U32 R7, RZ, RZ, R19 ;  /* 0x000000ffff077224 */ /* 0x001fc600078e0013 */
[----:B------:R-:W4:Y:S01]  /*ec40*/  LDL.LU R19, [R1+0xc8] ;  /* 0x0000c80001137983 */ /* 0x000f220000300800 */
[----:B------:R-:W-:Y:S01]  /*ec50*/  IMAD.MOV.U32 R6, RZ, RZ, R18 ;  /* 0x000000ffff067224 */ /* 0x000fe200078e0012 */
[----:B-1----:R-:W-:Y:S02]  /*ec60*/  LEA.HI.X.SX32 R12, R17, R2, 0x1, P2 ;  /* 0x00000002110c7211 */ /* 0x002fe400010f0eff */
[----:B------:R-:W-:-:S05]  /*ec70*/  LEA R11, P1, R3, R0, 0x1 ;  /* 0x00000000030b7211 */ /* 0x000fca00078208ff */
[----:B------:R0:W-:Y:S04]  /*ec80*/  STL [R1+0x1118], R11 ;  /* 0x0011180b01007387 */ /* 0x0001e80000100800 */
[----:B------:R-:W4:Y:S04]  /*ec90*/  LDL.LU R18, [R1+0xc4] ;  /* 0x0000c40001127983 */ /* 0x000f280000300800 */
[----:B------:R1:W-:Y:S01]  /*eca0*/  STL [R1+0x10e4], R12 ;  /* 0x0010e40c01007387 */ /* 0x0003e20000100800 */
[----:B0-----:R-:W-:Y:S02]  /*ecb0*/  LEA R11, P2, R28, R0, 0x1 ;  /* 0x000000001c0b7211 */ /* 0x001fe400078408ff */
[----:B-1----:R-:W-:-:S03]  /*ecc0*/  LEA.HI.X.SX32 R12, R16, R2, 0x1, P3 ;  /* 0x00000002100c7211 */ /* 0x002fc600018f0eff */
[----:B------:R0:W-:Y:S04]  /*ecd0*/  STL [R1+0x1120], R11 ;  /* 0x0011200b01007387 */ /* 0x0001e80000100800 */
[----:B------:R-:W4:Y:S04]  /*ece0*/  LDL.LU R17, [R1+0xc0] ;  /* 0x0000c00001117983 */ /* 0x000f280000300800 */
[----:B------:R1:W-:Y:S01]  /*ecf0*/  STL [R1+0x10ec], R12 ;  /* 0x0010ec0c01007387 */ /* 0x0003e20000100800 */
[----:B0-----:R-:W-:-:S03]  /*ed00*/  LEA R11, P3, R26, R0, 0x1 ;  /* 0x000000001a0b7211 */ /* 0x001fc600078608ff */
[----:B------:R-:W4:Y:S04]  /*ed10*/  LDL.LU R16, [R1+0xbc] ;  /* 0x0000bc0001107983 */ /* 0x000f280000300800 */
[----:B------:R0:W-:Y:S01]  /*ed20*/  STL [R1+0x1128], R11 ;  /* 0x0011280b01007387 */ /* 0x0001e20000100800 */
[----:B-1----:R-:W-:-:S03]  /*ed30*/  LEA.HI.X.SX32 R12, R15, R2, 0x1, P4 ;  /* 0x000000020f0c7211 */ /* 0x002fc600020f0eff */
[----:B------:R-:W4:Y:S04]  /*ed40*/  LDL.LU R15, [R1+0xb8] ;  /* 0x0000b800010f7983 */ /* 0x000f280000300800 */
[----:B------:R1:W-:Y:S01]  /*ed50*/  STL [R1+0x10f4], R12 ;  /* 0x0010f40c01007387 */ /* 0x0003e20000100800 */
[----:B0-----:R-:W-:Y:S02]  /*ed60*/  LEA R11, P4, R25, R0, 0x1 ;  /* 0x00000000190b7211 */ /* 0x001fe400078808ff */
[----:B-1----:R-:W-:-:S03]  /*ed70*/  LEA.HI.X.SX32 R12, R29, R2, 0x1, P5 ;  /* 0x000000021d0c7211 */ /* 0x002fc600028f0eff */
[----:B------:R2:W-:Y:S04]  /*ed80*/  STL [R1+0x1130], R11 ;  /* 0x0011300b01007387 */ /* 0x0005e80000100800 */
[----:B------:R-:W4:Y:S04]  /*ed90*/  LDL.LU R29, [R1+0xb4] ;  /* 0x0000b400011d7983 */ /* 0x000f280000300800 */
[----:B------:R0:W-:Y:S01]  /*eda0*/  STL [R1+0x10fc], R12 ;  /* 0x0010fc0c01007387 */ /* 0x0001e20000100800 */
[----:B--2---:R-:W-:Y:S02]  /*edb0*/  LEA R11, P5, R4, R0, 0x1 ;  /* 0x00000000040b7211 */ /* 0x004fe400078a08ff */
[----:B0-----:R-:W-:-:S03]  /*edc0*/  LEA.HI.X.SX32 R12, R10, R2, 0x1, P6 ;  /* 0x000000020a0c7211 */ /* 0x001fc600030f0eff */
[----:B------:R5:W-:Y:S01]  /*edd0*/  STL [R1+0x1138], R11 ;  /* 0x0011380b01007387 */ /* 0x000be20000100800 */
[----:B------:R-:W-:-:S03]  /*ede0*/  LEA.HI.X.SX32 R10, R5, R2, 0x1, P0 ;  /* 0x00000002050a7211 */ /* 0x000fc600000f0eff */
[----:B------:R-:W-:Y:S04]  /*edf0*/  STL [R1+0x1104], R12 ;  /* 0x0011040c01007387 */ /* 0x000fe80000100800 */
[----:B------:R-:W2:Y:S01]  /*ee00*/  LDL.LU R5, [R1+0xb0] ;  /* 0x0000b00001057983 */ /* 0x000ea20000300800 */
[----:B-----5:R-:W-:-:S05]  /*ee10*/  LEA R11, P6, R24, R0, 0x1 ;  /* 0x00000000180b7211 */ /* 0x020fca00078c08ff */
[----:B------:R-:W-:Y:S04]  /*ee20*/  STL [R1+0x1140], R11 ;  /* 0x0011400b01007387 */ /* 0x000fe80000100800 */
[----:B------:R0:W-:Y:S02]  /*ee30*/  STL [R1+0x110c], R10 ;  /* 0x00110c0a01007387 */ /* 0x0001e40000100800 */
[----:B0-----:R-:W-:Y:S02]  /*ee40*/  LEA.HI.X.SX32 R10, R3, R2, 0x1, P1 ;  /* 0x00000002030a7211 */ /* 0x001fe400008f0eff */
[----:B------:R-:W-:Y:S01]  /*ee50*/  LEA R11, P0, R23, R0, 0x1 ;  /* 0x00000000170b7211 */ /* 0x000fe200078008ff */
        /* <DEDUP_REMOVED lines=9> */
[----:B-1----:R-:W-:-:S03]  /*eef0*/  LEA.HI.X.SX32 R10, R26, R2, 0x1, P3 ;  /* 0x000000021a0a7211 */ /* 0x002fc600018f0eff */
[----:B------:R0:W-:Y:S04]  /*ef00*/  STL [R1+0x1158], R11 ;  /* 0x0011580b01007387 */ /* 0x0001e80000100800 */
[----:B------:R-:W5:Y:S04]  /*ef10*/  LDL.LU R26, [R1+0xa4] ;  /* 0x0000a400011a7983 */ /* 0x000f680000300800 */
[----:B------:R3:W-:Y:S01]  /*ef20*/  STL [R1+0x1124], R10 ;  /* 0x0011240a01007387 */ /* 0x0007e20000100800 */
[----:B0-----:R-:W-:Y:S02]  /*ef30*/  LEA.HI.X.SX32 R11, R25, R2, 0x1, P4 ;  /* 0x00000002190b7211 */ /* 0x001fe400020f0eff */
[----:B---3--:R-:W-:-:S05]  /*ef40*/  LEA R10, P3, R20, R0, 0x1 ;  /* 0x00000000140a7211 */ /* 0x008fca00078608ff */
[----:B------:R4:W-:Y:S04]  /*ef50*/  STL [R1+0x1160], R10 ;  /* 0x0011600a01007387 */ /* 0x0009e80000100800 */
[----:B------:R-:W3:Y:S04]  /*ef60*/  LDL.LU R25, [R1+0xa0] ;  /* 0x0000a00001197983 */ /* 0x000ee80000300800 */
[----:B------:R-:W-:Y:S01]  /*ef70*/  STL [R1+0x112c], R11 ;  /* 0x00112c0b01007387 */ /* 0x000fe20000100800 */
[----:B----4-:R-:W-:-:S05]  /*ef80*/  LEA R10, P4, R19, R0, 0x1 ;  /* 0x00000000130a7211 */ /* 0x010fca00078808ff */
[----:B------:R0:W-:Y:S04]  /*ef90*/  STL [R1+0x1168], R10 ;  /* 0x0011680a01007387 */ /* 0x0001e80000100800 */
[----:B0-----:R-:W4:Y:S01]  /*efa0*/  LDL.LU R10, [R1+0x9c] ;  /* 0x00009c00010a7983 */ /* 0x001f220000300800 */
[-C--:B------:R-:W-:Y:S02]  /*efb0*/  LEA.HI.X.SX32 R11, R4, R2.reuse, 0x1, P5 ;  /* 0x00000002040b7211 */ /* 0x080fe400028f0eff */
[----:B------:R-:W-:-:S03]  /*efc0*/  LEA.HI.X.SX32 R12, R24, R2, 0x1, P6 ;  /* 0x00000002180c7211 */ /* 0x000fc600030f0eff */
[----:B------:R0:W-:Y:S01]  /*efd0*/  STL [R1+0x1134], R11 ;  /* 0x0011340b01007387 */ /* 0x0001e20000100800 */
[----:B------:R-:W-:-:S05]  /*efe0*/  LEA R4, P5, R18, R0, 0x1 ;  /* 0x0000000012047211 */ /* 0x000fca00078a08ff */
[----:B------:R1:W-:Y:S04]  /*eff0*/  STL [R1+0x1170], R4 ;  /* 0x0011700401007387 */ /* 0x0003e80000100800 */
[----:B------:R-:W-:Y:S01]  /*f000*/  STL [R1+0x113c], R12 ;  /* 0x00113c0c01007387 */ /* 0x000fe20000100800 */
[----:B0-----:R-:W-:-:S03]  /*f010*/  LEA.HI.X.SX32 R11, R23, R2, 0x1, P0 ;  /* 0x00000002170b7211 */ /* 0x001fc600000f0eff */
[----:B------:R-:W4:Y:S01]  /*f020*/  LDL.LU R24, [R1+0x98] ;  /* 0x0000980001187983 */ /* 0x000f220000300800 */
[----:B-1----:R-:W-:-:S05]  /*f030*/  LEA R4, P6, R17, R0, 0x1 ;  /* 0x0000000011047211 */ /* 0x002fca00078c08ff */
[----:B------:R0:W-:Y:S04]  /*f040*/  STL [R1+0x1178], R4 ;  /* 0x0011780401007387 */ /* 0x0001e80000100800 */
[----:B------:R1:W-:Y:S04]  /*f050*/  STL [R1+0x1144], R11 ;  /* 0x0011440b01007387 */ /* 0x0003e80000100800 */
[----:B------:R-:W4:Y:S01]  /*f060*/  LDL.LU R23, [R1+0x94] ;  /* 0x0000940001177983 */ /* 0x000f220000300800 */
[----:B0-----:R-:W-:Y:S02]  /*f070*/  LEA R4, P0, R16, R0, 0x1 ;  /* 0x0000000010047211 */ /* 0x001fe400078008ff */
[----:B-1----:R-:W-:-:S03]  /*f080*/  LEA.HI.X.SX32 R11, R22, R2, 0x1, P1 ;  /* 0x00000002160b7211 */ /* 0x002fc600008f0eff */
[----:B------:R0:W-:Y:S04]  /*f090*/  STL [R1+0x1180], R4 ;  /* 0x0011800401007387 */ /* 0x0001e80000100800 */
[----:B------:R-:W4:Y:S01]  /*f0a0*/  LDL.LU R22, [R1+0x90] ;  /* 0x0000900001167983 */ /* 0x000f220000300800 */
[----:B0-----:R-:W-:-:S03]  /*f0b0*/  LEA R4, P1, R15, R0, 0x1 ;  /* 0x000000000f047211 */ /* 0x001fc600078208ff */
        /* <DEDUP_REMOVED lines=9> */
[----:B--2---:R-:W-:-:S03]  /*f150*/  LEA R4, P3, R5, R0, 0x1 ;  /* 0x0000000005047211 */ /* 0x004fc600078608ff */
[----:B------:R0:W-:Y:S02]  /*f160*/  STL [R1+0x115c], R11 ;  /* 0x00115c0b01007387 */ /* 0x0001e40000100800 */
[----:B0-----:R-:W-:Y:S02]  /*f170*/  LEA.HI.X.SX32 R11, R19, R2, 0x1, P4 ;  /* 0x00000002130b7211 */ /* 0x001fe400020f0eff */
[----:B------:R-:W2:Y:S04]  /*f180*/  LDL.LU R19, [R1+0x84] ;  /* 0x0000840001137983 */ /* 0x000ea80000300800 */
[----:B------:R5:W-:Y:S04]  /*f190*/  STL [R1+0x1198], R4 ;  /* 0x0011980401007387 */ /* 0x000be80000100800 */
[----:B------:R0:W-:Y:S01]  /*f1a0*/  STL [R1+0x1164], R11 ;  /* 0x0011640b01007387 */ /* 0x0001e20000100800 */
[----:B-----5:R-:W-:-:S02]  /*f1b0*/  LEA R4, P4, R3, R0, 0x1 ;  /* 0x0000000003047211 */ /* 0x020fc400078808ff */
[----:B0-----:R-:W-:Y:S02]  /*f1c0*/  LEA.HI.X.SX32 R11, R18, R2, 0x1, P5 ;  /* 0x00000002120b7211 */ /* 0x001fe400028f0eff */
[----:B------:R-:W5:Y:S04]  /*f1d0*/  LDL.LU R18, [R1+0x80] ;  /* 0x0000800001127983 */ /* 0x000f680000300800 */
[----:B------:R0:W-:Y:S04]  /*f1e0*/  STL [R1+0x11a0], R4 ;  /* 0x0011a00401007387 */ /* 0x0001e80000100800 */
[----:B------:R1:W-:Y:S01]  /*f1f0*/  STL [R1+0x116c], R11 ;  /* 0x00116c0b01007387 */ /* 0x0003e20000100800 */
[----:B0-----:R-:W-:-:S02]  /*f200*/  LEA R4, P5, R28, R0, 0x1 ;  /* 0x000000001c047211 */ /* 0x001fc400078a08ff */
[----:B-1----:R-:W-:-:S03]  /*f210*/  LEA.HI.X.SX32 R11, R17, R2, 0x1, P6 ;  /* 0x00000002110b7211 */ /* 0x002fc600030f0eff */
[----:B------:R-:W-:Y:S04]  /*f220*/  STL [R1+0x11a8], R4 ;  /* 0x0011a80401007387 */ /* 0x000fe80000100800 */
[----:B------:R0:W-:Y:S04]  /*f230*/  STL [R1+0x1174], R11 ;  /* 0x0011740b01007387 */ /* 0x0001e80000100800 */
[----:B------:R-:W5:Y:S01]  /*f240*/  LDL.LU R17, [R1+0x7c] ;  /* 0x00007c0001117983 */ /* 0x000f620000300800 */
[----:B0-----:R-:W-:Y:S02]  /*f250*/  LEA.HI.X.SX32 R11, R16, R2, 0x1, P0 ;  /* 0x00000002100b7211 */ /* 0x001fe400000f0eff */
[----:B------:R-:W-:-:S05]  /*f260*/  LEA R4, P6, R26, R0, 0x1 ;  /* 0x000000001a047211 */ /* 0x000fca00078c08ff */
[----:B------:R-:W-:Y:S04]  /*f270*/  STL [R1+0x11b0], R4 ;  /* 0x0011b00401007387 */ /* 0x000fe80000100800 */
[----:B------:R-:W5:Y:S04]  /*f280*/  LDL.LU R16, [R1+0x78] ;  /* 0x0000780001107983 */ /* 0x000f680000300800 */
[----:B------:R0:W-:Y:S02]  /*f290*/  STL [R1+0x117c], R11 ;  /* 0x00117c0b01007387 */ /* 0x0001e40000100800 */
[----:B0-----:R-:W-:-:S02]  /*f2a0*/  LEA.HI.X.SX32 R11, R15, R2, 0x1, P1 ;  /* 0x000000020f0b7211 */ /* 0x001fc400008f0eff */
[----:B---3--:R-:W-:-:S05]  /*f2b0*/  LEA R4, P0, R25, R0, 0x1 ;  /* 0x0000000019047211 */ /* 0x008fca00078008ff */
[----:B------:R-:W-:Y:S04]  /*f2c0*/  STL [R1+0x11b8], R4 ;  /* 0x0011b80401007387 */ /* 0x000fe80000100800 */
[----:B------:R-:W3:Y:S04]  /*f2d0*/  LDL.LU R15, [R1+0x74] ;  /* 0x00007400010f7983 */ /* 0x000ee80000300800 */
[----:B------:R0:W-:Y:S02]  /*f2e0*/  STL [R1+0x1184], R11 ;  /* 0x0011840b01007387 */ /* 0x0001e40000100800 */
[----:B0-----:R-:W-:-:S02]  /*f2f0*/  LEA.HI.X.SX32 R11, R29, R2, 0x1, P2 ;  /* 0x000000021d0b7211 */ /* 0x001fc400010f0eff */
[----:B----4-:R-:W-:-:S05]  /*f300*/  LEA R4, P1, R10, R0, 0x1 ;  /* 0x000000000a047211 */ /* 0x010fca00078208ff */
[----:B------:R0:W-:Y:S04]  /*f310*/  STL [R1+0x11c0], R4 ;  /* 0x0011c00401007387 */ /* 0x0001e80000100800 */
[----:B------:R-:W4:Y:S04]  /*f320*/  LDL.LU R29, [R1+0x70] ;  /* 0x00007000011d7983 */ /* 0x000f280000300800 */
[----:B0-----:R-:W4:Y:S04]  /*f330*/  LDL.LU R4, [R1+0x6c] ;  /* 0x00006c0001047983 */ /* 0x001f280000300800 */
[----:B------:R0:W-:Y:S01]  /*f340*/  STL [R1+0x118c], R11 ;  /* 0x00118c0b01007387 */ /* 0x0001e20000100800 */
[----:B------:R-:W-:-:S02]  /*f350*/  LEA R12, P2, R24, R0, 0x1 ;  /* 0x00000000180c7211 */ /* 0x000fc400078408ff */
[----:B0-----:R-:W-:Y:S02]  /*f360*/  LEA.HI.X.SX32 R11, R5, R2, 0x1, P3 ;  /* 0x00000002050b7211 */ /* 0x001fe400018f0eff */
[----:B------:R-:W4:Y:S04]  /*f370*/  LDL.LU R5, [R1+0x68] ;  /* 0x0000680001057983 */ /* 0x000f280000300800 */
[----:B------:R0:W-:Y:S04]  /*f380*/  STL [R1+0x11c8], R12 ;  /* 0x0011c80c01007387 */ /* 0x0001e80000100800 */
[----:B------:R1:W-:Y:S01]  /*f390*/  STL [R1+0x1194], R11 ;  /* 0x0011940b01007387 */ /* 0x0003e20000100800 */
[----:B0-----:R-:W-:-:S02]  /*f3a0*/  LEA R12, P3, R23, R0, 0x1 ;  /* 0x00000000170c7211 */ /* 0x001fc400078608ff */
[----:B-1----:R-:W-:Y:S02]  /*f3b0*/  LEA.HI.X.SX32 R11, R3, R2, 0x1, P4 ;  /* 0x00000002030b7211 */ /* 0x002fe400020f0eff */
[----:B------:R-:W4:Y:S04]  /*f3c0*/  LDL.LU R3, [R1+0x64] ;  /* 0x0000640001037983 */ /* 0x000f280000300800 */
[----:B------:R0:W-:Y:S04]  /*f3d0*/  STL [R1+0x11d0], R12 ;  /* 0x0011d00c01007387 */ /* 0x0001e80000100800 */
[----:B------:R1:W-:Y:S01]  /*f3e0*/  STL [R1+0x119c], R11 ;  /* 0x00119c0b01007387 */ /* 0x0003e20000100800 */
[----:B0-----:R-:W-:-:S02]  /*f3f0*/  LEA R12, P4, R22, R0, 0x1 ;  /* 0x00000000160c7211 */ /* 0x001fc400078808ff */
[----:B-1----:R-:W-:Y:S02]  /*f400*/  LEA.HI.X.SX32 R11, R28, R2, 0x1, P5 ;  /* 0x000000021c0b7211 */ /* 0x002fe400028f0eff */
[----:B------:R-:W4:Y:S04]  /*f410*/  LDL.LU R28, [R1+0x60] ;  /* 0x00006000011c7983 */ /* 0x000f280000300800 */
[----:B------:R-:W-:Y:S01]  /*f420*/  STL [R1+0x11d8], R12 ;  /* 0x0011d80c01007387 */ /* 0x000fe20000100800 */
[----:B------:R-:W-:-:S03]  /*f430*/  LEA R13, P5, R21, R0, 0x1 ;  /* 0x00000000150d7211 */ /* 0x000fc600078a08ff */
[----:B------:R0:W-:Y:S04]  /*f440*/  STL [R1+0x11a4], R11 ;  /* 0x0011a40b01007387 */ /* 0x0001e80000100800 */
[----:B------:R-:W-:Y:S01]  /*f450*/  STL [R1+0x11e0], R13 ;  /* 0x0011e00d01007387 */ /* 0x000fe20000100800 */
[----:B0-----:R-:W-:Y:S02]  /*f460*/  LEA.HI.X.SX32 R11, R26, R2, 0x1, P6 ;  /* 0x000000021a0b7211 */ /* 0x001fe400030f0eff */
[----:B------:R-:W-:Y:S01]  /*f470*/  LEA R12, P6, R20, R0, 0x1 ;  /* 0x00000000140c7211 */ /* 0x000fe200078c08ff */
[----:B------:R-:W4:Y:S04]  /*f480*/  LDL.LU R26, [R1+0x5c] ;  /* 0x00005c00011a7983 */ /* 0x000f280000300800 */
[----:B------:R0:W-:Y:S04]  /*f490*/  STL [R1+0x11ac], R11 ;  /* 0x0011ac0b01007387 */ /* 0x0001e80000100800 */
[----:B------:R2:W-:Y:S01]  /*f4a0*/  STL [R1+0x11e8], R12 ;  /* 0x0011e80c01007387 */ /* 0x0005e20000100800 */
[----:B0-----:R-:W-:-:S03]  /*f4b0*/  LEA.HI.X.SX32 R11, R25, R2, 0x1, P0 ;  /* 0x00000002190b7211 */ /* 0x001fc600000f0eff */
[----:B------:R-:W4:Y:S01]  /*f4c0*/  LDL.LU R25, [R1+0x58] ;  /* 0x0000580001197983 */ /* 0x000f220000300800 */
[----:B--2---:R-:W-:-:S03]  /*f4d0*/  LEA R12, P0, R19, R0, 0x1 ;  /* 0x00000000130c7211 */ /* 0x004fc600078008ff */
[----:B------:R0:W-:Y:S04]  /*f4e0*/  STL [R1+0x11b4], R11 ;  /* 0x0011b40b01007387 */ /* 0x0001e80000100800 */
[----:B------:R-:W-:Y:S01]  /*f4f0*/  STL [R1+0x11f0], R12 ;  /* 0x0011f00c01007387 */ /* 0x000fe20000100800 */
[----:B0-----:R-:W-:Y:S02]  /*f500*/  LEA.HI.X.SX32 R11, R10, R2, 0x1, P1 ;  /* 0x000000020a0b7211 */ /* 0x001fe400008f0eff */
[----:B-----5:R-:W-:-:S03]  /*f510*/  LEA R10, P1, R18, R0, 0x1 ;  /* 0x00000000120a7211 */ /* 0x020fc600078208ff */
[----:B------:R0:W-:Y:S04]  /*f520*/  STL [R1+0x11bc], R11 ;  /* 0x0011bc0b01007387 */ /* 0x0001e80000100800 */
[----:B------:R1:W-:Y:S01]  /*f530*/  STL [R1+0x11f8], R10 ;  /* 0x0011f80a01007387 */ /* 0x0003e20000100800 */
[----:B0-----:R-:W-:-:S05]  /*f540*/  LEA.HI.X.SX32 R11, R24, R2, 0x1, P2 ;  /* 0x00000002180b7211 */ /* 0x001fca00010f0eff */
[----:B------:R-:W-:Y:S04]  /*f550*/  STL [R1+0x11c4], R11 ;  /* 0x0011c40b01007387 */ /* 0x000fe80000100800 */
[----:B------:R-:W2:Y:S01]  /*f560*/  LDL.LU R24, [R1+0x54] ;  /* 0x0000540001187983 */ /* 0x000ea20000300800 */
[----:B------:R-:W-:Y:S02]  /*f570*/  LEA.HI.X.SX32 R12, R23, R2, 0x1, P3 ;  /* 0x00000002170c7211 */ /* 0x000fe400018f0eff */
[----:B-1----:R-:W-:-:S05]  /*f580*/  LEA R10, P2, R17, R0, 0x1 ;  /* 0x00000000110a7211 */ /* 0x002fca00078408ff */
[----:B------:R0:W-:Y:S04]  /*f590*/  STL [R1+0x1200], R10 ;  /* 0x0012000a01007387 */ /* 0x0001e80000100800 */
[----:B------:R1:W-:Y:S04]  /*f5a0*/  STL [R1+0x11cc], R12 ;  /* 0x0011cc0c01007387 */ /* 0x0003e80000100800 */
[----:B------:R-:W5:Y:S01]  /*f5b0*/  LDL.LU R23, [R1+0x50] ;  /* 0x0000500001177983 */ /* 0x000f620000300800 */
[----:B0-----:R-:W-:Y:S02]  /*f5c0*/  LEA.HI.X.SX32 R10, R22, R2, 0x1, P4 ;  /* 0x00000002160a7211 */ /* 0x001fe400020f0eff */
[----:B------:R-:W-:-:S05]  /*f5d0*/  LEA R11, P3, R16, R0, 0x1 ;  /* 0x00000000100b7211 */ /* 0x000fca00078608ff */
[----:B------:R-:W-:Y:S04]  /*f5e0*/  STL [R1+0x1208], R11 ;  /* 0x0012080b01007387 */ /* 0x000fe80000100800 */
[----:B------:R0:W-:Y:S04]  /*f5f0*/  STL [R1+0x11d4], R10 ;  /* 0x0011d40a01007387 */ /* 0x0001e80000100800 */
[----:B------:R-:W5:Y:S01]  /*f600*/  LDL.LU R22, [R1+0x4c] ;  /* 0x00004c0001167983 */ /* 0x000f620000300800 */
[-C--:B-1----:R-:W-:Y:S02]  /*f610*/  LEA.HI.X.SX32 R12, R20, R2.reuse, 0x1, P6 ;  /* 0x00000002140c7211 */ /* 0x082fe400030f0eff */
[----:B0-----:R-:W-:-:S02]  /*f620*/  LEA.HI.X.SX32 R10, R21, R2, 0x1, P5 ;  /* 0x00000002150a7211 */ /* 0x001fc400028f0eff */
[----:B---3--:R-:W-:-:S05]  /*f630*/  LEA R11, P4, R15, R0, 0x1 ;  /* 0x000000000f0b7211 */ /* 0x008fca00078808ff */
[----:B------:R4:W-:Y:S04]  /*f640*/  STL [R1+0x1210], R11 ;  /* 0x0012100b01007387 */ /* 0x0009e80000100800 */
[----:B------:R0:W-:Y:S01]  /*f650*/  STL [R1+0x11dc], R10 ;  /* 0x0011dc0a01007387 */ /* 0x0001e20000100800 */
[----:B----4-:R-:W-:-:S05]  /*f660*/  LEA R11, P5, R29, R0, 0x1 ;  /* 0x000000001d0b7211 */ /* 0x010fca00078a08ff */
[----:B------:R1:W-:Y:S04]  /*f670*/  STL [R1+0x1218], R11 ;  /* 0x0012180b01007387 */ /* 0x0003e80000100800 */
[----:B------:R-:W-:Y:S04]  /*f680*/  STL [R1+0x11e4], R12 ;  /* 0x0011e40c01007387 */ /* 0x000fe80000100800 */
[----:B------:R-:W3:Y:S01]  /*f690*/  LDL.LU R21, [R1+0x48] ;  /* 0x0000480001157983 */ /* 0x000ee20000300800 */
[----:B0-----:R-:W-:Y:S02]  /*f6a0*/  LEA R10, P6, R4, R0, 0x1 ;  /* 0x00000000040a7211 */ /* 0x001fe400078c08ff */
        /* <DEDUP_REMOVED lines=17> */
[----:B------:R-:W4:Y:S01]  /*f7c0*/  LDL.LU R17, [R1+0x38] ;  /* 0x0000380001117983 */ /* 0x000f220000300800 */
[----:B------:R-:W-:-:S03]  /*f7d0*/  LEA.HI.X.SX32 R13, R15, R2, 0x1, P4 ;  /* 0x000000020f0d7211 */ /* 0x000fc600020f0eff */
[----:B------:R-:W-:Y:S04]  /*f7e0*/  STL [R1+0x1204], R11 ;  /* 0x0012040b01007387 */ /* 0x000fe80000100800 */
[----:B------:R-:W4:Y:S01]  /*f7f0*/  LDL.LU R16, [R1+0x34] ;  /* 0x0000340001107983 */ /* 0x000f220000300800 */
[----:B0-----:R-:W-:-:S05]  /*f800*/  LEA R10, P3, R26, R0, 0x1 ;  /* 0x000000001a0a7211 */ /* 0x001fca00078608ff */
[----:B------:R0:W-:Y:S04]  /*f810*/  STL [R1+0x1240], R10 ;  /* 0x0012400a01007387 */ /* 0x0001e80000100800 */
[----:B------:R-:W-:Y:S01]  /*f820*/  STL [R1+0x120c], R13 ;  /* 0x00120c0d01007387 */ /* 0x000fe20000100800 */
[----:B------:R-:W-:Y:S01]  /*f830*/  LEA R12, P4, R25, R0, 0x1 ;  /* 0x00000000190c7211 */ /* 0x000fe200078808ff */
[----:B0-----:R-:W-:Y:S01]  /*f840*/  IMAD.MOV.U32 R10, RZ, RZ, R8 ;  /* 0x000000ffff0a7224 */ /* 0x001fe200078e0008 */
[----:B------:R-:W-:-:S03]  /*f850*/  LEA.HI.X.SX32 R8, R29, R2, 0x1, P5 ;  /* 0x000000021d087211 */ /* 0x000fc600028f0eff */
[----:B------:R-:W-:Y:S04]  /*f860*/  STL [R1+0x1248], R12 ;  /* 0x0012480c01007387 */ /* 0x000fe80000100800 */
[----:B------:R-:W4:Y:S04]  /*f870*/  LDL.LU R15, [R1+0x30] ;  /* 0x00003000010f7983 */ /* 0x000f280000300800 */
[----:B------:R2:W-:Y:S04]  /*f880*/  STL [R1+0x1214], R8 ;  /* 0x0012140801007387 */ /* 0x0005e80000100800 */
[----:B------:R-:W4:Y:S01]  /*f890*/  LDL.LU R29, [R1+0x2c] ;  /* 0x00002c00011d7983 */ /* 0x000f220000300800 */
[----:B------:R-:W-:Y:S01]  /*f8a0*/  LEA.HI.X.SX32 R4, R4, R2, 0x1, P6 ;  /* 0x0000000204047211 */ /* 0x000fe200030f0eff */
[----:B------:R-:W-:Y:S01]  /*f8b0*/  IMAD.MOV.U32 R11, RZ, RZ, R9 ;  /* 0x000000ffff0b7224 */ /* 0x000fe200078e0009 */
[----:B--2---:R-:W-:-:S05]  /*f8c0*/  LEA R8, P5, R24, R0, 0x1 ;  /* 0x0000000018087211 */ /* 0x004fca00078a08ff */
[----:B------:R-:W-:Y:S04]  /*f8d0*/  STL [R1+0x1250], R8 ;  /* 0x0012500801007387 */ /* 0x000fe80000100800 */
[----:B------:R-:W2:Y:S04]  /*f8e0*/  LDL.LU R14, [R1+0x28] ;  /* 0x00002800010e7983 */ /* 0x000ea80000300800 */
[----:B------:R0:W-:Y:S01]  /*f8f0*/  STL [R1+0x121c], R4 ;  /* 0x00121c0401007387 */ /* 0x0001e20000100800 */
[----:B-----5:R-:W-:-:S03]  /*f900*/  LEA R9, P6, R23, R0, 0x1 ;  /* 0x0000000017097211 */ /* 0x020fc600078c08ff */
[----:B0-----:R-:W5:Y:S01]  /*f910*/  LDL.LU R4, [R1+0x24] ;  /* 0x0000240001047983 */ /* 0x001f620000300800 */
[----:B------:R-:W-:-:S03]  /*f920*/  LEA.HI.X.SX32 R8, R5, R2, 0x1, P0 ;  /* 0x0000000205087211 */ /* 0x000fc600000f0eff */
[----:B------:R0:W-:Y:S04]  /*f930*/  STL [R1+0x1258], R9 ;  /* 0x0012580901007387 */ /* 0x0001e80000100800 */
[----:B------:R-:W2:Y:S04]  /*f940*/  LDL.LU R13, [R1+0x20] ;  /* 0x00002000010d7983 */ /* 0x000ea80000300800 */
[----:B------:R1:W-:Y:S04]  /*f950*/  STL [R1+0x1224], R8 ;  /* 0x0012240801007387 */ /* 0x0003e80000100800 */
[----:B------:R-:W2:Y:S01]  /*f960*/  LDL.LU R12, [R1+0x1c] ;  /* 0x00001c00010c7983 */ /* 0x000ea20000300800 */
[----:B------:R-:W-:-:S05]  /*f970*/  LEA R5, P0, R22, R0, 0x1 ;  /* 0x0000000016057211 */ /* 0x000fca00078008ff */
[----:B------:R1:W-:Y:S04]  /*f980*/  STL [R1+0x1260], R5 ;  /* 0x0012600501007387 */ /* 0x0003e80000100800 */
[----:B0-----:R-:W2:Y:S01]  /*f990*/  LDL.LU R9, [R1+0x18] ;  /* 0x0000180001097983 */ /* 0x001ea20000300800 */
[----:B------:R-:W-:-:S03]  /*f9a0*/  LEA.HI.X.SX32 R3, R3, R2, 0x1, P1 ;  /* 0x0000000203037211 */ /* 0x000fc600008f0eff */
[----:B-1----:R-:W2:Y:S04]  /*f9b0*/  LDL.LU R8, [R1+0x14] ;  /* 0x0000140001087983 */ /* 0x002ea80000300800 */
[----:B------:R3:W-:Y:S04]  /*f9c0*/  STL [R1+0x122c], R3 ;  /* 0x00122c0301007387 */ /* 0x0007e80000100800 */
[----:B------:R-:W2:Y:S01]  /*f9d0*/  LDL.LU R5, [R1+0x10] ;  /* 0x0000100001057983 */ /* 0x000ea20000300800 */
[----:B---3--:R-:W-:-:S05]  /*f9e0*/  LEA R3, P1, R21, R0, 0x1 ;  /* 0x0000000015037211 */ /* 0x008fca00078208ff */
[----:B------:R0:W-:Y:S04]  /*f9f0*/  STL [R1+0x1268], R3 ;  /* 0x0012680301007387 */ /* 0x0001e80000100800 */
[----:B0-----:R-:W3:Y:S01]  /*fa00*/  LDL.LU R3, [R1+0xc] ;  /* 0x00000c0001037983 */ /* 0x001ee20000300800 */
[-C--:B------:R-:W-:Y:S02]  /*fa10*/  LEA.HI.X.SX32 R28, R28, R2.reuse, 0x1, P2 ;  /* 0x000000021c1c7211 */ /* 0x080fe400010f0eff */
[----:B------:R-:W-:-:S03]  /*fa20*/  LEA.HI.X.SX32 R26, R26, R2, 0x1, P3 ;  /* 0x000000021a1a7211 */ /* 0x000fc600018f0eff */
[----:B------:R4:W-:Y:S02]  /*fa30*/  STL [R1+0x1234], R28 ;  /* 0x0012341c01007387 */ /* 0x0009e40000100800 */
[----:B----4-:R-:W-:-:S05]  /*fa40*/  LEA R28, P2, R20, R0, 0x1 ;  /* 0x00000000141c7211 */ /* 0x010fca00078408ff */
[----:B------:R0:W-:Y:S01]  /*fa50*/  STL [R1+0x1270], R28 ;  /* 0x0012701c01007387 */ /* 0x0001e20000100800 */
[----:B------:R-:W-:-:S03]  /*fa60*/  LEA.HI.X.SX32 R25, R25, R2, 0x1, P4 ;  /* 0x0000000219197211 */ /* 0x000fc600020f0eff */
[----:B0-----:R-:W4:Y:S04]  /*fa70*/  LDL.LU R28, [R1+0x8] ;  /* 0x00000800011c7983 */ /* 0x001f280000300800 */
[----:B------:R0:W-:Y:S02]  /*fa80*/  STL [R1+0x123c], R26 ;  /* 0x00123c1a01007387 */ /* 0x0001e40000100800 */
[----:B0-----:R-:W-:-:S05]  /*fa90*/  LEA R26, P3, R19, R0, 0x1 ;  /* 0x00000000131a7211 */ /* 0x001fca00078608ff */
[----:B------:R0:W-:Y:S01]  /*faa0*/  STL [R1+0x1278], R26 ;  /* 0x0012781a01007387 */ /* 0x0001e20000100800 */
[----:B------:R-:W-:-:S03]  /*fab0*/  LEA.HI.X.SX32 R24, R24, R2, 0x1, P5 ;  /* 0x0000000218187211 */ /* 0x000fc600028f0eff */
[----:B0-----:R-:W3:Y:S04]  /*fac0*/  LDL.LU R26, [R1+0x1614] ;  /* 0x00161400011a7983 */ /* 0x001ee80000300800 */
        /* <DEDUP_REMOVED lines=14> */
[----:B0-----:R-:W4:Y:S04]  /*fbb0*/  LDL.LU R23, [R1+0x1608] ;  /* 0x0016080001177983 */ /* 0x001f280000300800 */
        /* <DEDUP_REMOVED lines=11> */
[----:B--2---:R-:W-:-:S05]  /*fc70*/  LEA R20, P2, R14, R0, 0x1 ;  /* 0x000000000e147211 */ /* 0x004fca00078408ff */
[----:B------:R0:W-:Y:S01]  /*fc80*/  STL [R1+0x12a8], R20 ;  /* 0x0012a81401007387 */ /* 0x0001e20000100800 */
[----:B------:R-:W-:-:S03]  /*fc90*/  LEA.HI.X.SX32 R18, R18, R2, 0x1, P4 ;  /* 0x0000000212127211 */ /* 0x000fc600020f0eff */
[----:B0-----:R-:W2:Y:S04]  /*fca0*/  LDL.LU R20, [R1+0x15fc] ;  /* 0x0015fc0001147983 */ /* 0x001ea80000300800 */
[----:B------:R5:W-:Y:S02]  /*fcb0*/  STL [R1+0x1274], R19 ;  /* 0x0012741301007387 */ /* 0x000be40000100800 */
[----:B-----5:R-:W-:-:S05]  /*fcc0*/  LEA R19, P3, R4, R0, 0x1 ;  /* 0x0000000004137211 */ /* 0x020fca00078608ff */
[----:B------:R0:W-:Y:S01]  /*fcd0*/  STL [R1+0x12b0], R19 ;  /* 0x0012b01301007387 */ /* 0x0001e20000100800 */
[----:B------:R-:W-:-:S03]  /*fce0*/  LEA.HI.X.SX32 R17, R17, R2, 0x1, P5 ;  /* 0x0000000211117211 */ /* 0x000fc600028f0eff */
[----:B0-----:R-:W5:Y:S04]  /*fcf0*/  LDL.LU R19, [R1+0x15f8] ;  /* 0x0015f80001137983 */ /* 0x001f680000300800 */
[----:B------:R0:W-:Y:S02]  /*fd00*/  STL [R1+0x127c], R18 ;  /* 0x00127c1201007387 */ /* 0x0001e40000100800 */
[----:B0-----:R-:W-:-:S05]  /*fd10*/  LEA R18, P4, R13, R0, 0x1 ;  /* 0x000000000d127211 */ /* 0x001fca00078808ff */
[----:B------:R0:W-:Y:S01]  /*fd20*/  STL [R1+0x12b8], R18 ;  /* 0x0012b81201007387 */ /* 0x0001e20000100800 */
[----:B------:R-:W-:-:S03]  /*fd30*/  LEA.HI.X.SX32 R16, R16, R2, 0x1, P6 ;  /* 0x0000000210107211 */ /* 0x000fc600030f0eff */
[----:B0-----:R-:W2:Y:S04]  /*fd40*/  LDL.LU R18, [R1+0x15f4] ;  /* 0x0015f40001127983 */ /* 0x001ea80000300800 */
        /* <DEDUP_REMOVED lines=12> */
[----:B------:R0:W-:Y:S04]  /*fe10*/  STL [R1+0x12d0], R15 ;  /* 0x0012d00f01007387 */ /* 0x0001e80000100800 */
[----:B0-----:R-:W2:Y:S04]  /*fe20*/  LDL.LU R15, [R1+0x15e8] ;  /* 0x0015e800010f7983 */ /* 0x001ea80000300800 */
[----:B------:R0:W-:Y:S02]  /*fe30*/  STL [R1+0x129c], R29 ;  /* 0x00129c1d01007387 */ /* 0x0001e40000100800 */
[----:B0-----:R-:W-:-:S05]  /*fe40*/  LEA R29, P1, R5, R0, 0x1 ;  /* 0x00000000051d7211 */ /* 0x001fca00078208ff */
[----:B------:R0:W-:Y:S04]  /*fe50*/  STL [R1+0x12d8], R29 ;  /* 0x0012d81d01007387 */ /* 0x0001e80000100800 */
[----:B0-----:R-:W5:Y:S01]  /*fe60*/  LDL.LU R29, [R1+0x15e4] ;  /* 0x0015e400011d7983 */ /* 0x001f620000300800 */
[----:B------:R-:W-:-:S05]  /*fe70*/  LEA.HI.X.SX32 R14, R14, R2, 0x1, P2 ;  /* 0x000000020e0e7211 */ /* 0x000fca00010f0eff */
[----:B------:R3:W-:Y:S02]  /*fe80*/  STL [R1+0x12a4], R14 ;  /* 0x0012a40e01007387 */ /* 0x0007e40000100800 */
[----:B---3--:R-:W-:-:S05]  /*fe90*/  LEA R14, P2, R3, R0, 0x1 ;  /* 0x00000000030e7211 */ /* 0x008fca00078408ff */
[----:B------:R0:W-:Y:S02]  /*fea0*/  STL [R1+0x12e0], R14 ;  /* 0x0012e00e01007387 */ /* 0x0001e40000100800 */
[-C--:B0-----:R-:W-:Y:S02]  /*feb0*/  LEA.HI.X.SX32 R14, R4, R2.reuse, 0x1, P3 ;  /* 0x00000002040e7211 */ /* 0x081fe400018f0eff */
[----:B------:R-:W3:Y:S01]  /*fec0*/  LDL.LU R4, [R1+0x1dc] ;  /* 0x0001dc0001047983 */ /* 0x000ee20000300800 */
[----:B------:R-:W-:-:S03]  /*fed0*/  LEA.HI.X.SX32 R13, R13, R2, 0x1, P4 ;  /* 0x000000020d0d7211 */ /* 0x000fc600020f0eff */
[----:B------:R4:W-:Y:S01]  /*fee0*/  STL [R1+0x12ac], R14 ;  /* 0x0012ac0e01007387 */ /* 0x0009e20000100800 */
[----:B------:R-:W-:Y:S02]  /*fef0*/  LEA.HI.X.SX32 R9, R9, R2, 0x1, P6 ;  /* 0x0000000209097211 */ /* 0x000fe400030f0eff */
[----:B----4-:R-:W-:-:S05]  /*ff00*/  LEA R14, P3, R28, R0, 0x1 ;  /* 0x000000001c0e7211 */ /* 0x010fca00078608ff */
[----:B------:R-:W-:Y:S04]  /*ff10*/  STL [R1+0x12e8], R14 ;  /* 0x0012e80e01007387 */ /* 0x000fe80000100800 */
[----:B------:R0:W-:Y:S02]  /*ff20*/  STL [R1+0x12b4], R13 ;  /* 0x0012b40d01007387 */ /* 0x0001e40000100800 */
[----:B0-----:R-:W-:Y:S01]  /*ff30*/  LEA.HI.X.SX32 R13, R12, R2, 0x1, P5 ;  /* 0x000000020c0d7211 */ /* 0x001fe200028f0eff */
[----:B------:R-:W-:Y:S01]  /*ff40*/  IMAD R27, R27, c[0x0][0x190], RZ ;  /* 0x000064001b1b7a24 */ /* 0x000fe200078e02ff */
[-C--:B--2---:R-:W-:Y:S02]  /*ff50*/  LEA R12, P5, R15, R0.reuse, 0x1 ;  /* 0x000000000f0c7211 */ /* 0x084fe400078a08ff */
[----:B-----5:R-:W-:-:S05]  /*ff60*/  LEA R14, P4, R29, R0, 0x1 ;  /* 0x000000001d0e7211 */ /* 0x020fca00078808ff */
[----:B------:R0:W-:Y:S04]  /*ff70*/  STL [R1+0x12f0], R14 ;  /* 0x0012f00e01007387 */ /* 0x0001e80000100800 */
[----:B------:R1:W-:Y:S04]  /*ff80*/  STL [R1+0x12bc], R13 ;  /* 0x0012bc0d01007387 */ /* 0x0003e80000100800 */
[----:B------:R2:W-:Y:S01]  /*ff90*/  STL [R1+0x12f8], R12 ;  /* 0x0012f80c01007387 */ /* 0x0005e20000100800 */
[----:B0-----:R-:W-:-:S03]  /*ffa0*/  LEA R14, P6, R16, R0, 0x1 ;  /* 0x00000000100e7211 */ /* 0x001fc600078c08ff */
[----:B------:R0:W-:Y:S01]  /*ffb0*/  STL [R1+0x12c4], R9 ;  /* 0x0012c40901007387 */ /* 0x0001e20000100800 */
[----:B-1----:R-:W-:Y:S02]  /*ffc0*/  IMAD.MOV.U32 R13, RZ, RZ, R11 ;  /* 0x000000ffff0d7224 */ /* 0x002fe400078e000b */
[----:B------:R-:W-:Y:S02]  /*ffd0*/  IMAD.MOV.U32 R11, RZ, RZ, R7 ;  /* 0x000000ffff0b7224 */ /* 0x000fe400078e0007 */
[----:B--2---:R-:W-:Y:S02]  /*ffe0*/  IMAD.MOV.U32 R12, RZ, RZ, R10 ;  /* 0x000000ffff0c7224 */ /* 0x004fe400078e000a */
[----:B------:R-:W-:Y:S01]  /*fff0*/  IMAD.MOV.U32 R10, RZ, RZ, R6 ;  /* 0x000000ffff0a7224 */ /* 0x000fe200078e0006 */
[----:B0-----:R-:W-:Y:S02]  /*10000*/  LEA.HI.X.SX32 R9, R8, R2, 0x1, P0 ;  /* 0x0000000208097211 */ /* 0x001fe400000f0eff */
[----:B------:R-:W-:-:S02]  /*10010*/  LEA R8, P0, R17, R0, 0x1 ;  /* 0x0000000011087211 */ /* 0x000fc400078008ff */
[----:B------:R-:W-:Y:S01]  /*10020*/  LEA.HI.X.SX32 R6, R5, R2, 0x1, P1 ;  /* 0x0000000205067211 */ /* 0x000fe200008f0eff */
[----:B------:R-:W-:Y:S01]  /*10030*/  STL [R1+0x1300], R14 ;  /* 0x0013000e01007387 */ /* 0x000fe20000100800 */
[----:B------:R-:W-:Y:S02]  /*10040*/  LEA R7, P1, R18, R0, 0x1 ;  /* 0x0000000012077211 */ /* 0x000fe400078208ff */
[-C--:B------:R-:W-:Y:S01]  /*10050*/  LEA.HI.X.SX32 R5, R3, R2.reuse, 0x1, P2 ;  /* 0x0000000203057211 */ /* 0x080fe200010f0eff */
[----:B------:R-:W-:Y:S01]  /*10060*/  STL [R1+0x12cc], R9 ;  /* 0x0012cc0901007387 */ /* 0x000fe20000100800 */
[----:B------:R-:W-:-:S03]  /*10070*/  LEA.HI.X.SX32 R3, R28, R2, 0x1, P3 ;  /* 0x000000021c037211 */ /* 0x000fc600018f0eff */
[----:B------:R-:W-:Y:S04]  /*10080*/  STL [R1+0x1308], R8 ;  /* 0x0013080801007387 */ /* 0x000fe80000100800 */
[----:B------:R0:W-:Y:S04]  /*10090*/  STL [R1+0x12d4], R6 ;  /* 0x0012d40601007387 */ /* 0x0001e80000100800 */
[----:B------:R-:W-:Y:S04]  /*100a0*/  STL [R1+0x1310], R7 ;  /* 0x0013100701007387 */ /* 0x000fe80000100800 */
[----:B------:R1:W-:Y:S01]  /*100b0*/  STL [R1+0x12dc], R5 ;  /* 0x0012dc0501007387 */ /* 0x0003e20000100800 */
[----:B0-----:R-:W-:-:S05]  /*100c0*/  LEA R6, P2, R19, R0, 0x1 ;  /* 0x0000000013067211 */ /* 0x001fca00078408ff */
[----:B------:R0:W-:Y:S01]  /*100d0*/  STL [R1+0x1318], R6 ;  /* 0x0013180601007387 */ /* 0x0001e20000100800 */
[----:B-1----:R-:W-:-:S03]  /*100e0*/  LEA R5, P3, R20, R0, 0x1 ;  /* 0x0000000014057211 */ /* 0x002fc600078608ff */
[----:B------:R1:W-:Y:S04]  /*100f0*/  STL [R1+0x12e4], R3 ;  /* 0x0012e40301007387 */ /* 0x0003e80000100800 */
[----:B------:R2:W-:Y:S01]  /*10100*/  STL [R1+0x1320], R5 ;  /* 0x0013200501007387 */ /* 0x0005e20000100800 */
[----:B0-----:R-:W-:Y:S02]  /*10110*/  LEA.HI.X.SX32 R6, R29, R2, 0x1, P4 ;  /* 0x000000021d067211 */ /* 0x001fe400020f0eff */
[----:B-1----:R-:W-:-:S03]  /*10120*/  LEA R3, P4, R21, R0, 0x1 ;  /* 0x0000000015037211 */ /* 0x002fc600078808ff */
[----:B------:R0:W-:Y:S01]  /*10130*/  STL [R1+0x12ec], R6 ;  /* 0x0012ec0601007387 */ /* 0x0001e20000100800 */
[----:B--2---:R-:W-:-:S03]  /*10140*/  LEA.HI.X.SX32 R5, R15, R2, 0x1, P5 ;  /* 0x000000020f057211 */ /* 0x004fc600028f0eff */
[----:B------:R1:W-:Y:S04]  /*10150*/  STL [R1+0x1328], R3 ;  /* 0x0013280301007387 */ /* 0x0003e80000100800 */
[----:B------:R2:W-:Y:S01]  /*10160*/  STL [R1+0x12f4], R5 ;  /* 0x0012f40501007387 */ /* 0x0005e20000100800 */
[----:B0-----:R-:W-:Y:S02]  /*10170*/  LEA R6, P5, R22, R0, 0x1 ;  /* 0x0000000016067211 */ /* 0x001fe400078a08ff */
[----:B-1----:R-:W-:-:S03]  /*10180*/  LEA.HI.X.SX32 R3, R16, R2, 0x1, P6 ;  /* 0x0000000210037211 */ /* 0x002fc600030f0eff */
[----:B------:R0:W-:Y:S01]  /*10190*/  STL [R1+0x132c], R6 ;  /* 0x00132c0601007387 */ /* 0x0001e20000100800 */
[----:B--2---:R-:W-:-:S03]  /*101a0*/  LEA R5, P6, R23, R0, 0x1 ;  /* 0x0000000017057211 */ /* 0x004fc600078c08ff */
        /* <DEDUP_REMOVED lines=15> */
[----:B---3--:R-:W-:-:S03]  /*102a0*/  LEA R3, P3, R4, R0, 0x1 ;  /* 0x0000000004037211 */ /* 0x008fc600078608ff */
[----:B------:R-:W-:Y:S01]  /*102b0*/  STL [R1+0x131c], R6 ;  /* 0x00131c0601007387 */ /* 0x000fe20000100800 */
[----:B-1----:R-:W-:-:S03]  /*102c0*/  LEA.HI.X.SX32 R5, R21, R2, 0x1, P4 ;  /* 0x0000000215057211 */ /* 0x002fc600020f0eff */
[----:B------:R0:W-:Y:S04]  /*102d0*/  STL [R1+0x1340], R3 ;  /* 0x0013400301007387 */ /* 0x0001e80000100800 */
[----:B------:R1:W-:Y:S01]  /*102e0*/  STL [R1+0x1324], R5 ;  /* 0x0013240501007387 */ /* 0x0003e20000100800 */
[----:B0-----:R-:W-:Y:S02]  /*102f0*/  LEA R3, P4, R27, R0, 0x1 ;  /* 0x000000001b037211 */ /* 0x001fe400078808ff */
[-C--:B------:R-:W-:Y:S02]  /*10300*/  LEA.HI.X.SX32 R0, R23, R2.reuse, 0x1, P6 ;  /* 0x0000000217007211 */ /* 0x080fe400030f0eff */
[-C--:B-1----:R-:W-:Y:S01]  /*10310*/  LEA.HI.X.SX32 R5, R22, R2.reuse, 0x1, P5 ;  /* 0x0000000216057211 */ /* 0x082fe200028f0eff */
[----:B------:R0:W-:Y:S01]  /*10320*/  STL [R1+0xfd8], R3 ;  /* 0x000fd80301007387 */ /* 0x0001e20000100800 */
[----:B------:R-:W-:Y:S01]  /*10330*/  LEA.HI.X.SX32 R6, R24, R2, 0x1, P0 ;  /* 0x0000000218067211 */ /* 0x000fe200000f0eff */
[----:B------:R-:W-:-:S02]  /*10340*/  IMAD.MOV.U32 R28, RZ, RZ, c[0x0][0x188] ;  /* 0x00006200ff1c7624 */ /* 0x000fc400078e00ff */
[----:B------:R1:W-:Y:S04]  /*10350*/  STL [R1+0xfc4], R5 ;  /* 0x000fc40501007387 */ /* 0x0003e80000100800 */
[----:B------:R2:W-:Y:S01]  /*10360*/  STL [R1+0xfc8], R0 ;  /* 0x000fc80001007387 */ /* 0x0005e20000100800 */
[----:B0-----:R-:W-:Y:S01]  /*10370*/  IMAD R3, R28, 0x7f, RZ ;  /* 0x0000007f1c037824 */ /* 0x001fe200078e02ff */
[-C--:B-1----:R-:W-:Y:S02]  /*10380*/  LEA.HI.X.SX32 R5, R25, R2.reuse, 0x1, P1 ;  /* 0x0000000219057211 */ /* 0x082fe400008f0eff */
[----:B------:R0:W-:Y:S01]  /*10390*/  STL [R1+0xfcc], R6 ;  /* 0x000fcc0601007387 */ /* 0x0001e20000100800 */
[----:B--2---:R-:W-:-:S03]  /*103a0*/  LEA.HI.X.SX32 R0, R26, R2, 0x1, P2 ;  /* 0x000000021a007211 */ /* 0x004fc600010f0eff */
[----:B------:R1:W-:Y:S01]  /*103b0*/  STL [R1+0xfd0], R5 ;  /* 0x000fd00501007387 */ /* 0x0003e20000100800 */
[----:B------:R-:W-:Y:S01]  /*103c0*/  LEA.HI.X.SX32 R8, R4, R2, 0x1, P3 ;  /* 0x0000000204087211 */ /* 0x000fe200018f0eff */
[----:B------:R-:W-:Y:S02]  /*103d0*/  IMAD R28, R28, 0x7e, RZ ;  /* 0x0000007e1c1c7824 */ /* 0x000fe400078e02ff */
[----:B------:R2:W-:Y:S01]  /*103e0*/  STL [R1+0xfd4], R0 ;  /* 0x000fd40001007387 */ /* 0x0005e20000100800 */
[----:B0-----:R-:W-:-:S03]  /*103f0*/  IMAD.WIDE R6, R3, 0x2, R12 ;  /* 0x0000000203067825 */ /* 0x001fc600078e020c */
[----:B------:R-:W-:Y:S01]  /*10400*/  STL [R1+0xfdc], R8 ;  /* 0x000fdc0801007387 */ /* 0x000fe20000100800 */
[----:B-1----:R-:W-:Y:S01]  /*10410*/  IMAD.WIDE R4, R3, 0x2, R10 ;  /* 0x0000000203047825 */ /* 0x002fe200078e020a */
[----:B--2---:R-:W-:-:S03]  /*10420*/  LEA.HI.X.SX32 R0, R27, R2, 0x1, P4 ;  /* 0x000000021b007211 */ /* 0x004fc600020f0eff */
[----:B------:R-:W-:Y:S02]  /*10430*/  IMAD.MOV.U32 R9, RZ, RZ, c[0x0][0x188] ;  /* 0x00006200ff097624 */ /* 0x000fe400078e00ff */
[----:B------:R-:W-:Y:S01]  /*10440*/  IMAD.WIDE R2, R28, 0x2, R12 ;  /* 0x000000021c027825 */ /* 0x000fe200078e020c */
[----:B------:R-:W-:Y:S04]  /*10450*/  STL [R1+0x7d0], R0 ;  /* 0x0007d00001007387 */ /* 0x000fe80000100800 */
[----:B------:R0:W-:Y:S04]  /*10460*/  STL [R1+0x7d8], R6 ;  /* 0x0007d80601007387 */ /* 0x0001e80000100800 */
[----:B------:R-:W-:Y:S04]  /*10470*/  STL [R1+0x7d4], R7 ;  /* 0x0007d40701007387 */ /* 0x000fe80000100800 */
[----:B------:R-:W-:Y:S01]  /*10480*/  STL [R1+0x7e0], R4 ;  /* 0x0007e00401007387 */ /* 0x000fe20000100800 */
[----:B0-----:R-:W-:-:S03]  /*10490*/  IMAD R6, R9, 0x7d, RZ ;  /* 0x0000007d09067824 */ /* 0x001fc600078e02ff */
[----:B------:R0:W-:Y:S04]  /*104a0*/  STL [R1+0x7dc], R5 ;  /* 0x0007dc0501007387 */ /* 0x0001e80000100800 */
[----:B------:R-:W-:Y:S04]  /*104b0*/  STL [R1+0x7e8], R2 ;  /* 0x0007e80201007387 */ /* 0x000fe80000100800 */
[----:B------:R1:W-:Y:S01]  /*104c0*/  STL [R1+0x7e4], R3 ;  /* 0x0007e40301007387 */ /* 0x0003e20000100800 */
[----:B0-----:R-:W-:-:S04]  /*104d0*/  IMAD.WIDE R4, R28, 0x2, R10 ;  /* 0x000000021c047825 */ /* 0x001fc800078e020a */
[----:B------:R-:W-:Y:S01]  /*104e0*/  IMAD R0, R9, 0x7c, RZ ;  /* 0x0000007c09007824 */ /* 0x000fe200078e02ff */
[----:B------:R-:W-:Y:S01]  /*104f0*/  STL [R1+0x7f0], R4 ;  /* 0x0007f00401007387 */ /* 0x000fe20000100800 */
[----:B-1----:R-:W-:-:S03]  /*10500*/  IMAD.WIDE R2, R6, 0x2, R12 ;  /* 0x0000000206027825 */ /* 0x002fc600078e020c */
[----:B------:R0:W-:Y:S01]  /*10510*/  STL [R1+0x7ec], R5 ;  /* 0x0007ec0501007387 */ /* 0x0001e20000100800 */
[----:B------:R-:W-:-:S03]  /*10520*/  IMAD.WIDE R6, R6, 0x2, R10 ;  /* 0x0000000206067825 */ /* 0x000fc600078e020a */
[----:B------:R-:W-:Y:S04]  /*10530*/  STL [R1+0x7f8], R2 ;  /* 0x0007f80201007387 */ /* 0x000fe80000100800 */
[----:B------:R1:W-:Y:S04]  /*10540*/  STL [R1+0x7f4], R3 ;  /* 0x0007f40301007387 */ /* 0x0003e80000100800 */
[----:B------:R2:W-:Y:S01]  /*10550*/  STL [R1+0x800], R6 ;  /* 0x0008000601007387 */ /* 0x0005e20000100800 */
[----:B0-----:R-:W-:-:S04]  /*10560*/  IMAD.WIDE R4, R0, 0x2, R10 ;  /* 0x0000000200047825 */ /* 0x001fc800078e020a */
[----:B-1----:R-:W-:Y:S01]  /*10570*/  IMAD.WIDE R2, R0, 0x2, R12 ;  /* 0x0000000200027825 */ /* 0x002fe200078e020c */
[----:B------:R-:W-:Y:S03]  /*10580*/  STL [R1+0x7fc], R7 ;  /* 0x0007fc0701007387 */ /* 0x000fe60000100800 */
[C---:B--2---:R-:W-:Y:S01]  /*10590*/  IMAD R6, R9.reuse, 0x7b, RZ ;  /* 0x0000007b09067824 */ /* 0x044fe200078e02ff */
[----:B------:R-:W-:Y:S04]  /*105a0*/  STL [R1+0x808], R2 ;  /* 0x0008080201007387 */ /* 0x000fe80000100800 */
[----:B------:R0:W-:Y:S01]  /*105b0*/  STL [R1+0x804], R3 ;  /* 0x0008040301007387 */ /* 0x0001e20000100800 */
[----:B------:R-:W-:-:S03]  /*105c0*/  IMAD R0, R9, 0x7a, RZ ;  /* 0x0000007a09007824 */ /* 0x000fc600078e02ff */
[----:B------:R-:W-:Y:S01]  /*105d0*/  STL [R1+0x810], R4 ;  /* 0x0008100401007387 */ /* 0x000fe20000100800 */
[----:B0-----:R-:W-:-:S03]  /*105e0*/  IMAD.WIDE R2, R6, 0x2, R12 ;  /* 0x0000000206027825 */ /* 0x001fc600078e020c */
        /* <DEDUP_REMOVED lines=403> */
[----:B------:R-:W-:-:S03]  /*11f20*/  IMAD.SHL.U32 R0, R9, 0x40, RZ ;  /* 0x0000004009007824 */ /* 0x000fc600078e00ff */
        /* <DEDUP_REMOVED lines=439> */
[----:B------:R1:W-:Y:S01]  /*13aa0*/  STL [R1+0xf94], R3 ;  /* 0x000f940301007387 */ /* 0x0003e20000100800 */
[----:B0-----:R-:W-:-:S03]  /*13ab0*/  IMAD.WIDE R4, R0, 0x2, R10 ;  /* 0x0000000200047825 */ /* 0x001fc600078e020a */
[----:B------:R-:W-:Y:S01]  /*13ac0*/  STL [R1+0xfa0], R6 ;  /* 0x000fa00601007387 */ /* 0x000fe20000100800 */
[----:B-1----:R-:W-:-:S03]  /*13ad0*/  IMAD.WIDE R2, R0, 0x2, R12 ;  /* 0x0000000200027825 */ /* 0x002fc600078e020c */
[----:B------:R0:W-:Y:S04]  /*13ae0*/  STL [R1+0xf9c], R7 ;  /* 0x000f9c0701007387 */ /* 0x0001e80000100800 */
[----:B------:R-:W-:Y:S04]  /*13af0*/  STL [R1+0xfa8], R2 ;  /* 0x000fa80201007387 */ /* 0x000fe80000100800 */
[----:B------:R1:W-:Y:S01]  /*13b00*/  STL [R1+0xfa4], R3 ;  /* 0x000fa40301007387 */ /* 0x0003e20000100800 */
[----:B0-----:R-:W-:-:S03]  /*13b10*/  IMAD.WIDE R6, R9, 0x2, R12 ;  /* 0x0000000209067825 */ /* 0x001fc600078e020c */
[----:B------:R-:W-:Y:S04]  /*13b20*/  STL [R1+0xfb0], R4 ;  /* 0x000fb00401007387 */ /* 0x000fe80000100800 */
[----:B------:R-:W-:Y:S01]  /*13b30*/  STL [R1+0xfac], R5 ;  /* 0x000fac0501007387 */ /* 0x000fe20000100800 */
[----:B-1----:R-:W-:-:S03]  /*13b40*/  IMAD.WIDE R2, R9, 0x2, R10 ;  /* 0x0000000209027825 */ /* 0x002fc600078e020a */
[----:B------:R-:W-:Y:S04]  /*13b50*/  STL [R1+0xfb8], R6 ;  /* 0x000fb80601007387 */ /* 0x000fe80000100800 */
[----:B------:R-:W-:Y:S04]  /*13b60*/  STL [R1+0xfb4], R7 ;  /* 0x000fb40701007387 */ /* 0x000fe80000100800 */
[----:B------:R-:W-:Y:S04]  /*13b70*/  STL [R1+0xfc0], R2 ;  /* 0x000fc00201007387 */ /* 0x000fe80000100800 */
[----:B------:R0:W-:Y:S04]  /*13b80*/  STL [R1+0xfbc], R3 ;  /* 0x000fbc0301007387 */ /* 0x0001e80000100800 */
[----:B------:R-:W-:Y:S04]  /*13b90*/  STL [R1+0x7cc], RZ ;  /* 0x0007ccff01007387 */ /* 0x000fe80000100800 */
        /* <DEDUP_REMOVED lines=147> */
[----:B------:R-:W1:Y:S04]  /*144d0*/  S2R R8, SR_TID.X ;  /* 0x0000000000087919 */ /* 0x000e680000002100 */
        /* <DEDUP_REMOVED lines=20> */
[----:B------:R-:W-:Y:S01]  /*14620*/  STL [R1+0x61c], RZ ;  /* 0x00061cff01007387 */ /* 0x000fe20000100800 */
[----:B-1----:R-:W-:-:S03]  /*14630*/  LOP3.LUT R28, R8, 0x7f, RZ, 0xc0, !PT ;  /* 0x0000007f081c7812 */ /* 0x002fc600078ec0ff */
[----:B------:R-:W-:Y:S01]  /*14640*/  STL [R1+0x600], RZ ;  /* 0x000600ff01007387 */ /* 0x000fe20000100800 */
[----:B0-----:R-:W-:-:S03]  /*14650*/  IMAD.SHL.U32 R3, R8, 0x40, RZ ;  /* 0x0000004008037824 */ /* 0x001fc600078e00ff */
[----:B------:R-:W-:Y:S04]  /*14660*/  STL [R1+0x604], RZ ;  /* 0x000604ff01007387 */ /* 0x000fe80000100800 */
[----:B------:R-:W-:Y:S04]  /*14670*/  STL [R1+0x608], RZ ;  /* 0x000608ff01007387 */ /* 0x000fe80000100800 */
[----:B------:R-:W-:Y:S04]  /*14680*/  STL [R1+0x60c], RZ ;  /* 0x00060cff01007387 */ /* 0x000fe80000100800 */
[----:B------:R-:W2:Y:S01]  /*14690*/  LDL.LU R8, [R1+0x1ec] ;  /* 0x0001ec0001087983 */ /* 0x000ea20000300800 */
[----:B------:R-:W-:-:S03]  /*146a0*/  IMAD.SHL.U32 R4, R28, 0x2, RZ ;  /* 0x000000021c047824 */ /* 0x000fc600078e00ff */
[----:B------:R-:W-:Y:S04]  /*146b0*/  STL [R1+0x5f0], RZ ;  /* 0x0005f0ff01007387 */ /* 0x000fe80000100800 */
[----:B------:R-:W-:Y:S04]  /*146c0*/  STL [R1+0x5f4], RZ ;  /* 0x0005f4ff01007387 */ /* 0x000fe80000100800 */
[----:B------:R-:W-:Y:S04]  /*146d0*/  STL [R1+0x5f8], RZ ;  /* 0x0005f8ff01007387 */ /* 0x000fe80000100800 */
[----:B------:R-:W-:Y:S04]  /*146e0*/  STL [R1+0x5fc], RZ ;  /* 0x0005fcff01007387 */ /* 0x000fe80000100800 */
[----:B------:R-:W3:Y:S04]  /*146f0*/  LDL.LU R28, [R1+0x1f0] ;  /* 0x0001f000011c7983 */ /* 0x000ee80000300800 */
        /* <DEDUP_REMOVED lines=14> */
[----:B------:R-:W-:-:S03]  /*147e0*/  LOP3.LUT R3, R3, 0x800, RZ, 0xc0, !PT ;  /* 0x0000080003037812 */ /* 0x000fc600078ec0ff */
        /* <DEDUP_REMOVED lines=8> */
[----:B------:R3:W-:Y:S01]  /*14870*/  STL [R1+0x13e4], R3 ;  /* 0x0013e40301007387 */ /* 0x0007e20000100800 */
[----:B--2---:R-:W-:-:S05]  /*14880*/  SHF.R.S32.HI R5, RZ, 0x7, R8 ;  /* 0x00000007ff057819 */ /* 0x004fca0000011408 */
[----:B------:R-:W-:Y:S04]  /*14890*/  STL [R1+0x13e0], R5 ;  /* 0x0013e00501007387 */ /* 0x000fe80000100800 */
[----:B------:R-:W-:Y:S04]  /*148a0*/  STL [R1+0x5b8], RZ ;  /* 0x0005b8ff01007387 */ /* 0x000fe80000100800 */
[----:B------:R-:W-:Y:S01]  /*148b0*/  STL [R1+0x5bc], RZ ;  /* 0x0005bcff01007387 */ /* 0x000fe20000100800 */
[----:B---3--:R-:W-:-:S03]  /*148c0*/  LOP3.LUT R3, R28, R3, RZ, 0xfc, !PT ;  /* 0x000000031c037212 */ /* 0x008fc600078efcff */
[----:B------:R-:W-:Y:S04]  /*148d0*/  STL [R1+0x5a0], RZ ;  /* 0x0005a0ff01007387 */ /* 0x000fe80000100800 */
        /* <DEDUP_REMOVED lines=32> */
[----:B------:R-:W2:Y:S04]  /*14ae0*/  LDL R28, [R1+0x5d4] ;  /* 0x0005d400011c7983 */ /* 0x000ea80000100800 */
[----:B------:R1:W-:Y:S04]  /*14af0*/  STL [R1+0x520], RZ ;  /* 0x000520ff01007387 */ /* 0x0003e80000100800 */
[----:B------:R1:W-:Y:S04]  /*14b00*/  STL [R1+0x524], RZ ;  /* 0x000524ff01007387 */ /* 0x0003e80000100800 */
[----:B------:R1:W-:Y:S04]  /*14b10*/  STL [R1+0x528], RZ ;  /* 0x000528ff01007387 */ /* 0x0003e80000100800 */
[----:B------:R1:W-:Y:S01]  /*14b20*/  STL [R1+0x52c], RZ ;  /* 0x00052cff01007387 */ /* 0x0003e20000100800 */
[----:B------:R-:W-:-:S03]  /*14b30*/  IMAD.SHL.U32 R2, R9, 0x80, RZ ;  /* 0x0000008009027824 */ /* 0x000fc600078e00ff */
[----:B------:R1:W-:Y:S04]  /*14b40*/  STL [R1+0x500], RZ ;  /* 0x000500ff01007387 */ /* 0x0003e80000100800 */
[----:B------:R1:W-:Y:S04]  /*14b50*/  STL [R1+0x504], RZ ;  /* 0x000504ff01007387 */ /* 0x0003e80000100800 */
[----:B------:R1:W-:Y:S04]  /*14b60*/  STL [R1+0x508], RZ ;  /* 0x000508ff01007387 */ /* 0x0003e80000100800 */
[----:B------:R1:W-:Y:S04]  /*14b70*/  STL [R1+0x50c], RZ ;  /* 0x00050cff01007387 */ /* 0x0003e80000100800 */
[----:B------:R1:W-:Y:S01]  /*14b80*/  STL [R1+0x220], RZ ;  /* 0x000220ff01007387 */ /* 0x0003e20000100800 */
[----:B------:R-:W-:-:S03]  /*14b90*/  SHF.R.S32.HI R0, RZ, 0x1f, R2 ;  /* 0x0000001fff007819 */ /* 0x000fc60000011402 */
[----:B------:R1:W-:Y:S04]  /*14ba0*/  STL [R1+0x224], RZ ;  /* 0x000224ff01007387 */ /* 0x0003e80000100800 */
[----:B------:R1:W-:Y:S04]  /*14bb0*/  STL [R1+0x228], RZ ;  /* 0x000228ff01007387 */ /* 0x0003e80000100800 */
[----:B------:R1:W-:Y:S04]  /*14bc0*/  STL [R1+0x22c], RZ ;  /* 0x00022cff01007387 */ /* 0x0003e80000100800 */
[----:B------:R1:W-:Y:S01]  /*14bd0*/  STL [R1+0x330], RZ ;  /* 0x000330ff01007387 */ /* 0x0003e20000100800 */
[----:B------:R-:W-:-:S03]  /*14be0*/  SHF.L.U64.HI R0, R2, 0x1, R0 ;  /* 0x0000000102007819 */ /* 0x000fc60000010200 */
[----:B------:R1:W-:Y:S01]  /*14bf0*/  STL [R1+0x334], RZ ;  /* 0x000334ff01007387 */ /* 0x0003e20000100800 */
[----:B------:R-:W-:-:S03]  /*14c00*/  LOP3.LUT R2, R4, 0x30, RZ, 0x3c, !PT ;  /* 0x0000003004027812 */ /* 0x000fc600078e3cff */
[----:B------:R1:W-:Y:S01]  /*14c10*/  STL [R1+0x338], RZ ;  /* 0x000338ff01007387 */ /* 0x0003e20000100800 */
[----:B------:R-:W-:-:S03]  /*14c20*/  LOP3.LUT R2, R4, 0x60, RZ, 0x3c, !PT ;  /* 0x0000006004027812 */ /* 0x000fc600078e3cff */
[----:B------:R1:W-:Y:S04]  /*14c30*/  STL [R1+0x33c], RZ ;  /* 0x00033cff01007387 */ /* 0x0003e80000100800 */
[----:B------:R1:W-:Y:S01]  /*14c40*/  STL [R1+0x450], RZ ;  /* 0x000450ff01007387 */ /* 0x0003e20000100800 */
[----:B0-----:R-:W-:-:S03]  /*14c50*/  LOP3.LUT R3, R3, 0x40, RZ, 0x3c, !PT ;  /* 0x0000004003037812 */ /* 0x001fc600078e3cff */
[----:B------:R1:W-:Y:S04]  /*14c60*/  STL [R1+0x454], RZ ;  /* 0x000454ff01007387 */ /* 0x0003e80000100800 */
[----:B------:R1:W-:Y:S04]  /*14c70*/  STL [R1+0x458], RZ ;  /* 0x000458ff01007387 */ /* 0x0003e80000100800 */
[----:B------:R1:W-:Y:S04]  /*14c80*/  STL [R1+0x45c], RZ ;  /* 0x00045cff01007387 */ /* 0x0003e80000100800 */
[----:B------:R1:W-:Y:S04]  /*14c90*/  STL [R1+0x460], RZ ;  /* 0x000460ff01007387 */ /* 0x0003e80000100800 */
[----:B------:R1:W-:Y:S04]  /*14ca0*/  STL [R1+0x464], RZ ;  /* 0x000464ff01007387 */ /* 0x0003e80000100800 */
[----:B------:R1:W-:Y:S04]  /*14cb0*/  STL [R1+0x468], RZ ;  /* 0x000468ff01007387 */ /* 0x0003e80000100800 */
[----:B------:R1:W-:Y:S01]  /*14cc0*/  STL [R1+0x46c], RZ ;  /* 0x00046cff01007387 */ /* 0x0003e20000100800 */
[----:B------:R-:W-:-:S02]  /*14cd0*/  ULDC UR4, c[0x0][0x18c] ;  /* 0x0000630000047ab9 */ /* 0x000fc40000000800 */
[----:B------:R-:W-:Y:S01]  /*14ce0*/  USHF.L.U32 UR4, UR4, 0x7, URZ ;  /* 0x0000000704047899 */ /* 0x000fe2000800063f */
[C---:B------:R-:W-:Y:S02]  /*14cf0*/  LOP3.LUT R6, R4.reuse, 0x10, RZ, 0x3c, !PT ;  /* 0x0000001004067812 */ /* 0x040fe400078e3cff */
[C---:B------:R-:W-:Y:S01]  /*14d00*/  LOP3.LUT R5, R4.reuse, 0x20, RZ, 0x3c, !PT ;  /* 0x0000002004057812 */ /* 0x040fe200078e3cff */
[----:B------:R-:W-:Y:S01]  /*14d10*/  USHF.R.S32.HI UR5, URZ, 0x1f, UR4 ;  /* 0x0000001f3f057899 */ /* 0x000fe20008011404 */
[C---:B------:R-:W-:Y:S02]  /*14d20*/  LOP3.LUT R6, R4.reuse, 0x40, RZ, 0x3c, !PT ;  /* 0x0000004004067812 */ /* 0x040fe400078e3cff */
[C---:B------:R-:W-:Y:S02]  /*14d30*/  LOP3.LUT R5, R4.reuse, 0x50, RZ, 0x3c, !PT ;  /* 0x0000005004057812 */ /* 0x040fe400078e3cff */
[----:B------:R-:W-:Y:S01]  /*14d40*/  LOP3.LUT R4, R4, 0x70, RZ, 0x3c, !PT ;  /* 0x0000007004047812 */ /* 0x000fe200078e3cff */
[----:B------:R-:W-:-:S02]  /*14d50*/  USHF.L.U32 UR8, UR4, 0x1, URZ ;  /* 0x0000000104087899 */ /* 0x000fc4000800063f */
[----:B------:R-:W-:Y:S01]  /*14d60*/  USHF.L.U64.HI UR5, UR4, 0x1, UR5 ;  /* 0x0000000104057899 */ /* 0x000fe20008010205 */
[----:B--2---:R-:W-:-:S05]  /*14d70*/  LOP3.LUT R2, R28, 0x40, RZ, 0x3c, !PT ;  /* 0x000000401c027812 */ /* 0x004fca00078e3cff */
[----:B------:R1:W-:Y:S04]  /*14d80*/  STL [R1+0x13dc], R2 ;  /* 0x0013dc0201007387 */ /* 0x0003e80000100800 */
[----:B------:R1:W-:Y:S02]  /*14d90*/  STL [R1+0x770], R3 ;  /* 0x0007700301007387 */ /* 0x0003e40000100800 */
.L_x_3:
[----:B------:R-:W2:Y:S04]  /*14da0*/  LDL.64 R4, [R1+0x5e8] ;  /* 0x0005e80001047983 */ /* 0x000ea80000100a00 */
        /* <DEDUP_REMOVED lines=188> */
[----:B-----5:R-:W-:Y:S04]  /*15970*/  STL [R1+0x39c4], R29 ;  /* 0x0039c41d01007387 */ /* 0x020fe80000100800 */
        /* <DEDUP_REMOVED lines=22> */
[----:B0-----:R0:W-:Y:S04]  /*15ae0*/  STL [R1+0x1760], R0 ;  /* 0x0017600001007387 */ /* 0x0011e80000100800 */
[----:B0-----:R-:W3:Y:S01]  /*15af0*/  LDL.LU R0, [R1+0x7cc] ;  /* 0x0007cc0001007983 */ /* 0x001ee20000300800 */
[----:B-1----:R-:W-:Y:S01]  /*15b00*/  IMAD.MOV.U32 R2, RZ, RZ, -0x80 ;  /* 0xffffff80ff027424 */ /* 0x002fe200078e00ff */
[----:B------:R-:W-:-:S02]  /*15b10*/  PRMT R15, RZ, 0x7610, R15 ;  /* 0x00007610ff0f7816 */ /* 0x000fc4000000000f */
[----:B------:R-:W-:Y:S01]  /*15b20*/  PRMT R14, RZ, 0x7610, R14 ;  /* 0x00007610ff0e7816 */ /* 0x000fe2000000000e */
[----:B---3--:R-:W-:Y:S01]  /*15b30*/  IMAD R2, R0, R2, c[0x0][0x180] ;  /* 0x0000600000027624 */ /* 0x008fe200078e0202 */
[----:B------:R-:W-:Y:S04]  /*15b40*/  STL [R1+0x1764], R0 ;  /* 0x0017640001007387 */ /* 0x000fe80000100800 */
[C---:B------:R-:W-:Y:S01]  /*15b50*/  ISETP.GT.AND P0, PT, R2.reuse, RZ, PT ;  /* 0x000000ff0200720c */ /* 0x040fe20003f04270 */
[----:B------:R-:W-:Y:S01]  /*15b60*/  STL [R1+0x3734], R0 ;  /* 0x0037340001007387 */ /* 0x000fe20000100800 */
[----:B------:R-:W-:-:S03]  /*15b70*/  ISETP.GT.AND P1, PT, R2, 0x1, PT ;  /* 0x000000010200780c */ /* 0x000fc60003f24270 */
[----:B------:R-:W-:Y:S04]  /*15b80*/  STL [R1+0x3738], R0 ;  /* 0x0037380001007387 */ /* 0x000fe80000100800 */
[----:B------:R-:W-:Y:S04]  /*15b90*/  STL [R1+0x373c], R0 ;  /* 0x00373c0001007387 */ /* 0x000fe80000100800 */
[----:B--2---:R-:W2:Y:S04]  /*15ba0*/  @P0 LDG.E.U16 R15, [R4.64] ;  /* 0x00000006040f0981 */ /* 0x004ea8000c1e1500 */
        /* <DEDUP_REMOVED lines=45> */
[----:B--2---:R0:W-:Y:S04]  /*15e80*/  STL [R1+0x3f8], R15 ;  /* 0x0003f80f01007387 */ /* 0x0041e80000100800 */
[----:B0-----:R-:W2:Y:S04]  /*15e90*/  LDL.LU R15, [R1+0x3cb4] ;  /* 0x003cb400010f7983 */ /* 0x001ea80000300800 */
[----:B------:R-:W3:Y:S04]  /*15ea0*/  LDL.64 R4, [R1+0x5e0] ;  /* 0x0005e00001047983 */ /* 0x000ee80000100a00 */
[----:B---3--:R-:W3:Y:S04]  /*15eb0*/  @P0 LDG.E.U16 R14, [R4.64] ;  /* 0x00000006040e0981 */ /* 0x008ee8000c1e1500 */
[----:B---3--:R0:W-:Y:S04]  /*15ec0*/  STL [R1+0x3f4], R14 ;  /* 0x0003f40e01007387 */ /* 0x0081e80000100800 */
[----:B0-----:R-:W3:Y:S04]  /*15ed0*/  LDL.LU R14, [R1+0x3cb0] ;  /* 0x003cb000010e7983 */ /* 0x001ee80000300800 */
[----:B------:R-:W4:Y:S04]  /*15ee0*/  LDL R4, [R1+0xfbc] ;  /* 0x000fbc0001047983 */ /* 0x000f280000100800 */
[----:B------:R-:W4:Y:S01]  /*15ef0*/  LDL R5, [R1+0xfc0] ;  /* 0x000fc00001057983 */ /* 0x000f220000100800 */
[----:B--2---:R-:W-:-:S02]  /*15f00*/  PRMT R15, RZ, 0x7610, R15 ;  /* 0x00007610ff0f7816 */ /* 0x004fc4000000000f */
[----:B----4-:R-:W-:-:S04]  /*15f10*/  @P1 LOP3.LUT R5, R5, R4, RZ, 0x3c, !PT ;  /* 0x0000000405051212 */ /* 0x010fc800078e3cff */
[----:B------:R-:W-:-:S04]  /*15f20*/  @P1 LOP3.LUT R4, R5, R4, RZ, 0x3c, !PT ;  /* 0x0000000405041212 */ /* 0x000fc800078e3cff */
[----:B------:R-:W-:-:S05]  /*15f30*/  @P1 LOP3.LUT R5, R5, R4, RZ, 0x3c, !PT ;  /* 0x0000000405051212 */ /* 0x000fca00078e3cff */
[----:B------:R-:W2:Y:S04]  /*15f40*/  @P1 LDG.E.U16 R15, [R4.64] ;  /* 0x00000006040f1981 */ /* 0x000ea8000c1e1500 */
[----:B--2---:R0:W-:Y:S04]  /*15f50*/  STL [R1+0x3f0], R15 ;  /* 0x0003f00f01007387 */ /* 0x0041e80000100800 */
[----:B0-----:R-:W2:Y:S04]  /*15f60*/  LDL.LU R15, [R1+0x3cac] ;  /* 0x003cac00010f7983 */ /* 0x001ea80000300800 */
[----:B------:R-:W4:Y:S04]  /*15f70*/  LDL R4, [R1+0xfb4] ;  /* 0x000fb40001047983 */ /* 0x000f280000100800 */
[----:B------:R-:W4:Y:S01]  /*15f80*/  LDL R5, [R1+0xfb8] ;  /* 0x000fb80001057983 */ /* 0x000f220000100800 */
[----:B---3--:R-:W-:-:S02]  /*15f90*/  PRMT R14, RZ, 0x7610, R14 ;  /* 0x00007610ff0e7816 */ /* 0x008fc4000000000e */
[----:B----4-:R-:W-:-:S04]  /*15fa0*/  @P1 LOP3.LUT R5, R5, R4, RZ, 0x3c, !PT ;  /* 0x0000000405051212 */ /* 0x010fc800078e3cff */
[----:B------:R-:W-:-:S04]  /*15fb0*/  @P1 LOP3.LUT R4, R5, R4, RZ, 0x3c, !PT ;  /* 0x0000000405041212 */ /* 0x000fc800078e3cff */
[----:B------:R-:W-:-:S05]  /*15fc0*/  @P1 LOP3.LUT R5, R5, R4, RZ, 0x3c, !PT ;  /* 0x0000000405051212 */ /* 0x000fca00078e3cff */
[----:B------:R-:W3:Y:S01]  /*15fd0*/  @P1 LDG.E.U16 R14, [R4.64] ;  /* 0x00000006040e1981 */ /* 0x000ee2000c1e1500 */
[----:B------:R-:W-:-:S03]  /*15fe0*/  ISETP.GT.AND P2, PT, R2, 0x2, PT ;  /* 0x000000020200780c */ /* 0x000fc60003f44270 */
        /* <DEDUP_REMOVED lines=545> */
[----:B------:R-:W-:-:S02]  /*18200*/  PRMT R0, RZ, 0x7610, R0 ;  /* 0x00007610ff007816 */ /* 0x000fc40000000000 */
[----:B----4-:R-:W-:-:S04]  /*18210*/  @P0 LOP3.LUT R5, R5, R4, RZ, 0x3c, !PT ;  /* 0x0000000405050212 */ /* 0x010fc800078e3cff */
[----:B------:R-:W-:-:S04]  /*18220*/  @P0 LOP3.LUT R4, R5, R4, RZ, 0x3c, !PT ;  /* 0x0000000405040212 */ /* 0x000fc800078e3cff */
[----:B------:R-:W-:-:S05]  /*18230*/  @P0 LOP3.LUT R5, R5, R4, RZ, 0x3c, !PT ;  /* 0x0000000405050212 */ /* 0x000fca00078e3cff */
[----:B------:R0:W4:Y:S04]  /*18240*/  @P0 LDG.E.U16 R0, [R4.64] ;  /* 0x0000000604000981 */ /* 0x000128000c1e1500 */
[----:B0-----:R-:W2:Y:S04]  /*18250*/  LDL R4, [R1+0xddc] ;  /* 0x000ddc0001047983 */ /* 0x001ea80000100800 */
[----:B------:R-:W2:Y:S01]  /*18260*/  LDL R5, [R1+0xde0] ;  /* 0x000de00001057983 */ /* 0x000ea20000100800 */
[----:B------:R-:W-:Y:S02]  /*18270*/  ISETP.GT.AND P1, PT, R2, 0x1f, PT ;  /* 0x0000001f0200780c */ /* 0x000fe40003f24270 */
[----:B---3--:R-:W-:-:S11]  /*18280*/  PRMT R14, RZ, 0x7610, R14 ;  /* 0x00007610ff0e7816 */ /* 0x008fd6000000000e */
[----:B--2---:R-:W-:-:S04]  /*18290*/  @P1 LOP3.LUT R5, R5, R4, RZ, 0x3c, !PT ;  /* 0x0000000405051212 */ /* 0x004fc800078e3cff */
[----:B------:R-:W-:-:S04]  /*182a0*/  @P1 LOP3.LUT R4, R5, R4, RZ, 0x3c, !PT ;  /* 0x0000000405041212 */ /* 0x000fc800078e3cff */
[----:B------:R-:W-:-:S05]  /*182b0*/  @P1 LOP3.LUT R5, R5, R4, RZ, 0x3c, !PT ;  /* 0x0000000405051212 */ /* 0x000fca00078e3cff */
[----:B------:R-:W2:Y:S04]  /*182c0*/  @P1 LDG.E.U16 R14, [R4.64] ;  /* 0x00000006040e1981 */ /* 0x000ea8000c1e1500 */
[----:B----4-:R-:W-:Y:S04]  /*182d0*/  STL [R1+0x38a0], R0 ;  /* 0x0038a00001007387 */ /* 0x010fe80000100800 */
[----:B--2---:R0:W-:Y:S04]  /*182e0*/  STL [R1+0x7a4], R14 ;  /* 0x0007a40e01007387 */ /* 0x0041e80000100800 */
[----:B0-----:R-:W2:Y:S04]  /*182f0*/  LDL.LU R14, [R1+0x3bc0] ;  /* 0x003bc000010e7983 */ /* 0x001ea80000300800 */
[----:B------:R-:W3:Y:S04]  /*18300*/  LDL R4, [R1+0xdd4] ;  /* 0x000dd40001047983 */ /* 0x000ee80000100800 */
[----:B------:R-:W3:Y:S01]  /*18310*/  LDL R5, [R1+0xdd8] ;  /* 0x000dd80001057983 */ /* 0x000ee20000100800 */
[----:B------:R-:W-:-:S02]  /*18320*/  PRMT R15, RZ, 0x7610, R15 ;  /* 0x00007610ff0f7816 */ /* 0x000fc4000000000f */
[----:B---3--:R-:W-:-:S04]  /*18330*/  @P1 LOP3.LUT R5, R5, R4, RZ, 0x3c, !PT ;  /* 0x0000000405051212 */ /* 0x008fc800078e3cff */
        /* <DEDUP_REMOVED lines=262> */
[----:B---3--:R-:W-:Y:S02]  /*193a0*/  PRMT R15, RZ, 0x7610, R15 ;  /* 0x00007610ff0f7816 */ /* 0x008fe4000000000f */
[----:B--2---:R-:W-:-:S04]  /*193b0*/  @P0 LOP3.LUT R5, R5, R4, RZ, 0x3c, !PT ;  /* 0x0000000405050212 */ /* 0x004fc800078e3cff */
[----:B------:R-:W-:-:S04]  /*193c0*/  @P0 LOP3.LUT R4, R5, R4, RZ, 0x3c, !PT ;  /* 0x0000000405040212 */ /* 0x000fc800078e3cff */
[----:B------:R-:W-:-:S05]  /*193d0*/  @P0 LOP3.LUT R5, R5, R4, RZ, 0x3c, !PT ;  /* 0x0000000405050212 */ /* 0x000fca00078e3cff */
[----:B------:R-:W2:Y:S04]  /*193e0*/  @P0 LDG.E.U16 R15, [R4.64] ;  /* 0x00000006040f0981 */ /* 0x000ea8000c1e1500 */
[----:B----4-:R-:W-:Y:S01]  /*193f0*/  STL [R1+0x38fc], R0 ;  /* 0x0038fc0001007387 */ /* 0x010fe20000100800 */
[----:B------:R-:W-:-:S03]  /*19400*/  ISETP.GT.AND P1, PT, R2, 0x2e, PT ;  /* 0x0000002e0200780c */ /* 0x000fc60003f24270 */
        /* <DEDUP_REMOVED lines=8> */
[----:B------:R-:W3:Y:S04]  /*19490*/  @P1 LDG.E.U16 R14, [R4.64] ;  /* 0x00000006040e1981 */ /* 0x000ee8000c1e1500 */
        /* <DEDUP_REMOVED lines=8> */
[----:B------:R-:W2:Y:S01]  /*19520*/  @P1 LDG.E.U16 R15, [R4.64] ;  /* 0x00000006040f1981 */ /* 0x000ea2000c1e1500 */
[----:B------:R-:W-:-:S03]  /*19530*/  ISETP.GT.AND P2, PT, R2, 0x2f, PT ;  /* 0x0000002f0200780c */ /* 0x000fc60003f44270 */
        /* <DEDUP_REMOVED lines=618> */
[----:B0-----:R-:W3:Y:S01]  /*1bbe0*/  LDL.LU R14, [R1+0x3a44] ;  /* 0x003a4400010e7983 */ /* 0x001ee20000300800 */
[----:B------:R-:W4:Y:S02]  /*1bbf0*/  LDL R4, [R1+0xad4] ;  /* 0x000ad40001047983 */ /* 0x000f240000100800 */
        /* <DEDUP_REMOVED lines=8> */
[----:B0-----:R-:W2:Y:S01]  /*1bc80*/  LDL.LU R15, [R1+0x3a40] ;  /* 0x003a4000010f7983 */ /* 0x001ea20000300800 */
[----:B------:R-:W4:Y:S02]  /*1bc90*/  LDL R4, [R1+0xacc] ;  /* 0x000acc0001047983 */ /* 0x000f240000100800 */
[----:B------:R-:W4:Y:S01]  /*1bca0*/  LDL R5, [R1+0xad0] ;  /* 0x000ad00001057983 */ /* 0x000f220000100800 */
[----:B---3--:R-:W-:Y:S02]  /*1bcb0*/  PRMT R14, RZ, 0x7610, R14 ;  /* 0x00007610ff0e7816 */ /* 0x008fe4000000000e */
        /* <DEDUP_REMOVED lines=131> */
[----:B------:R-:W4:Y:S03]  /*1c4f0*/  LDL R5, [R1+0xa60] ;  /* 0x000a600001057983 */ /* 0x000f260000100800 */
[----:B----4-:R-:W-:-:S02]  /*1c500*/  @P0 LOP3.LUT R5, R5, R4, RZ, 0x3c, !PT ;  /* 0x0000000405050212 */ /* 0x010fc400078e3cff */
[----:B--2---:R-:W-:Y:S02]  /*1c510*/  PRMT R15, RZ, 0x7610, R15 ;  /* 0x00007610ff0f7816 */ /* 0x004fe4000000000f */
[----:B------:R-:W-:-:S04]  /*1c520*/  @P0 LOP3.LUT R4, R5, R4, RZ, 0x3c, !PT ;  /* 0x0000000405040212 */ /* 0x000fc800078e3cff */
[----:B------:R-:W-:-:S05]  /*1c530*/  @P0 LOP3.LUT R5, R5, R4, RZ, 0x3c, !PT ;  /* 0x0000000405050212 */ /* 0x000fca00078e3cff */
[----:B------:R-:W2:Y:S04]  /*1c540*/  @P0 LDG.E.U16 R15, [R4.64] ;  /* 0x00000006040f0981 */ /* 0x000ea8000c1e1500 */
[----:B--2---:R0:W-:Y:S04]  /*1c550*/  STL [R1+0x410], R15 ;  /* 0x0004100f01007387 */ /* 0x0041e80000100800 */
[----:B0-----:R-:W2:Y:S01]  /*1c560*/  LDL.LU R15, [R1+0x3a04] ;  /* 0x003a0400010f7983 */ /* 0x001ea20000300800 */
[----:B------:R-:W4:Y:S02]  /*1c570*/  LDL R4, [R1+0xa54] ;  /* 0x000a540001047983 */ /* 0x000f240000100800 */
[----:B------:R-:W4:Y:S02]  /*1c580*/  LDL R5, [R1+0xa58] ;  /* 0x000a580001057983 */ /* 0x000f240000100800 */
[----:B----4-:R-:W-:-:S02]  /*1c590*/  @P0 LOP3.LUT R5, R5, R4, RZ, 0x3c, !PT ;  /* 0x0000000405050212 */ /* 0x010fc400078e3cff */
[----:B--2---:R-:W-:Y:S02]  /*1c5a0*/  PRMT R15, RZ, 0x7610, R15 ;  /* 0x00007610ff0f7816 */ /* 0x004fe4000000000f */
        /* <DEDUP_REMOVED lines=138> */
[----:B0-----:R-:W3:Y:S01]  /*1ce50*/  LDL.LU R14, [R1+0x39c8] ;  /* 0x0039c800010e7983 */ /* 0x001ee20000300800 */
[----:B------:R-:W4:Y:S02]  /*1ce60*/  LDL R4, [R1+0x9dc] ;  /* 0x0009dc0001047983 */ /* 0x000f240000100800 */
[----:B------:R-:W4:Y:S01]  /*1ce70*/  LDL R5, [R1+0x9e0] ;  /* 0x0009e00001057983 */ /* 0x000f220000100800 */
[----:B------:R-:W-:Y:S02]  /*1ce80*/  PRMT R29, RZ, 0x7610, R29 ;  /* 0x00007610ff1d7816 */ /* 0x000fe4000000001d */
[----:B----4-:R-:W-:-:S04]  /*1ce90*/  @P0 LOP3.LUT R5, R5, R4, RZ, 0x3c, !PT ;  /* 0x0000000405050212 */ /* 0x010fc800078e3cff */
[----:B------:R-:W-:-:S04]  /*1cea0*/  @P0 LOP3.LUT R4, R5, R4, RZ, 0x3c, !PT ;  /* 0x0000000405040212 */ /* 0x000fc800078e3cff */
[----:B------:R-:W-:-:S05]  /*1ceb0*/  @P0 LOP3.LUT R5, R5, R4, RZ, 0x3c, !PT ;  /* 0x0000000405050212 */ /* 0x000fca00078e3cff */
[----:B------:R-:W4:Y:S04]  /*1cec0*/  @P0 LDG.E.U16 R29, [R4.64] ;  /* 0x00000006041d0981 */ /* 0x000f28000c1e1500 */
[----:B----4-:R0:W-:Y:S04]  /*1ced0*/  STL [R1+0x400], R29 ;  /* 0x0004001d01007387 */ /* 0x0101e80000100800 */
[----:B0-----:R-:W4:Y:S01]  /*1cee0*/  LDL.LU R29, [R1+0x39c4] ;  /* 0x0039c400011d7983 */ /* 0x001f220000300800 */
[----:B------:R-:W2:Y:S02]  /*1cef0*/  LDL R4, [R1+0x9d4] ;  /* 0x0009d40001047983 */ /* 0x000ea40000100800 */
[----:B------:R-:W2:Y:S01]  /*1cf00*/  LDL R5, [R1+0x9d8] ;  /* 0x0009d80001057983 */ /* 0x000ea20000100800 */
[----:B------:R-:W-:-:S02]  /*1cf10*/  PRMT R28, RZ, 0x7610, R28 ;  /* 0x00007610ff1c7816 */ /* 0x000fc4000000001c */
[----:B--2---:R-:W-:-:S04]  /*1cf20*/  @P0 LOP3.LUT R5, R5, R4, RZ, 0x3c, !PT ;  /* 0x0000000405050212 */ /* 0x004fc800078e3cff */
[----:B------:R-:W-:-:S04]  /*1cf30*/  @P0 LOP3.LUT R4, R5, R4, RZ, 0x3c, !PT ;  /* 0x0000000405040212 */ /* 0x000fc800078e3cff */
[----:B------:R-:W-:-:S05]  /*1cf40*/  @P0 LOP3.LUT R5, R5, R4, RZ, 0x3c, !PT ;  /* 0x0000000405050212 */ /* 0x000fca00078e3cff */
[----:B------:R-:W2:Y:S01]  /*1cf50*/  @P0 LDG.E.U16 R28, [R4.64] ;  /* 0x00000006041c0981 */ /* 0x000ea2000c1e1500 */
[----:B------:R-:W-:-:S03]  /*1cf60*/  ISETP.GT.AND P1, PT, R2, 0x60, PT ;  /* 0x000000600200780c */ /* 0x000fc60003f24270 */
[----:B--2---:R0:W-:Y:S04]  /*1cf70*/  STL [R1+0x3fc], R28 ;  /* 0x0003fc1c01007387 */ /* 0x0041e80000100800 */
[----:B0-----:R-:W2:Y:S01]  /*1cf80*/  LDL.LU R28, [R1+0x39c0] ;  /* 0x0039c000011c7983 */ /* 0x001ea20000300800 */
[----:B------:R-:W2:Y:S02]  /*1cf90*/  LDL R4, [R1+0x9cc] ;  /* 0x0009cc0001047983 */ /* 0x000ea40000100800 */
[----:B------:R-:W2:Y:S01]  /*1cfa0*/  LDL R5, [R1+0x9d0] ;  /* 0x0009d00001057983 */ /* 0x000ea20000100800 */
[----:B------:R-:W-:Y:S02]  /*1cfb0*/  PRMT R16, RZ, 0x7610, R16 ;  /* 0x00007610ff107816 */ /* 0x000fe40000000010 */
[----:B--2---:R-:W-:-:S04]  /*1cfc0*/  @P1 LOP3.LUT R5, R5, R4, RZ, 0x3c, !PT ;  /* 0x0000000405051212 */ /* 0x004fc800078e3cff */
[----:B------:R-:W-:-:S04]  /*1cfd0*/  @P1 LOP3.LUT R4, R5, R4, RZ, 0x3c, !PT ;  /* 0x0000000405041212 */ /* 0x000fc800078e3cff */
[----:B------:R-:W-:-:S05]  /*1cfe0*/  @P1 LOP3.LUT R5, R5, R4, RZ, 0x3c, !PT ;  /* 0x0000000405051212 */ /* 0x000fca00078e3cff */
[----:B------:R-:W2:Y:S04]  /*1cff0*/  @P1 LDG.E.U16 R16, [R4.64] ;  /* 0x0000000604101981 */ /* 0x000ea8000c1e1500 */
[----:B--2---:R0:W-:Y:S04]  /*1d000*/  STL [R1+0x58], R16 ;  /* 0x0000581001007387 */ /* 0x0041e80000100800 */
[----:B0-----:R-:W2:Y:S01]  /*1d010*/  LDL.LU R16, [R1+0x39bc] ;  /* 0x0039bc0001107983 */ /* 0x001ea20000300800 */
        /* <DEDUP_REMOVED lines=101> */
[----:B------:R0:W2:Y:S04]  /*1d670*/  @P2 LDG.E.U16 R15, [R4.64] ;  /* 0x00000006040f2981 */ /* 0x0000a8000c1e1500 */
[----:B0-----:R-:W2:Y:S04]  /*1d680*/  LDL R4, [R1+0x96c] ;  /* 0x00096c0001047983 */ /* 0x001ea80000100800 */
[----:B------:R-:W2:Y:S01]  /*1d690*/  LDL R5, [R1+0x970] ;  /* 0x0009700001057983 */ /* 0x000ea20000100800 */
[----:B------:R-:W-:Y:S02]  /*1d6a0*/  ISETP.GT.AND P0, PT, R2, 0x66, PT ;  /* 0x000000660200780c */ /* 0x000fe40003f04270 */
[----:B------:R-:W-:-:S11]  /*1d6b0*/  PRMT R21, RZ, 0x7610, R21 ;  /* 0x00007610ff157816 */ /* 0x000fd60000000015 */
[----:B--2---:R-:W-:-:S04]  /*1d6c0*/  @P0 LOP3.LUT R5, R5, R4, RZ, 0x3c, !PT ;  /* 0x0000000405050212 */ /* 0x004fc800078e3cff */
[----:B------:R-:W-:-:S04]  /*1d6d0*/  @P0 LOP3.LUT R4, R5, R4, RZ, 0x3c, !PT ;  /* 0x0000000405040212 */ /* 0x000fc800078e3cff */
[----:B------:R-:W-:-:S05]  /*1d6e0*/  @P0 LOP3.LUT R5, R5, R4, RZ, 0x3c, !PT ;  /* 0x0000000405050212 */ /* 0x000fca00078e3cff */
[----:B------:R-:W2:Y:S04]  /*1d6f0*/  @P0 LDG.E.U16 R21, [R4.64] ;  /* 0x0000000604150981 */ /* 0x000ea8000c1e1500 */
[----:B------:R0:W-:Y:S04]  /*1d700*/  STL [R1+0x2c], R15 ;  /* 0x00002c0f01007387 */ /* 0x0001e80000100800 */
[----:B0-----:R-:W3:Y:S04]  /*1d710*/  LDL R15, [R1+0x938] ;  /* 0x00093800010f7983 */ /* 0x001ee80000100800 */
[----:B--2---:R0:W-:Y:S04]  /*1d720*/  STL [R1+0x3c0], R21 ;  /* 0x0003c01501007387 */ /* 0x0041e80000100800 */
[----:B0-----:R-:W2:Y:S01]  /*1d730*/  LDL.LU R21, [R1+0x3990] ;  /* 0x0039900001157983 */ /* 0x001ea20000300800 */
[----:B------:R-:W2:Y:S02]  /*1d740*/  LDL R4, [R1+0x94c] ;  /* 0x00094c0001047983 */ /* 0x000ea40000100800 */
[----:B------:R-:W2:Y:S01]  /*1d750*/  LDL R5, [R1+0x950] ;  /* 0x0009500001057983 */ /* 0x000ea20000100800 */
[----:B------:R-:W-:-:S02]  /*1d760*/  ISETP.GT.AND P1, PT, R2, 0x68, PT ;  /* 0x000000680200780c */ /* 0x000fc40003f24270 */
[----:B------:R-:W-:-:S11]  /*1d770*/  PRMT R8, RZ, 0x7610, R8 ;  /* 0x00007610ff087816 */ /* 0x000fd60000000008 */
        /* <DEDUP_REMOVED lines=22> */
[----:B------:R-:W2:Y:S01]  /*1d8e0*/  @P2 LDG.E.U16 R24, [R4.64] ;  /* 0x0000000604182981 */ /* 0x000ea2000c1e1500 */
[----:B------:R-:W-:-:S03]  /*1d8f0*/  PRMT R20, RZ, 0x7610, R20 ;  /* 0x00007610ff147816 */ /* 0x000fc60000000014 */
[----:B--2---:R0:W-:Y:S04]  /*1d900*/  STL [R1+0x20], R24 ;  /* 0x0000201801007387 */ /* 0x0041e80000100800 */
[----:B0-----:R-:W2:Y:S01]  /*1d910*/  LDL.LU R24, [R1+0x3984] ;  /* 0x0039840001187983 */ /* 0x001ea20000300800 */
[----:B------:R-:W2:Y:S02]  /*1d920*/  LDL R5, [R1+0x934] ;  /* 0x0009340001057983 */ /* 0x000ea40000100800 */
[----:B---3--:R-:W-:Y:S02]  /*1d930*/  @P2 IMAD.MOV.U32 R4, RZ, RZ, R15 ;  /* 0x000000ffff042224 */ /* 0x008fe400078e000f */
[----:B------:R-:W3:Y:S04]  /*1d940*/  LDL R15, [R1+0x910] ;  /* 0x00091000010f7983 */ /* 0x000ee80000100800 */
[----:B--2---:R-:W2:Y:S01]  /*1d950*/  @P2 LDG.E.U16 R20, [R4.64] ;  /* 0x0000000604142981 */ /* 0x004ea2000c1e1500 */
        /* <DEDUP_REMOVED lines=38> */
[----:B------:R-:W-:Y:S02]  /*1dbc0*/  ISETP.GT.AND P1, PT, R2, 0x6c, PT ;  /* 0x0000006c0200780c */ /* 0x000fe40003f24270 */
[----:B------:R-:W-:Y:S01]  /*1dbd0*/  PRMT R14, RZ, 0x7610, R14 ;  /* 0x00007610ff0e7816 */ /* 0x000fe2000000000e */
[----:B--2---:R0:W-:Y:S04]  /*1dbe0*/  STL [R1+0xc], R17 ;  /* 0x00000c1101007387 */ /* 0x0041e80000100800 */
[----:B0-----:R-:W2:Y:S01]  /*1dbf0*/  LDL.LU R17, [R1+0x3970] ;  /* 0x0039700001117983 */ /* 0x001ea20000300800 */
[----:B------:R-:W2:Y:S05]  /*1dc00*/  LDL R5, [R1+0x90c] ;  /* 0x00090c0001057983 */ /* 0x000eaa0000100800 */
[----:B---3--:R-:W-:Y:S01]  /*1dc10*/  @P1 IMAD.MOV.U32 R4, RZ, RZ, R15 ;  /* 0x000000ffff041224 */ /* 0x008fe200078e000f */
[----:B------:R-:W-:Y:S01]  /*1dc20*/  PRMT R0, RZ, 0x7610, R0 ;  /* 0x00007610ff007816 */ /* 0x000fe20000000000 */
[----:B------:R-:W3:Y:S04]  /*1dc30*/  LDL R15, [R1+0x84c] ;  /* 0x00084c00010f7983 */ /* 0x000ee80000100800 */
[----:B--2---:R0:W2:Y:S04]  /*1dc40*/  @P1 LDG.E.U16 R14, [R4.64] ;  /* 0x00000006040e1981 */ /* 0x0040a8000c1e1500 */
[----:B0-----:R-:W2:Y:S04]  /*1dc50*/  LDL R4, [R1+0x904] ;  /* 0x0009040001047983 */ /* 0x001ea80000100800 */
[----:B------:R-:W2:Y:S02]  /*1dc60*/  LDL R5, [R1+0x908] ;  /* 0x0009080001057983 */ /* 0x000ea40000100800 */
[----:B--2---:R-:W-:-:S04]  /*1dc70*/  @P1 LOP3.LUT R5, R5, R4, RZ, 0x3c, !PT ;  /* 0x0000000405051212 */ /* 0x004fc800078e3cff */
[----:B------:R-:W-:-:S04]  /*1dc80*/  @P1 LOP3.LUT R4, R5, R4, RZ, 0x3c, !PT ;  /* 0x0000000405041212 */ /* 0x000fc800078e3cff */
[----:B------:R-:W-:Y:S01]  /*1dc90*/  @P1 LOP3.LUT R5, R5, R4, RZ, 0x3c, !PT ;  /* 0x0000000405051212 */ /* 0x000fe200078e3cff */
[----:B------:R0:W-:Y:S04]  /*1dca0*/  STL [R1+0x8], R14 ;  /* 0x0000080e01007387 */ /* 0x0001e80000100800 */
[----:B------:R1:W2:Y:S01]  /*1dcb0*/  @P1 LDG.E.U16 R0, [R4.64] ;  /* 0x0000000604001981 */ /* 0x0002a2000c1e1500 */
[----:B------:R-:W-:Y:S02]  /*1dcc0*/  ISETP.GT.AND P2, PT, R2, 0x70, PT ;  /* 0x000000700200780c */ /* 0x000fe40003f44270 */
[----:B----4-:R-:W-:Y:S01]  /*1dcd0*/  PRMT R29, RZ, 0x7610, R29 ;  /* 0x00007610ff1d7816 */ /* 0x010fe2000000001d */
[----:B0-----:R-:W4:Y:S04]  /*1dce0*/  LDL R14, [R1+0x850] ;  /* 0x00085000010e7983 */ /* 0x001f280000100800 */
[----:B-1----:R-:W2:Y:S04]  /*1dcf0*/  LDL R4, [R1+0x8cc] ;  /* 0x0008cc0001047983 */ /* 0x002ea80000100800 */
[----:B------:R-:W2:Y:S02]  /*1dd00*/  LDL R5, [R1+0x8d0] ;  /* 0x0008d00001057983 */ /* 0x000ea40000100800 */
[----:B--2---:R-:W-:-:S04]  /*1dd10*/  @P2 LOP3.LUT R5, R5, R4, RZ, 0x3c, !PT ;  /* 0x0000000405052212 */ /* 0x004fc800078e3cff */
[----:B------:R-:W-:-:S04]  /*1dd20*/  @P2 LOP3.LUT R4, R5, R4, RZ, 0x3c, !PT ;  /* 0x0000000405042212 */ /* 0x000fc800078e3cff */
[----:B------:R-:W-:Y:S01]  /*1dd30*/  @P2 LOP3.LUT R5, R5, R4, RZ, 0x3c, !PT ;  /* 0x0000000405052212 */ /* 0x000fe200078e3cff */
[----:B------:R-:W-:Y:S04]  /*1dd40*/  STL [R1+0x3900], R0 ;  /* 0x0039000001007387 */ /* 0x000fe80000100800 */
[----:B------:R0:W2:Y:S04]  /*1dd50*/  @P2 LDG.E.U16 R29, [R4.64] ;  /* 0x00000006041d2981 */ /* 0x0000a8000c1e1500 */
[----:B0-----:R-:W2:Y:S04]  /*1dd60*/  LDL R4, [R1+0x8c4] ;  /* 0x0008c40001047983 */ /* 0x001ea80000100800 */
[----:B------:R-:W2:Y:S01]  /*1dd70*/  LDL R5, [R1+0x8c8] ;  /* 0x0008c80001057983 */ /* 0x000ea20000100800 */
[----:B------:R-:W-:-:S02]  /*1dd80*/  PRMT R28, RZ, 0x7610, R28 ;  /* 0x00007610ff1c7816 */ /* 0x000fc4000000001c */
[----:B------:R-:W-:Y:S02]  /*1dd90*/  ISETP.GT.AND P3, PT, R2, 0x78, PT ;  /* 0x000000780200780c */ /* 0x000fe40003f64270 */
[----:B--2---:R-:W-:-:S04]  /*1dda0*/  @P2 LOP3.LUT R5, R5, R4, RZ, 0x3c, !PT ;  /* 0x0000000405052212 */ /* 0x004fc800078e3cff */
[----:B------:R-:W-:-:S04]  /*1ddb0*/  @P2 LOP3.LUT R4, R5, R4, RZ, 0x3c, !PT ;  /* 0x0000000405042212 */ /* 0x000fc800078e3cff */
[----:B------:R-:W-:-:S05]  /*1ddc0*/  @P2 LOP3.LUT R5, R5, R4, RZ, 0x3c, !PT ;  /* 0x0000000405052212 */ /* 0x000fca00078e3cff */
[----:B------:R4:W2:Y:S01]  /*1ddd0*/  @P2 LDG.E.U16 R28, [R4.64] ;  /* 0x00000006041c2981 */ /* 0x0008a2000c1e1500 */
[----:B------:R-:W-:-:S03]  /*1dde0*/  PRMT R16, RZ, 0x7610, R16 ;  /* 0x00007610ff107816 */ /* 0x000fc60000000010 */
[----:B------:R0:W-:Y:S01]  /*1ddf0*/  STL [R1+0x395c], R29 ;  /* 0x00395c1d01007387 */ /* 0x0001e20000100800 */
[----:B----4-:R-:W-:Y:S02]  /*1de00*/  @P3 IMAD.MOV.U32 R4, RZ, RZ, R14 ;  /* 0x000000ffff043224 */ /* 0x010fe400078e000e */
[----:B---3--:R-:W-:Y:S01]  /*1de10*/  @P3 IMAD.MOV.U32 R5, RZ, RZ, R15 ;  /* 0x000000ffff053224 */ /* 0x008fe200078e000f */
[----:B0-----:R-:W3:Y:S04]  /*1de20*/  LDL R29, [R1+0x848] ;  /* 0x00084800011d7983 */ /* 0x001ee80000100800 */
[----:B------:R0:W4:Y:S04]  /*1de30*/  @P3 LDG.E.U16 R16, [R4.64] ;  /* 0x0000000604103981 */ /* 0x000128000c1e1500 */
[----:B--2---:R1:W-:Y:S01]  /*1de40*/  STL [R1+0x3960], R28 ;  /* 0x0039601c01007387 */ /* 0x0043e20000100800 */
[----:B0-----:R-:W2:Y:S01]  /*1de50*/  LDL R5, [R1+0x844] ;  /* 0x0008440001057983 */ /* 0x001ea20000100800 */
[----:B------:R-:W-:Y:S01]  /*1de60*/  PRMT R13, RZ, 0x7610, R13 ;  /* 0x00007610ff0d7816 */ /* 0x000fe2000000000d */
[----:B------:R-:W2:Y:S01]  /*1de70*/  LDL R15, [R1+0x8b4] ;  /* 0x0008b400010f7983 */ /* 0x000ea20000100800 */
[----:B------:R-:W2:Y:S04]  /*1de80*/  LDL R14, [R1+0x8b8] ;  /* 0x0008b800010e7983 */ /* 0x000ea80000100800 */
[----:B-1----:R-:W2:Y:S01]  /*1de90*/  LDL R28, [R1+0x8c0] ;  /* 0x0008c000011c7983 */ /* 0x002ea20000100800 */
[----:B---3--:R-:W-:-:S03]  /*1dea0*/  @P3 IMAD.MOV.U32 R4, RZ, RZ, R29 ;  /* 0x000000ffff043224 */ /* 0x008fc600078e001d */
[----:B----4-:R-:W-:Y:S01]  /*1deb0*/  STL [R1+0x3964], R16 ;  /* 0x0039641001007387 */ /* 0x010fe20000100800 */
[----:B------:R-:W-:Y:S02]  /*1dec0*/  ISETP.GT.AND P1, PT, R2, 0x6d, PT ;  /* 0x0000006d0200780c */ /* 0x000fe40003f24270 */
[----:B------:R-:W-:Y:S01]  /*1ded0*/  PRMT R3, RZ, 0x7610, R3 ;  /* 0x00007610ff037816 */ /* 0x000fe20000000003 */
[----:B------:R-:W3:Y:S01]  /*1dee0*/  LDL R29, [R1+0x840] ;  /* 0x00084000011d7983 */ /* 0x000ee20000100800 */
[----:B--2---:R0:W2:Y:S04]  /*1def0*/  @P3 LDG.E.U16 R13, [R4.64] ;  /* 0x00000006040d3981 */ /* 0x0040a8000c1e1500 */
[----:B0-----:R-:W4:Y:S04]  /*1df00*/  LDL R4, [R1+0x8fc] ;  /* 0x0008fc0001047983 */ /* 0x001f280000100800 */
[----:B------:R-:W4:Y:S02]  /*1df10*/  LDL R5, [R1+0x900] ;  /* 0x0009000001057983 */ /* 0x000f240000100800 */
[----:B----4-:R-:W-:-:S04]  /*1df20*/  @P1 LOP3.LUT R5, R5, R4, RZ, 0x3c, !PT ;  /* 0x0000000405051212 */ /* 0x010fc800078e3cff */
[----:B------:R-:W-:-:S04]  /*1df30*/  @P1 LOP3.LUT R4, R5, R4, RZ, 0x3c, !PT ;  /* 0x0000000405041212 */ /* 0x000fc800078e3cff */
[----:B------:R-:W-:-:S05]  /*1df40*/  @P1 LOP3.LUT R5, R5, R4, RZ, 0x3c, !PT ;  /* 0x0000000405051212 */ /* 0x000fca00078e3cff */
[----:B------:R-:W4:Y:S04]  /*1df50*/  @P1 LDG.E.U16 R3, [R4.64] ;  /* 0x0000000604031981 */ /* 0x000f28000c1e1500 */
[----:B--2---:R-:W-:Y:S01]  /*1df60*/  STL [R1+0x3968], R13 ;  /* 0x0039680d01007387 */ /* 0x004fe20000100800 */
[----:B------:R-:W-:Y:S02]  /*1df70*/  ISETP.GT.AND P2, PT, R2, 0x71, PT ;  /* 0x000000710200780c */ /* 0x000fe40003f44270 */
[----:B------:R-:W-:Y:S01]  /*1df80*/  PRMT R27, RZ, 0x7610, R27 ;  /* 0x00007610ff1b7816 */ /* 0x000fe2000000001b */
[----:B----4-:R0:W-:Y:S04]  /*1df90*/  STL [R1], R3 ;  /* 0x0000000301007387 */ /* 0x0101e80000100800 */
[----:B0-----:R-:W2:Y:S01]  /*1dfa0*/  LDL.LU R3, [R1+0x396c] ;  /* 0x00396c0001037983 */ /* 0x001ea20000300800 */
[----:B------:R-:W4:Y:S05]  /*1dfb0*/  LDL R5, [R1+0x8bc] ;  /* 0x0008bc0001057983 */ /* 0x000f2a0000100800 */
[----:B------:R-:W-:Y:S01]  /*1dfc0*/  @P2 IMAD.MOV.U32 R4, RZ, RZ, R28 ;  /* 0x000000ffff042224 */ /* 0x000fe200078e001c */
[----:B------:R-:W-:Y:S01]  /*1dfd0*/  PRMT R26, RZ, 0x7610, R26 ;  /* 0x00007610ff1a7816 */ /* 0x000fe2000000001a */
[----:B------:R-:W2:Y:S04]  /*1dfe0*/  LDL R28, [R1+0x838] ;  /* 0x00083800011c7983 */ /* 0x000ea80000100800 */
[----:B----4-:R0:W4:Y:S02]  /*1dff0*/  @P2 LDG.E.U16 R27, [R4.64] ;  /* 0x00000006041b2981 */ /* 0x010124000c1e1500 */
[----:B0-----:R-:W-:-:S02]  /*1e000*/  @P2 IMAD.MOV.U32 R4, RZ, RZ, R14 ;  /* 0x000000ffff042224 */ /* 0x001fc400078e000e */
[----:B------:R-:W-:-:S05]  /*1e010*/  @P2 IMAD.MOV.U32 R5, RZ, RZ, R15 ;  /* 0x000000ffff052224 */ /* 0x000fca00078e000f */
[----:B------:R-:W2:Y:S04]  /*1e020*/  @P2 LDG.E.U16 R26, [R4.64] ;  /* 0x00000006041a2981 */ /* 0x000ea8000c1e1500 */
[----:B----4-:R0:W-:Y:S01]  /*1e030*/  STL [R1+0x3948], R27 ;  /* 0x0039481b01007387 */ /* 0x0101e20000100800 */
[----:B------:R-:W4:Y:S02]  /*1e040*/  LDL R15, [R1+0x8ac] ;  /* 0x0008ac00010f7983 */ /* 0x000f240000100800 */
[----:B------:R-:W4:Y:S01]  /*1e050*/  LDL R14, [R1+0x8b0] ;  /* 0x0008b000010e7983 */ /* 0x000f220000100800 */
[----:B0-----:R-:W4:Y:S04]  /*1e060*/  LDL R27, [R1+0x83c] ;  /* 0x00083c00011b7983 */ /* 0x001f280000100800 */
[----:B--2---:R0:W-:Y:S04]  /*1e070*/  STL [R1+0x394c], R26 ;  /* 0x00394c1a01007387 */ /* 0x0041e80000100800 */
[----:B0-----:R-:W2:Y:S01]  /*1e080*/  LDL R26, [R1+0x834] ;  /* 0x00083400011a7983 */ /* 0x001ea20000100800 */
[----:B------:R-:W-:-:S02]  /*1e090*/  ISETP.GT.AND P3, PT, R2, 0x79, PT ;  /* 0x000000790200780c */ /* 0x000fc40003f64270 */
[----:B------:R-:W-:-:S11]  /*1e0a0*/  PRMT R12, RZ, 0x7610, R12 ;  /* 0x00007610ff0c7816 */ /* 0x000fd6000000000c */
[----:B---3--:R-:W-:Y:S02]  /*1e0b0*/  @P3 IMAD.MOV.U32 R4, RZ, RZ, R29 ;  /* 0x000000ffff043224 */ /* 0x008fe400078e001d */
[----:B------:R-:W3:Y:S01]  /*1e0c0*/  LDL R29, [R1+0x8a4] ;  /* 0x0008a400011d7983 */ /* 0x000ee20000100800 */
[----:B------:R-:W-:Y:S02]  /*1e0d0*/  ISETP.GT.AND P2, PT, R2, 0x72, PT ;  /* 0x000000720200780c */ /* 0x000fe40003f44270 */
[----:B------:R-:W-:Y:S02]  /*1e0e0*/  PRMT R11, RZ, 0x7610, R11 ;  /* 0x00007610ff0b7816 */ /* 0x000fe4000000000b */
[----:B------:R-:W-:Y:S01]  /*1e0f0*/  PRMT R25, RZ, 0x7610, R25 ;  /* 0x00007610ff197816 */ /* 0x000fe20000000019 */
[----:B----4-:R-:W-:Y:S02]  /*1e100*/  @P3 IMAD.MOV.U32 R5, RZ, RZ, R27 ;  /* 0x000000ffff053224 */ /* 0x010fe400078e001b */
[----:B------:R-:W4:Y:S04]  /*1e110*/  LDL R27, [R1+0x8a8] ;  /* 0x0008a800011b7983 */ /* 0x000f280000100800 */
[----:B------:R0:W4:Y:S02]  /*1e120*/  @P3 LDG.E.U16 R12, [R4.64] ;  /* 0x00000006040c3981 */ /* 0x000124000c1e1500 */
[----:B0-----:R-:W-:-:S02]  /*1e130*/  @P3 IMAD.MOV.U32 R4, RZ, RZ, R28 ;  /* 0x000000ffff043224 */ /* 0x001fc400078e001c */
[----:B--2---:R-:W-:-:S05]  /*1e140*/  @P3 IMAD.MOV.U32 R5, RZ, RZ, R26 ;  /* 0x000000ffff053224 */ /* 0x004fca00078e001a */
[----:B------:R0:W2:Y:S02]  /*1e150*/  @P3 LDG.E.U16 R11, [R4.64] ;  /* 0x00000006040b3981 */ /* 0x0000a4000c1e1500 */
[----:B0-----:R-:W-:Y:S02]  /*1e160*/  @P2 IMAD.MOV.U32 R4, RZ, RZ, R14 ;  /* 0x000000ffff042224 */ /* 0x001fe400078e000e */
[----:B------:R-:W-:-:S05]  /*1e170*/  @P2 IMAD.MOV.U32 R5, RZ, RZ, R15 ;  /* 0x000000ffff052224 */ /* 0x000fca00078e000f */
[----:B------:R3:W2:Y:S01]  /*1e180*/  @P2 LDG.E.U16 R25, [R4.64] ;  /* 0x0000000604192981 */ /* 0x0006a2000c1e1500 */
[----:B------:R-:W-:Y:S01]  /*1e190*/  PRMT R23, RZ, 0x7610, R23 ;  /* 0x00007610ff177816 */ /* 0x000fe20000000017 */
[----:B---3--:R-:W-:Y:S02]  /*1e1a0*/  @P2 IMAD.MOV.U32 R5, RZ, RZ, R29 ;  /* 0x000000ffff052224 */ /* 0x008fe400078e001d */
[----:B----4-:R-:W-:Y:S01]  /*1e1b0*/  @P2 IMAD.MOV.U32 R4, RZ, RZ, R27 ;  /* 0x000000ffff042224 */ /* 0x010fe200078e001b */
[----:B------:R0:W-:Y:S01]  /*1e1c0*/  STL [R1+0x3950], R12 ;  /* 0x0039500c01007387 */ /* 0x0001e20000100800 */
[----:B------:R-:W3:Y:S02]  /*1e1d0*/  LDL R28, [R1+0x82c] ;  /* 0x00082c00011c7983 */ /* 0x000ee40000100800 */
[----:B------:R-:W4:Y:S01]  /*1e1e0*/  LDL R26, [R1+0x830] ;  /* 0x00083000011a7983 */ /* 0x000f220000100800 */
[----:B------:R3:W4:Y:S04]  /*1e1f0*/  @P2 LDG.E.U16 R23, [R4.64] ;  /* 0x0000000604172981 */ /* 0x000728000c1e1500 */
[----:B--2---:R-:W-:Y:S01]  /*1e200*/  STL [R1+0x3954], R11 ;  /* 0x0039540b01007387 */ /* 0x004fe20000100800 */
[----:B------:R-:W2:Y:S02]  /*1e210*/  LDL R15, [R1+0x824] ;  /* 0x00082400010f7983 */ /* 0x000ea40000100800 */
[----:B------:R-:W2:Y:S01]  /*1e220*/  LDL R14, [R1+0x828] ;  /* 0x00082800010e7983 */ /* 0x000ea20000100800 */
[----:B------:R1:W-:Y:S01]  /*1e230*/  STL [R1+0x3930], R25 ;  /* 0x0039301901007387 */ /* 0x0003e20000100800 */
[----:B------:R-:W2:Y:S02]  /*1e240*/  LDL R27, [R1+0x89c] ;  /* 0x00089c00011b7983 */ /* 0x000ea40000100800 */
[----:B0-----:R-:W2:Y:S01]  /*1e250*/  LDL R12, [R1+0x8a0] ;  /* 0x0008a000010c7983 */ /* 0x001ea20000100800 */
[----:B------:R-:W-:-:S02]  /*1e260*/  ISETP.GT.AND P3, PT, R2, 0x7a, PT ;  /* 0x0000007a0200780c */ /* 0x000fc40003f64270 */
[----:B------:R-:W-:Y:S02]  /*1e270*/  PRMT R10, RZ, 0x7610, R10 ;  /* 0x00007610ff0a7816 */ /* 0x000fe4000000000a */
[----:B------:R-:W-:Y:S02]  /*1e280*/  ISETP.GT.AND P2, PT, R2, 0x73, PT ;  /* 0x000000730200780c */ /* 0x000fe40003f44270 */
[----:B------:R-:W-:Y:S02]  /*1e290*/  PRMT R9, RZ, 0x7610, R9 ;  /* 0x00007610ff097816 */ /* 0x000fe40000000009 */
[----:B------:R-:W-:-:S05]  /*1e2a0*/  PRMT R22, RZ, 0x7610, R22 ;  /* 0x00007610ff167816 */ /* 0x000fca0000000016 */
[----:B---3--:R-:W-:Y:S02]  /*1e2b0*/  @P3 IMAD.MOV.U32 R5, RZ, RZ, R28 ;  /* 0x000000ffff053224 */ /* 0x008fe400078e001c */
[----:B----4-:R-:W-:Y:S01]  /*1e2c0*/  @P3 IMAD.MOV.U32 R4, RZ, RZ, R26 ;  /* 0x000000ffff043224 */ /* 0x010fe200078e001a */
[----:B------:R-:W-:Y:S01]  /*1e2d0*/  STL [R1+0x3934], R23 ;  /* 0x0039341701007387 */ /* 0x000fe20000100800 */
[----:B------:R-:W3:Y:S02]  /*1e2e0*/  LDL R26, [R1+0x894] ;  /* 0x00089400011a7983 */ /* 0x000ee40000100800 */
[----:B-1----:R-:W4:Y:S01]  /*1e2f0*/  LDL R25, [R1+0x898] ;  /* 0x0008980001197983 */ /* 0x002f220000100800 */
[----:B------:R2:W4:Y:S02]  /*1e300*/  @P3 LDG.E.U16 R10, [R4.64] ;  /* 0x00000006040a3981 */ /* 0x000524000c1e1500 */
[----:B--2---:R-:W-:Y:S02]  /*1e310*/  @P3 IMAD.MOV.U32 R5, RZ, RZ, R15 ;  /* 0x000000ffff053224 */ /* 0x004fe400078e000f */
[----:B------:R-:W-:-:S05]  /*1e320*/  @P3 IMAD.MOV.U32 R4, RZ, RZ, R14 ;  /* 0x000000ffff043224 */ /* 0x000fca00078e000e */
        /* <DEDUP_REMOVED lines=13> */
[----:B0-----:R-:W2:Y:S01]  /*1e400*/  LDL R10, [R1+0x818] ;  /* 0x00081800010a7983 */ /* 0x001ea20000100800 */
[----:B------:R0:W-:Y:S01]  /*1e410*/  STL [R1+0x3914], R22 ;  /* 0x0039141601007387 */ /* 0x0001e20000100800 */
[----:B------:R-:W2:Y:S03]  /*1e420*/  LDL R25, [R1+0x8f4] ;  /* 0x0008f40001197983 */ /* 0x000ea60000100800 */
[----:B0-----:R-:W2:Y:S01]  /*1e430*/  LDL R22, [R1+0x8f8] ;  /* 0x0008f80001167983 */ /* 0x001ea20000100800 */
[----:B------:R-:W-:-:S02]  /*1e440*/  ISETP.GT.AND P3, PT, R2, 0x7b, PT ;  /* 0x0000007b0200780c */ /* 0x000fc40003f64270 */
[----:B------:R-:W-:Y:S02]  /*1e450*/  PRMT R8, RZ, 0x7610, R8 ;  /* 0x00007610ff087816 */ /* 0x000fe40000000008 */
[----:B------:R-:W-:Y:S02]  /*1e460*/  PRMT R7, RZ, 0x7610, R7 ;  /* 0x00007610ff077816 */ /* 0x000fe40000000007 */
[----:B------:R-:W-:-:S07]  /*1e470*/  PRMT R24, RZ, 0x7610, R24 ;  /* 0x00007610ff187816 */ /* 0x000fce0000000018 */
[----:B---3--:R-:W-:Y:S02]  /*1e480*/  @P3 IMAD.MOV.U32 R5, RZ, RZ, R15 ;  /* 0x000000ffff053224 */ /* 0x008fe400078e000f */
[----:B----4-:R-:W-:Y:S01]  /*1e490*/  @P3 IMAD.MOV.U32 R4, RZ, RZ, R14 ;  /* 0x000000ffff043224 */ /* 0x010fe200078e000e */
[----:B------:R-:W-:Y:S01]  /*1e4a0*/  STL [R1+0x3918], R21 ;  /* 0x0039181501007387 */ /* 0x000fe20000100800 */
[----:B------:R-:W3:Y:S02]  /*1e4b0*/  LDL R15, [R1+0x88c] ;  /* 0x00088c00010f7983 */ /* 0x000ee40000100800 */
[----:B------:R-:W4:Y:S01]  /*1e4c0*/  LDL R14, [R1+0x890] ;  /* 0x00089000010e7983 */ /* 0x000f220000100800 */
[----:B------:R2:W4:Y:S02]  /*1e4d0*/  @P3 LDG.E.U16 R8, [R4.64] ;  /* 0x0000000604083981 */ /* 0x000524000c1e1500 */
[----:B--2---:R-:W-:Y:S02]  /*1e4e0*/  @P3 IMAD.MOV.U32 R5, RZ, RZ, R12 ;  /* 0x000000ffff053224 */ /* 0x004fe400078e000c */
[----:B------:R-:W-:-:S05]  /*1e4f0*/  @P3 IMAD.MOV.U32 R4, RZ, RZ, R10 ;  /* 0x000000ffff043224 */ /* 0x000fca00078e000a */
[----:B------:R0:W2:Y:S02]  /*1e500*/  @P3 LDG.E.U16 R7, [R4.64] ;  /* 0x0000000604073981 */ /* 0x0000a4000c1e1500 */
[----:B0-----:R-:W-:Y:S02]  /*1e510*/  @P1 IMAD.MOV.U32 R5, RZ, RZ, R25 ;  /* 0x000000ffff051224 */ /* 0x001fe400078e0019 */
[----:B------:R-:W-:-:S05]  /*1e520*/  @P1 IMAD.MOV.U32 R4, RZ, RZ, R22 ;  /* 0x000000ffff041224 */ /* 0x000fca00078e0016 */
[----:B------:R3:W2:Y:S01]  /*1e530*/  @P1 LDG.E.U16 R24, [R4.64] ;  /* 0x0000000604181981 */ /* 0x0006a2000c1e1500 */
[----:B------:R-:W-:Y:S02]  /*1e540*/  ISETP.GT.AND P2, PT, R2, 0x74, PT ;  /* 0x000000740200780c */ /* 0x000fe40003f44270 */
[----:B------:R-:W-:-:S11]  /*1e550*/  PRMT R20, RZ, 0x7610, R20 ;  /* 0x00007610ff147816 */ /* 0x000fd60000000014 */
[----:B---3--:R-:W-:Y:S02]  /*1e560*/  @P2 IMAD.MOV.U32 R5, RZ, RZ, R15 ;  /* 0x000000ffff052224 */ /* 0x008fe400078e000f */
[----:B----4-:R-:W-:Y:S01]  /*1e570*/  @P2 IMAD.MOV.U32 R4, RZ, RZ, R14 ;  /* 0x000000ffff042224 */ /* 0x010fe200078e000e */
[----:B------:R-:W-:Y:S01]  /*1e580*/  STL [R1+0x391c], R8 ;  /* 0x00391c0801007387 */ /* 0x000fe20000100800 */
[----:B------:R-:W3:Y:S02]  /*1e590*/  LDL R12, [R1+0x884] ;  /* 0x00088400010c7983 */ /* 0x000ee40000100800 */
[----:B------:R-:W4:Y:S01]  /*1e5a0*/  LDL R10, [R1+0x888] ;  /* 0x00088800010a7983 */ /* 0x000f220000100800 */
[----:B------:R3:W4:Y:S04]  /*1e5b0*/  @P2 LDG.E.U16 R20, [R4.64] ;  /* 0x0000000604142981 */ /* 0x000728000c1e1500 */
[----:B--2---:R0:W-:Y:S01]  /*1e5c0*/  STL [R1+0x3920], R7 ;  /* 0x0039200701007387 */ /* 0x0041e20000100800 */
[----:B------:R-:W2:Y:S03]  /*1e5d0*/  LDL R22, [R1+0x80c] ;  /* 0x00080c0001167983 */ /* 0x000ea60000100800 */
[----:B0-----:R-:W2:Y:S04]  /*1e5e0*/  LDL R7, [R1+0x810] ;  /* 0x0008100001077983 */ /* 0x001ea80000100800 */
[----:B------:R-:W-:Y:S01]  /*1e5f0*/  STL [R1+0x38c0], R24 ;  /* 0x0038c01801007387 */ /* 0x000fe20000100800 */
[----:B------:R-:W2:Y:S02]  /*1e600*/  LDL R15, [R1+0x804] ;  /* 0x00080400010f7983 */ /* 0x000ea40000100800 */
[----:B------:R-:W2:Y:S01]  /*1e610*/  LDL R14, [R1+0x808] ;  /* 0x00080800010e7983 */ /* 0x000ea20000100800 */
[----:B------:R-:W-:-:S02]  /*1e620*/  PRMT R19, RZ, 0x7610, R19 ;  /* 0x00007610ff137816 */ /* 0x000fc40000000013 */
[----:B------:R-:W-:Y:S02]  /*1e630*/  ISETP.GT.AND P3, PT, R2, 0x7c, PT ;  /* 0x0000007c0200780c */ /* 0x000fe40003f64270 */
[----:B------:R-:W-:Y:S01]  /*1e640*/  PRMT R6, RZ, 0x7610, R6 ;  /* 0x00007610ff067816 */ /* 0x000fe20000000006 */
[----:B---3--:R-:W-:Y:S02]  /*1e650*/  @P2 IMAD.MOV.U32 R5, RZ, RZ, R12 ;  /* 0x000000ffff052224 */ /* 0x008fe400078e000c */
[----:B----4-:R-:W-:Y:S01]  /*1e660*/  @P2 IMAD.MOV.U32 R4, RZ, RZ, R10 ;  /* 0x000000ffff042224 */ /* 0x010fe200078e000a */
[----:B------:R-:W-:Y:S01]  /*1e670*/  STL [R1+0x3904], R20 ;  /* 0x0039041401007387 */ /* 0x000fe20000100800 */
[----:B------:R-:W3:Y:S02]  /*1e680*/  LDL R12, [R1+0x87c] ;  /* 0x00087c00010c7983 */ /* 0x000ee40000100800 */
[----:B------:R-:W4:Y:S01]  /*1e690*/  LDL R10, [R1+0x880] ;  /* 0x00088000010a7983 */ /* 0x000f220000100800 */
[----:B------:R2:W4:Y:S03]  /*1e6a0*/  @P2 LDG.E.U16 R19, [R4.64] ;  /* 0x0000000604132981 */ /* 0x000526000c1e1500 */
[----:B--2---:R-:W-:-:S02]  /*1e6b0*/  @P3 IMAD.MOV.U32 R5, RZ, RZ, R22 ;  /* 0x000000ffff053224 */ /* 0x004fc400078e0016 */
[----:B------:R-:W-:-:S05]  /*1e6c0*/  @P3 IMAD.MOV.U32 R4, RZ, RZ, R7 ;  /* 0x000000ffff043224 */ /* 0x000fca00078e0007 */
[----:B------:R0:W2:Y:S02]  /*1e6d0*/  @P3 LDG.E.U16 R6, [R4.64] ;  /* 0x0000000604063981 */ /* 0x0000a4000c1e1500 */
[----:B0-----:R-:W-:-:S06]  /*1e6e0*/  PRMT R5, RZ, 0x7610, R5 ;  /* 0x00007610ff057816 */ /* 0x001fcc0000000005 */
        /* <DEDUP_REMOVED lines=10> */
[----:B------:R-:W2:Y:S02]  /*1e790*/  LDL R27, [R1+0x7fc] ;  /* 0x0007fc00011b7983 */ /* 0x000ea40000100800 */
[----:B------:R-:W2:Y:S01]  /*1e7a0*/  LDL R25, [R1+0x800] ;  /* 0x0008000001197983 */ /* 0x000ea20000100800 */
[----:B------:R-:W-:Y:S01]  /*1e7b0*/  STL [R1+0x3910], R5 ;  /* 0x0039100501007387 */ /* 0x000fe20000100800 */
[----:B------:R-:W2:Y:S02]  /*1e7c0*/  LDL R12, [R1+0x7f4] ;  /* 0x0007f400010c7983 */ /* 0x000ea40000100800 */
[----:B------:R-:W2:Y:S01]  /*1e7d0*/  LDL R10, [R1+0x7f8] ;  /* 0x0007f800010a7983 */ /* 0x000ea20000100800 */
[----:B------:R-:W-:-:S02]  /*1e7e0*/  ISETP.GT.AND P2, PT, R2, 0x7d, PT ;  /* 0x0000007d0200780c */ /* 0x000fc40003f44270 */
[----:B------:R-:W-:Y:S02]  /*1e7f0*/  PRMT R17, RZ, 0x7610, R17 ;  /* 0x00007610ff117816 */ /* 0x000fe40000000011 */
[----:B------:R-:W-:Y:S02]  /*1e800*/  PRMT R4, RZ, 0x7610, R4 ;  /* 0x00007610ff047816 */ /* 0x000fe40000000004 */
[----:B------:R-:W-:Y:S01]  /*1e810*/  PRMT R3, RZ, 0x7610, R3 ;  /* 0x00007610ff037816 */ /* 0x000fe20000000003 */
[----:B---3--:R-:W-:Y:S01]  /*1e820*/  @P1 IMAD.MOV.U32 R15, RZ, RZ, R22 ;  /* 0x000000ffff0f1224 */ /* 0x008fe200078e0016 */
[----:B----4-:R-:W-:Y:S01]  /*1e830*/  STL [R1+0x38c4], R18 ;  /* 0x0038c41201007387 */ /* 0x010fe20000100800 */
[----:B------:R-:W3:Y:S02]  /*1e840*/  LDL R26, [R1+0x964] ;  /* 0x00096400011a7983 */ /* 0x000ee40000100800 */
[----:B------:R-:W4:Y:S02]  /*1e850*/  LDL R22, [R1+0x968] ;  /* 0x0009680001167983 */ /* 0x000f240000100800 */
[----:B------:R-:W-:Y:S01]  /*1e860*/  @P1 IMAD.MOV.U32 R14, RZ, RZ, R7 ;  /* 0x000000ffff0e1224 */ /* 0x000fe200078e0007 */
[----:B0-----:R-:W4:Y:S04]  /*1e870*/  LDL R6, [R1+0x960] ;  /* 0x0009600001067983 */ /* 0x001f280000100800 */
[----:B------:R-:W4:Y:S04]  /*1e880*/  LDL R7, [R1+0x95c] ;  /* 0x00095c0001077983 */ /* 0x000f280000100800 */
[----:B------:R2:W4:Y:S02]  /*1e890*/  @P1 LDG.E.U16 R17, [R14.64] ;  /* 0x000000060e111981 */ /* 0x000524000c1e1500 */
[----:B--2---:R-:W-:-:S02]  /*1e8a0*/  @P2 IMAD.MOV.U32 R15, RZ, RZ, R27 ;  /* 0x000000ffff0f2224 */ /* 0x004fc400078e001b */
[----:B------:R-:W-:-:S05]  /*1e8b0*/  @P2 IMAD.MOV.U32 R14, RZ, RZ, R25 ;  /* 0x000000ffff0e2224 */ /* 0x000fca00078e0019 */
[----:B------:R0:W2:Y:S02]  /*1e8c0*/  @P2 LDG.E.U16 R4, [R14.64] ;  /* 0x000000060e042981 */ /* 0x0000a4000c1e1500 */
[----:B0-----:R-:W-:Y:S02]  /*1e8d0*/  @P2 IMAD.MOV.U32 R15, RZ, RZ, R12 ;  /* 0x000000ffff0f2224 */ /* 0x001fe400078e000c */
[----:B------:R-:W-:-:S05]  /*1e8e0*/  @P2 IMAD.MOV.U32 R14, RZ, RZ, R10 ;  /* 0x000000ffff0e2224 */ /* 0x000fca00078e000a */
[----:B------:R3:W2:Y:S01]  /*1e8f0*/  @P2 LDG.E.U16 R3, [R14.64] ;  /* 0x000000060e032981 */ /* 0x0006a2000c1e1500 */
[----:B------:R-:W-:Y:S02]  /*1e900*/  PRMT R21, RZ, 0x7610, R21 ;  /* 0x00007610ff157816 */ /* 0x000fe40000000015 */
[----:B------:R-:W-:Y:S01]  /*1e910*/  ISETP.GT.AND P1, PT, R2, 0x67, PT ;  /* 0x000000670200780c */ /* 0x000fe20003f24270 */
[----:B---3--:R-:W-:Y:S02]  /*1e920*/  @P0 IMAD.MOV.U32 R15, RZ, RZ, R26 ;  /* 0x000000ffff0f0224 */ /* 0x008fe400078e001a */
[----:B----4-:R-:W-:-:S05]  /*1e930*/  @P0 IMAD.MOV.U32 R14, RZ, RZ, R22 ;  /* 0x000000ffff0e0224 */ /* 0x010fca00078e0016 */
[----:B------:R0:W3:Y:S04]  /*1e940*/  @P0 LDG.E.U16 R21, [R14.64] ;  /* 0x000000060e150981 */ /* 0x0000e8000c1e1500 */
[----:B------:R-:W-:Y:S01]  /*1e950*/  STL [R1+0x38c8], R17 ;  /* 0x0038c81101007387 */ /* 0x000fe20000100800 */
[----:B0-----:R-:W-:Y:S02]  /*1e960*/  @P1 IMAD.MOV.U32 R14, RZ, RZ, R6 ;  /* 0x000000ffff0e1224 */ /* 0x001fe400078e0006 */
[----:B------:R-:W-:Y:S01]  /*1e970*/  @P1 IMAD.MOV.U32 R15, RZ, RZ, R7 ;  /* 0x000000ffff0f1224 */ /* 0x000fe200078e0007 */
[----:B--2---:R0:W-:Y:S01]  /*1e980*/  STL [R1+0x38cc], R4 ;  /* 0x0038cc0401007387 */ /* 0x0041e20000100800 */
[----:B------:R-:W2:Y:S02]  /*1e990*/  LDL R25, [R1+0x954] ;  /* 0x0009540001197983 */ /* 0x000ea40000100800 */
[----:B------:R-:W4:Y:S02]  /*1e9a0*/  LDL R12, [R1+0x8ec] ;  /* 0x0008ec00010c7983 */ /* 0x000f240000100800 */
[----:B------:R-:W4:Y:S01]  /*1e9b0*/  LDL R10, [R1+0x8f0] ;  /* 0x0008f000010a7983 */ /* 0x000f220000100800 */
[----:B0-----:R-:W4:Y:S04]  /*1e9c0*/  LDL R4, [R1+0x958] ;  /* 0x0009580001047983 */ /* 0x001f280000100800 */
[----:B------:R0:W-:Y:S01]  /*1e9d0*/  STL [R1+0x38d0], R3 ;  /* 0x0038d00301007387 */ /* 0x0001e20000100800 */
[----:B------:R-:W4:Y:S01]  /*1e9e0*/  LDL R22, [R1+0x8e4] ;  /* 0x0008e40001167983 */ /* 0x000f220000100800 */
[----:B0-----:R-:W-:-:S06]  /*1e9f0*/  PRMT R3, RZ, 0x7610, R3 ;  /* 0x00007610ff037816 */ /* 0x001fcc0000000003 */
[----:B------:R2:W4:Y:S01]  /*1ea00*/  @P1 LDG.E.U16 R3, [R14.64] ;  /* 0x000000060e031981 */ /* 0x000522000c1e1500 */
[----:B------:R-:W-:Y:S02]  /*1ea10*/  ISETP.GT.AND P0, PT, R2, 0x6e, PT ;  /* 0x0000006e0200780c */ /* 0x000fe40003f04270 */
[----:B------:R-:W-:Y:S01]  /*1ea20*/  PRMT R24, RZ, 0x7610, R24 ;  /* 0x00007610ff187816 */ /* 0x000fe20000000018 */
[----:B---3--:R0:W-:Y:S01]  /*1ea30*/  STL [R1+0x2d0], R21 ;  /* 0x0002d01501007387 */ /* 0x0081e20000100800 */
[----:B------:R-:W3:Y:S02]  /*1ea40*/  LDL R7, [R1+0x8dc] ;  /* 0x0008dc0001077983 */ /* 0x000ee40000100800 */
[----:B------:R-:W3:Y:S01]  /*1ea50*/  LDL R6, [R1+0x8e0] ;  /* 0x0008e00001067983 */ /* 0x000ee20000100800 */
[----:B0-----:R-:W3:Y:S01]  /*1ea60*/  LDL R21, [R1+0x8e8] ;  /* 0x0008e80001157983 */ /* 0x001ee20000100800 */
[----:B--2---:R-:W-:Y:S02]  /*1ea70*/  @P1 IMAD.MOV.U32 R15, RZ, RZ, R25 ;  /* 0x000000ffff0f1224 */ /* 0x004fe400078e0019 */
[----:B----4-:R-:W-:-:S02]  /*1ea80*/  @P1 IMAD.MOV.U32 R14, RZ, RZ, R4 ;  /* 0x000000ffff0e1224 */ /* 0x010fc400078e0004 */
[----:B------:R-:W2:Y:S04]  /*1ea90*/  LDL R4, [R1+0x8d4] ;  /* 0x0008d40001047983 */ /* 0x000ea80000100800 */
[----:B------:R0:W4:Y:S02]  /*1eaa0*/  @P1 LDG.E.U16 R24, [R14.64] ;  /* 0x000000060e181981 */ /* 0x000124000c1e1500 */
[----:B0-----:R-:W-:Y:S02]  /*1eab0*/  @P0 IMAD.MOV.U32 R14, RZ, RZ, R10 ;  /* 0x000000ffff0e0224 */ /* 0x001fe400078e000a */
[----:B------:R-:W-:Y:S01]  /*1eac0*/  @P0 IMAD.MOV.U32 R15, RZ, RZ, R12 ;  /* 0x000000ffff0f0224 */ /* 0x000fe200078e000c */
[----:B------:R0:W-:Y:S01]  /*1ead0*/  STL [R1+0x2c8], R3 ;  /* 0x0002c80301007387 */ /* 0x0001e20000100800 */
[----:B------:R-:W4:Y:S02]  /*1eae0*/  LDL R12, [R1+0x86c] ;  /* 0x00086c00010c7983 */ /* 0x000f240000100800 */
[----:B------:R-:W4:Y:S01]  /*1eaf0*/  LDL R10, [R1+0x870] ;  /* 0x00087000010a7983 */ /* 0x000f220000100800 */
[----:B0-----:R-:W4:Y:S01]  /*1eb00*/  LDL R3, [R1+0x8d8] ;  /* 0x0008d80001037983 */ /* 0x001f220000100800 */
[----:B------:R-:W-:-:S02]  /*1eb10*/  PRMT R23, RZ, 0x7610, R23 ;  /* 0x00007610ff177816 */ /* 0x000fc40000000017 */
[----:B------:R-:W-:Y:S02]  /*1eb20*/  ISETP.GT.AND P1, PT, R2, 0x6f, PT ;  /* 0x0000006f0200780c */ /* 0x000fe40003f24270 */
[----:B------:R-:W-:Y:S02]  /*1eb30*/  PRMT R18, RZ, 0x7610, R18 ;  /* 0x00007610ff127816 */ /* 0x000fe40000000012 */
[----:B------:R0:W4:Y:S01]  /*1eb40*/  @P0 LDG.E.U16 R23, [R14.64] ;  /* 0x000000060e170981 */ /* 0x000122000c1e1500 */
[----:B------:R-:W-:Y:S01]  /*1eb50*/  PRMT R17, RZ, 0x7610, R17 ;  /* 0x00007610ff117816 */ /* 0x000fe20000000011 */
[----:B0-----:R-:W-:Y:S01]  /*1eb60*/  @P0 IMAD.MOV.U32 R15, RZ, RZ, R22 ;  /* 0x000000ffff0f0224 */ /* 0x001fe200078e0016 */
[----:B------:R-:W-:Y:S02]  /*1eb70*/  PRMT R13, RZ, 0x7610, R13 ;  /* 0x00007610ff0d7816 */ /* 0x000fe4000000000d */
[----:B------:R-:W-:Y:S01]  /*1eb80*/  PRMT R9, RZ, 0x7610, R9 ;  /* 0x00007610ff097816 */ /* 0x000fe20000000009 */
[----:B---3--:R-:W-:-:S05]  /*1eb90*/  @P0 IMAD.MOV.U32 R14, RZ, RZ, R21 ;  /* 0x000000ffff0e0224 */ /* 0x008fca00078e0015 */
[----:B------:R0:W3:Y:S02]  /*1eba0*/  @P0 LDG.E.U16 R18, [R14.64] ;  /* 0x000000060e120981 */ /* 0x0000e4000c1e1500 */
[----:B0-----:R-:W-:Y:S02]  /*1ebb0*/  @P1 IMAD.MOV.U32 R14, RZ, RZ, R6 ;  /* 0x000000ffff0e1224 */ /* 0x001fe400078e0006 */
[----:B------:R-:W-:Y:S01]  /*1ebc0*/  @P1 IMAD.MOV.U32 R15, RZ, RZ, R7 ;  /* 0x000000ffff0f1224 */ /* 0x000fe200078e0007 */
[----:B------:R-:W-:Y:S01]  /*1ebd0*/  ISETP.GT.AND P0, PT, R2, 0x76, PT ;  /* 0x000000760200780c */ /* 0x000fe20003f04270 */
[----:B------:R-:W3:Y:S04]  /*1ebe0*/  LDL R7, [R1+0x864] ;  /* 0x0008640001077983 */ /* 0x000ee80000100800 */
[----:B------:R2:W3:Y:S04]  /*1ebf0*/  @P1 LDG.E.U16 R17, [R14.64] ;  /* 0x000000060e111981 */ /* 0x0004e8000c1e1500 */
[----:B------:R-:W3:Y:S01]  /*1ec00*/  LDL R6, [R1+0x868] ;  /* 0x0008680001067983 */ /* 0x000ee20000100800 */
[----:B--2---:R-:W-:-:S03]  /*1ec10*/  @P1 IMAD.MOV.U32 R15, RZ, RZ, R4 ;  /* 0x000000ffff0f1224 */ /* 0x004fc600078e0004 */
[----:B------:R-:W2:Y:S01]  /*1ec20*/  LDL R4, [R1+0x85c] ;  /* 0x00085c0001047983 */ /* 0x000ea20000100800 */
[----:B----4-:R-:W-:-:S03]  /*1ec30*/  @P1 IMAD.MOV.U32 R14, RZ, RZ, R3 ;  /* 0x000000ffff0e1224 */ /* 0x010fc600078e0003 */
[----:B------:R-:W4:Y:S04]  /*1ec40*/  LDL R3, [R1+0x860] ;  /* 0x0008600001037983 */ /* 0x000f280000100800 */
[----:B------:R0:W2:Y:S02]  /*1ec50*/  @P1 LDG.E.U16 R13, [R14.64] ;  /* 0x000000060e0d1981 */ /* 0x0000a4000c1e1500 */
[----:B0-----:R-:W-:Y:S02]  /*1ec60*/  @P0 IMAD.MOV.U32 R14, RZ, RZ, R10 ;  /* 0x000000ffff0e0224 */ /* 0x001fe400078e000a */
[----:B------:R-:W-:-:S05]  /*1ec70*/  @P0 IMAD.MOV.U32 R15, RZ, RZ, R12 ;  /* 0x000000ffff0f0224 */ /* 0x000fca00078e000c */
[----:B------:R0:W4:Y:S01]  /*1ec80*/  @P0 LDG.E.U16 R9, [R14.64] ;  /* 0x000000060e090981 */ /* 0x000122000c1e1500 */
[----:B------:R-:W-:Y:S02]  /*1ec90*/  ISETP.GT.AND P1, PT, R2, 0x77, PT ;  /* 0x000000770200780c */ /* 0x000fe40003f24270 */
[----:B------:R-:W-:Y:S01]  /*1eca0*/  PRMT R20, RZ, 0x7610, R20 ;  /* 0x00007610ff147816 */ /* 0x000fe20000000014 */
[----:B---3--:R1:W-:Y:S04]  /*1ecb0*/  STL [R1+0x2b0], R18 ;  /* 0x0002b01201007387 */ /* 0x0083e80000100800 */
[----:B-1----:R-:W3:Y:S04]  /*1ecc0*/  LDL R18, [R1+0x854] ;  /* 0x0008540001127983 */ /* 0x002ee80000100800 */
[----:B------:R1:W-:Y:S04]  /*1ecd0*/  STL [R1+0x2a8], R17 ;  /* 0x0002a81101007387 */ /* 0x0003e80000100800 */
[----:B-1----:R-:W3:Y:S01]  /*1ece0*/  LDL R17, [R1+0x858] ;  /* 0x0008580001117983 */ /* 0x002ee20000100800 */
[----:B0-----:R-:W-:-:S02]  /*1ecf0*/  @P0 IMAD.MOV.U32 R14, RZ, RZ, R6 ;  /* 0x000000ffff0e0224 */ /* 0x001fc400078e0006 */
[----:B------:R-:W-:-:S05]  /*1ed00*/  @P0 IMAD.MOV.U32 R15, RZ, RZ, R7 ;  /* 0x000000ffff0f0224 */ /* 0x000fca00078e0007 */
[----:B------:R0:W3:Y:S04]  /*1ed10*/  @P0 LDG.E.U16 R20, [R14.64] ;  /* 0x000000060e140981 */ /* 0x0000e8000c1e1500 */
[----:B--2---:R1:W-:Y:S01]  /*1ed20*/  STL [R1+0x2a0], R13 ;  /* 0x0002a00d01007387 */ /* 0x0043e20000100800 */
[----:B------:R-:W2:Y:S03]  /*1ed30*/  LDL R12, [R1+0x7f0] ;  /* 0x0007f000010c7983 */ /* 0x000ea60000100800 */
[----:B-1----:R-:W2:Y:S01]  /*1ed40*/  LDL R13, [R1+0x7ec] ;  /* 0x0007ec00010d7983 */ /* 0x002ea20000100800 */
[----:B------:R-:W-:Y:S02]  /*1ed50*/  STL [R1+0x2c0], R24 ;  /* 0x0002c01801007387 */ /* 0x000fe40000100800 */
[----:B------:R-:W2:Y:S01]  /*1ed60*/  LDL R10, [R1+0x7e4] ;  /* 0x0007e400010a7983 */ /* 0x000ea20000100800 */
[----:B----4-:R1:W-:Y:S04]  /*1ed70*/  STL [R1+0x298], R9 ;  /* 0x0002980901007387 */ /* 0x0103e80000100800 */
[----:B-1----:R-:W4:Y:S01]  /*1ed80*/  LDL R9, [R1+0x7e8] ;  /* 0x0007e80001097983 */ /* 0x002f220000100800 */
[----:B------:R-:W-:Y:S02]  /*1ed90*/  STL [R1+0x2b8], R23 ;  /* 0x0002b81701007387 */ /* 0x000fe40000100800 */
[----:B------:R-:W4:Y:S02]  /*1eda0*/  LDL R7, [R1+0x7dc] ;  /* 0x0007dc0001077983 */ /* 0x000f240000100800 */
[----:B------:R-:W4:Y:S02]  /*1edb0*/  LDL R6, [R1+0x7e0] ;  /* 0x0007e00001067983 */ /* 0x000f240000100800 */
[----:B0-----:R-:W-:-:S02]  /*1edc0*/  @P1 IMAD.MOV.U32 R14, RZ, RZ, R3 ;  /* 0x000000ffff0e1224 */ /* 0x001fc400078e0003 */
[----:B------:R-:W-:Y:S01]  /*1edd0*/  @P1 IMAD.MOV.U32 R15, RZ, RZ, R4 ;  /* 0x000000ffff0f1224 */ /* 0x000fe200078e0004 */
[----:B------:R-:W4:Y:S04]  /*1ede0*/  LDL R3, [R1+0x7d8] ;  /* 0x0007d80001037983 */ /* 0x000f280000100800 */
[----:B------:R-:W4:Y:S01]  /*1edf0*/  LDL R4, [R1+0x7d4] ;  /* 0x0007d40001047983 */ /* 0x000f220000100800 */
[----:B------:R-:W-:Y:S02]  /*1ee00*/  PRMT R19, RZ, 0x7610, R19 ;  /* 0x00007610ff137816 */ /* 0x000fe40000000013 */
[----:B------:R-:W-:-:S04]  /*1ee10*/  PRMT R16, RZ, 0x7610, R16 ;  /* 0x00007610ff107816 */ /* 0x000fc80000000010 */
[----:B------:R3:W4:Y:S01]  /*1ee20*/  @P1 LDG.E.U16 R19, [R14.64] ;  /* 0x000000060e131981 */ /* 0x000722000c1e1500 */
[----:B------:R-:W-:Y:S02]  /*1ee30*/  ISETP.GT.AND P0, PT, R2, 0x7e, PT ;  /* 0x0000007e0200780c */ /* 0x000fe40003f04270 */
[----:B------:R-:W-:Y:S02]  /*1ee40*/  PRMT R11, RZ, 0x7610, R11 ;  /* 0x00007610ff0b7816 */ /* 0x000fe4000000000b */
[----:B------:R-:W-:Y:S02]  /*1ee50*/  PRMT R8, RZ, 0x7610, R8 ;  /* 0x00007610ff087816 */ /* 0x000fe40000000008 */
[----:B------:R-:W-:Y:S01]  /*1ee60*/  PRMT R5, RZ, 0x7610, R5 ;  /* 0x00007610ff057816 */ /* 0x000fe20000000005 */
[----:B---3--:R-:W-:Y:S02]  /*1ee70*/  @P1 IMAD.MOV.U32 R15, RZ, RZ, R18 ;  /* 0x000000ffff0f1224 */ /* 0x008fe400078e0012 */
[----:B------:R-:W-:-:S05]  /*1ee80*/  @P1 IMAD.MOV.U32 R14, RZ, RZ, R17 ;  /* 0x000000ffff0e1224 */ /* 0x000fca00078e0011 */
[----:B------:R2:W3:Y:S01]  /*1ee90*/  @P1 LDG.E.U16 R16, [R14.64] ;  /* 0x000000060e101981 */ /* 0x0004e2000c1e1500 */
[----:B------:R-:W-:Y:S01]  /*1eea0*/  ISETP.GT.AND P1, PT, R2, 0x7f, PT ;  /* 0x0000007f0200780c */ /* 0x000fe20003f24270 */
[----:B--2---:R-:W-:Y:S02]  /*1eeb0*/  @P0 IMAD.MOV.U32 R14, RZ, RZ, R12 ;  /* 0x000000ffff0e0224 */ /* 0x004fe400078e000c */
[----:B------:R-:W-:Y:S01]  /*1eec0*/  @P0 IMAD.MOV.U32 R15, RZ, RZ, R13 ;  /* 0x000000ffff0f0224 */ /* 0x000fe200078e000d */
[----:B------:R-:W-:Y:S01]  /*1eed0*/  PRMT R0, RZ, 0x7610, R0 ;  /* 0x00007610ff007816 */ /* 0x000fe20000000000 */
[----:B------:R-:W2:Y:S04]  /*1eee0*/  LDL.LU R13, [R1+0x3f8] ;  /* 0x0003f800010d7983 */ /* 0x000ea80000300800 */
[----:B------:R0:W2:Y:S02]  /*1eef0*/  @P0 LDG.E.U16 R11, [R14.64] ;  /* 0x000000060e0b0981 */ /* 0x0000a4000c1e1500 */
[----:B0-----:R-:W-:-:S02]  /*1ef00*/  @P0 IMAD.MOV.U32 R15, RZ, RZ, R10 ;  /* 0x000000ffff0f0224 */ /* 0x001fc400078e000a */
[----:B----4-:R-:W-:-:S05]  /*1ef10*/  @P0 IMAD.MOV.U32 R14, RZ, RZ, R9 ;  /* 0x000000ffff0e0224 */ /* 0x010fca00078e0009 */
[----:B------:R0:W4:Y:S02]  /*1ef20*/  @P0 LDG.E.U16 R8, [R14.64] ;  /* 0x000000060e080981 */ /* 0x000124000c1e1500 */
[----:B0-----:R-:W-:Y:S02]  /*1ef30*/  @P1 IMAD.MOV.U32 R14, RZ, RZ, R6 ;  /* 0x000000ffff0e1224 */ /* 0x001fe400078e0006 */
[----:B------:R-:W-:-:S05]  /*1ef40*/  @P1 IMAD.MOV.U32 R15, RZ, RZ, R7 ;  /* 0x000000ffff0f1224 */ /* 0x000fca00078e0007 */
[----:B------:R0:W2:Y:S02]  /*1ef50*/  @P1 LDG.E.U16 R5, [R14.64] ;  /* 0x000000060e051981 */ /* 0x0000a4000c1e1500 */
[----:B0-----:R-:W-:Y:S02]  /*1ef60*/  @P1 IMAD.MOV.U32 R14, RZ, RZ, R3 ;  /* 0x000000ffff0e1224 */ /* 0x001fe400078e0003 */
[----:B------:R-:W-:-:S05]  /*1ef70*/  @P1 IMAD.MOV.U32 R15, RZ, RZ, R4 ;  /* 0x000000ffff0f1224 */ /* 0x000fca00078e0004 */
[----:B------:R-:W4:Y:S04]  /*1ef80*/  @P1 LDG.E.U16 R0, [R14.64] ;  /* 0x000000060e001981 */ /* 0x000f28000c1e1500 */
[----:B------:R-:W0:Y:S01]  /*1ef90*/  S2R R25, SR_TID.X ;  /* 0x0000000000197919 */ /* 0x000e220000002100 */
[----:B------:R-:W-:Y:S06]  /*1efa0*/  BAR.SYNC.DEFER_BLOCKING 0x0 ;  /* 0x0000000000007b1d */ /* 0x000fec0000010000 */
[----:B---3--:R1:W-:Y:S04]  /*1efb0*/  STL [R1+0x280], R16 ;  /* 0x0002801001007387 */ /* 0x0083e80000100800 */
[----:B-1----:R-:W3:Y:S01]  /*1efc0*/  LDL.LU R16, [R1+0x3f4] ;  /* 0x0003f40001107983 */ /* 0x002ee20000300800 */
[----:B------:R-:W3:Y:S02]  /*1efd0*/  LDL.LU R28, [R1+0x3bc] ;  /* 0x0003bc00011c7983 */ /* 0x000ee40000300800 */
[----:B------:R-:W3:Y:S02]  /*1efe0*/  LDL.LU R29, [R1+0x3b8] ;  /* 0x0003b800011d7983 */ /* 0x000ee40000300800 */
[----:B------:R-:W3:Y:S01]  /*1eff0*/  LDL.LU R3, [R1+0x21c] ;  /* 0x00021c0001037983 */ /* 0x000ee20000300800 */
[----:B------:R-:W3:Y:S01]  /*1f000*/  LDL.LU R4, [R1+0x214] ;  /* 0x0002140001047983 */ /* 0x000ee20000300800 */
[----:B------:R-:W3:Y:S02]  /*1f010*/  LDL.LU R17, [R1+0x1e8] ;  /* 0x0001e80001117983 */ /* 0x000ee40000300800 */
[----:B------:R-:W3:Y:S02]  /*1f020*/  LDL.LU R18, [R1+0x1e4] ;  /* 0x0001e40001127983 */ /* 0x000ee40000300800 */
[----:B------:R-:W-:Y:S01]  /*1f030*/  STL [R1+0x290], R20 ;  /* 0x0002901401007387 */ /* 0x000fe20000100800 */
[----:B--2---:R1:W-:Y:S04]  /*1f040*/  STL [R1+0x270], R5 ;  /* 0x0002700501007387 */ /* 0x0043e80000100800 */
[----:B-1----:R-:W2:Y:S01]  /*1f050*/  LDL.LU R5, [R1+0x1b8] ;  /* 0x0001b80001057983 */ /* 0x002ea20000300800 */
[----:B------:R-:W2:Y:S02]  /*1f060*/  LDL.LU R6, [R1+0x1b4] ;  /* 0x0001b40001067983 */ /* 0x000ea40000300800 */
[----:B------:R1:W-:Y:S02]  /*1f070*/  STL [R1+0x288], R19 ;  /* 0x0002881301007387 */ /* 0x0003e40000100800 */
[----:B-1----:R-:W2:Y:S01]  /*1f080*/  LDL.LU R19, [R1+0x188] ;  /* 0x0001880001137983 */ /* 0x002ea20000300800 */
[----:B------:R-:W2:Y:S02]  /*1f090*/  LDL.LU R20, [R1+0x184] ;  /* 0x0001840001147983 */ /* 0x000ea40000300800 */
[----:B------:R-:W2:Y:S02]  /*1f0a0*/  LDL.LU R24, [R1+0x158] ;  /* 0x0001580001187983 */ /* 0x000ea40000300800 */
[----:B------:R-:W2:Y:S01]  /*1f0b0*/  LDL.LU R7, [R1+0x154] ;  /* 0x0001540001077983 */ /* 0x000ea20000300800 */
[----:B----4-:R1:W-:Y:S04]  /*1f0c0*/  STL [R1+0x274], R8 ;  /* 0x0002740801007387 */ /* 0x0103e80000100800 */
[----:B-1----:R-:W2:Y:S01]  /*1f0d0*/  LDL.LU R8, [R1+0xe8] ;  /* 0x0000e80001087983 */ /* 0x002ea20000300800 */
[----:B------:R-:W2:Y:S02]  /*1f0e0*/  LDL.LU R21, [R1+0xe4] ;  /* 0x0000e40001157983 */ /* 0x000ea40000300800 */
[----:B------:R-:W2:Y:S02]  /*1f0f0*/  LDL.LU R22, [R1+0xb8] ;  /* 0x0000b80001167983 */ /* 0x000ea40000300800 */
[----:B------:R-:W2:Y:S01]  /*1f100*/  LDL.LU R9, [R1+0xb4] ;  /* 0x0000b40001097983 */ /* 0x000ea20000300800 */
[----:B------:R-:W2:Y:S01]  /*1f110*/  LDL.LU R10, [R1+0x88] ;  /* 0x00008800010a7983 */ /* 0x000ea20000300800 */
[----:B------:R1:W-:Y:S02]  /*1f120*/  STL [R1+0x278], R11 ;  /* 0x0002780b01007387 */ /* 0x0003e40000100800 */
[----:B------:R-:W2:Y:S01]  /*1f130*/  LDL.LU R23, [R1+0x84] ;  /* 0x0000840001177983 */ /* 0x000ea20000300800 */
[----:B-1----:R-:W2:Y:S01]  /*1f140*/  LDL.LU R11, [R1+0x58] ;  /* 0x00005800010b7983 */ /* 0x002ea20000300800 */
[----:B------:R-:W2:Y:S02]  /*1f150*/  LDL.LU R27, [R1+0x54] ;  /* 0x00005400011b7983 */ /* 0x000ea40000300800 */
[----:B------:R-:W2:Y:S02]  /*1f160*/  LDL.LU R12, [R1+0x28] ;  /* 0x00002800010c7983 */ /* 0x000ea40000300800 */
[----:B------:R-:W2:Y:S01]  /*1f170*/  LDL.LU R26, [R1+0x24] ;  /* 0x00002400011a7983 */ /* 0x000ea20000300800 */
[----:B------:R-:W-:Y:S01]  /*1f180*/  STL [R1+0x3754], R14 ;  /* 0x0037540e01007387 */ /* 0x000fe20000100800 */
[----:B------:R-:W-:Y:S02]  /*1f190*/  STL [R1+0x375c], R14 ;  /* 0x00375c0e01007387 */ /* 0x000fe40000100800 */
[----:B------:R-:W-:Y:S02]  /*1f1a0*/  STL [R1+0x3764], R14 ;  /* 0x0037640e01007387 */ /* 0x000fe40000100800 */
[----:B------:R-:W-:Y:S01]  /*1f1b0*/  STL [R1+0x3770], R14 ;  /* 0x0037700e01007387 */ /* 0x000fe20000100800 */
[----:B------:R-:W-:Y:S01]  /*1f1c0*/  STL [R1+0x3778], R14 ;  /* 0x0037780e01007387 */ /* 0x000fe20000100800 */
[----:B------:R-:W-:Y:S02]  /*1f1d0*/  STL [R1+0x3780], R14 ;  /* 0x0037800e01007387 */ /* 0x000fe40000100800 */
[----:B------:R-:W-:Y:S02]  /*1f1e0*/  STL [R1+0x3788], R14 ;  /* 0x0037880e01007387 */ /* 0x000fe40000100800 */
[----:B------:R0:W-:Y:S01]  /*1f1f0*/  STL [R1+0x218], R0 ;  /* 0x0002180001007387 */ /* 0x0001e20000100800 */
[----:B------:R-:W-:Y:S01]  /*1f200*/  STL [R1+0x3790], R14 ;  /* 0x0037900e01007387 */ /* 0x000fe20000100800 */
[----:B------:R-:W-:Y:S02]  /*1f210*/  STL [R1+0x3798], R14 ;  /* 0x0037980e01007387 */ /* 0x000fe40000100800 */
[----:B------:R-:W-:Y:S02]  /*1f220*/  STL [R1+0x37a4], R14 ;  /* 0x0037a40e01007387 */ /* 0x000fe40000100800 */
[----:B------:R-:W-:Y:S01]  /*1f230*/  STL [R1+0x37ac], R14 ;  /* 0x0037ac0e01007387 */ /* 0x000fe20000100800 */
        /* <DEDUP_REMOVED lines=29> */
[----:B0-----:R-:W-:Y:S01]  /*1f410*/  LOP3.LUT R0, R25, 0x7f, RZ, 0xc0, !PT ;  /* 0x0000007f19007812 */ /* 0x001fe200078ec0ff */
[----:B------:R0:W-:Y:S03]  /*1f420*/  STL [R1+0x3958], R25 ;  /* 0x0039581901007387 */ /* 0x0001e60000100800 */
[C---:B------:R-:W-:Y:S01]  /*1f430*/  ISETP.GE.AND P0, PT, R0.reuse, R2, PT ;  /* 0x000000020000720c */ /* 0x040fe20003f06270 */
[----:B0-----:R-:W2:Y:S01]  /*1f440*/  LDL.LU R25, [R1+0x2d8] ;  /* 0x0002d80001197983 */ /* 0x001ea20000300800 */
[----:B------:R-:W-:Y:S02]  /*1f450*/  STL [R1+0x3740], R15 ;  /* 0x0037400f01007387 */ /* 0x000fe40000100800 */
[----:B------:R-:W-:Y:S02]  /*1f460*/  STL [R1+0x3748], R15 ;  /* 0x0037480f01007387 */ /* 0x000fe40000100800 */
[----:B------:R-:W-:Y:S01]  /*1f470*/  STL [R1+0x3894], R15 ;  /* 0x0038940f01007387 */ /* 0x000fe20000100800 */
[----:B------:R0:W-:Y:S01]  /*1f480*/  STL [R1+0x38a4], R15 ;  /* 0x0038a40f01007387 */ /* 0x0001e20000100800 */
[----:B------:R-:W-:-:S03]  /*1f490*/  IMAD.SHL.U32 R14, R0, 0x2, RZ ;  /* 0x00000002000e7824 */ /* 0x000fc600078e00ff */
[----:B0-----:R-:W2:Y:S01]  /*1f4a0*/  LDL.LU R15, [R1+0x2dc] ;  /* 0x0002dc00010f7983 */ /* 0x001ea20000300800 */
[----:B------:R-:W2:Y:S02]  /*1f4b0*/  LDL.LU R2, [R1+0x310] ;  /* 0x0003100001027983 */ /* 0x000ea40000300800 */
[----:B------:R0:W-:Y:S02]  /*1f4c0*/  STL [R1+0x3940], R0 ;  /* 0x0039400001007387 */ /* 0x0001e40000100800 */
[----:B0-----:R-:W2:Y:S04]  /*1f4d0*/  LDL.LU R0, [R1+0x314] ;  /* 0x0003140001007983 */ /* 0x001ea80000300800 */
[----:B------:R0:W-:Y:S04]  /*1f4e0*/  STS.U16 [R14], R13 ;  /* 0x0000000d0e007388 */ /* 0x0001e80000000400 */
[----:B0-----:R-:W2:Y:S04]  /*1f4f0*/  LDL.LU R13, [R1+0x3968] ;  /* 0x00396800010d7983 */ /* 0x001ea80000300800 */
[----:B---3--:R0:W-:Y:S01]  /*1f500*/  STS.U16 [R14+0x100], R16 ;  /* 0x000100100e007388 */ /* 0x0081e20000000400 */
[----:B------:R1:W-:Y:S02]  /*1f510*/  STS.U16 [R14+0x1000], R28 ;  /* 0x0010001c0e007388 */ /* 0x0003e40000000400 */
[----:B------:R3:W-:Y:S01]  /*1f520*/  STS.U16 [R14+0x1100], R29 ;  /* 0x0011001d0e007388 */ /* 0x0007e20000000400 */
[----:B0-----:R-:W4:Y:S01]  /*1f530*/  LDL.LU R16, [R1+0x3964] ;  /* 0x0039640001107983 */ /* 0x001f220000300800 */
[----:B-1----:R-:W4:Y:S02]  /*1f540*/  LDL.LU R28, [R1+0x3960] ;  /* 0x00396000011c7983 */ /* 0x002f240000300800 */
[----:B---3--:R-:W3:Y:S01]  /*1f550*/  LDL.LU R29, [R1+0x395c] ;  /* 0x00395c00011d7983 */ /* 0x008ee20000300800 */
[----:B--2---:R-:W-:Y:S01]  /*1f560*/  STS.U16 [R14+0x2000], R0 ;  /* 0x002000000e007388 */ /* 0x004fe20000000400 */
[----:B------:R-:W-:Y:S02]  /*1f570*/  STS.U16 [R14+0x2100], R2 ;  /* 0x002100020e007388 */ /* 0x000fe40000000400 */
[----:B------:R-:W-:Y:S02]  /*1f580*/  STS.U16 [R14+0x3000], R15 ;  /* 0x0030000f0e007388 */ /* 0x000fe40000000400 */
[----:B------:R-:W-:Y:S01]  /*1f590*/  STS.U16 [R14+0x3100], R25 ;  /* 0x003100190e007388 */ /* 0x000fe20000000400 */
[----:B------:R-:W-:Y:S01]  /*1f5a0*/  STS.U16 [R14+0x4000], R3 ;  /* 0x004000030e007388 */ /* 0x000fe20000000400 */
        /* <DEDUP_REMOVED lines=16> */
[----:B------:R0:W-:Y:S03]  /*1f6b0*/  STS.U16 [R14+0xc100], R27 ;  /* 0x00c1001b0e007388 */ /* 0x0001e60000000400 */
[----:B0-----:R-:W0:Y:S01]  /*1f6c0*/  S2R R27, SR_TID.X ;  /* 0x00000000001b7919 */ /* 0x001e220000002100 */
[----:B------:R1:W-:Y:S02]  /*1f6d0*/  STS.U16 [R14+0xd000], R12 ;  /* 0x00d0000c0e007388 */ /* 0x0003e40000000400 */
[----:B------:R2:W-:Y:S01]  /*1f6e0*/  STS.U16 [R14+0xd100], R26 ;  /* 0x00d1001a0e007388 */ /* 0x0005e20000000400 */
[----:B0-----:R-:W-:-:S05]  /*1f6f0*/  LOP3.LUT R27, R27, 0x7f, RZ, 0xc0, !PT ;  /* 0x0000007f1b1b7812 */ /* 0x001fca00078ec0ff */
[----:B------:R-:W-:-:S05]  /*1f700*/  IMAD.SHL.U32 R27, R27, 0x2, RZ ;  /* 0x000000021b1b7824 */ /* 0x000fca00078e00ff */
[----:B------:R-:W-:Y:S01]  /*1f710*/  LOP3.LUT R0, R27, 0x10, RZ, 0x3c, !PT ;  /* 0x000000101b007812 */ /* 0x000fe200078e3cff */
[----:B---3--:R-:W-:Y:S01]  /*1f720*/  STL [R1+0x3730], R29 ;  /* 0x0037301d01007387 */ /* 0x008fe20000100800 */
[----:B------:R-:W-:Y:S02]  /*1f730*/  STL [R1+0x38a8], R29 ;  /* 0x0038a81d01007387 */ /* 0x000fe40000100800 */
[----:B----4-:R-:W-:Y:S02]  /*1f740*/  STL [R1+0x38ac], R28 ;  /* 0x0038ac1c01007387 */ /* 0x010fe40000100800 */
[----:B------:R-:W-:Y:S01]  /*1f750*/  STL [R1+0x38b0], R16 ;  /* 0x0038b01001007387 */ /* 0x000fe20000100800 */
[----:B------:R-:W3:Y:S01]  /*1f760*/  LDL.LU R25, [R1+0x3f0] ;  /* 0x0003f00001197983 */ /* 0x000ee20000300800 */
[----:B------:R-:W4:Y:S02]  /*1f770*/  LDL.LU R11, [R1+0x3ec] ;  /* 0x0003ec00010b7983 */ /* 0x000f240000300800 */
[----:B-1----:R-:W4:Y:S02]  /*1f780*/  LDL.LU R12, [R1+0x3b4] ;  /* 0x0003b400010c7983 */ /* 0x002f240000300800 */
[----:B--2---:R-:W2:Y:S01]  /*1f790*/  LDL.LU R26, [R1+0x3b0] ;  /* 0x0003b000011a7983 */ /* 0x004ea20000300800 */
[----:B------:R-:W2:Y:S04]  /*1f7a0*/  LDL.LU R27, [R1+0x30c] ;  /* 0x00030c00011b7983 */ /* 0x000ea80000300800 */
[----:B------:R-:W-:Y:S01]  /*1f7b0*/  STS.U16 [R14+0xe000], R29 ;  /* 0x00e0001d0e007388 */ /* 0x000fe20000000400 */
[----:B------:R-:W-:Y:S02]  /*1f7c0*/  STS.U16 [R14+0xe100], R28 ;  /* 0x00e1001c0e007388 */ /* 0x000fe40000000400 */
[----:B------:R0:W-:Y:S02]  /*1f7d0*/  STS.U16 [R14+0xf000], R16 ;  /* 0x00f000100e007388 */ /* 0x0001e40000000400 */
[----:B0-----:R-:W2:Y:S01]  /*1f7e0*/  LDL.LU R16, [R1+0x2cc] ;  /* 0x0002cc0001107983 */ /* 0x001ea20000300800 */
[----:B------:R-:W2:Y:S02]  /*1f7f0*/  LDL.LU R28, [R1+0x210] ;  /* 0x00021000011c7983 */ /* 0x000ea40000300800 */
[----:B------:R-:W2:Y:S02]  /*1f800*/  LDL.LU R29, [R1+0x20c] ;  /* 0x00020c00011d7983 */ /* 0x000ea40000300800 */
[----:B------:R-:W2:Y:S01]  /*1f810*/  LDL.LU R2, [R1+0x1e0] ;  /* 0x0001e00001027983 */ /* 0x000ea20000300800 */
[----:B------:R-:W2:Y:S01]  /*1f820*/  LDL.LU R15, [R1+0x1dc] ;  /* 0x0001dc00010f7983 */ /* 0x000ea20000300800 */
        /* <DEDUP_REMOVED lines=15> */
[----:B------:R-:W2:Y:S04]  /*1f920*/  LDL.LU R23, [R1+0x1c] ;  /* 0x00001c0001177983 */ /* 0x000ea80000300800 */
[----:B------:R-:W-:Y:S01]  /*1f930*/  STS.U16 [R14+0xf100], R13 ;  /* 0x00f1000d0e007388 */ /* 0x000fe20000000400 */
[----:B------:R0:W-:Y:S03]  /*1f940*/  STL [R1+0x3924], R14 ;  /* 0x0039240e01007387 */ /* 0x0001e60000100800 */
[----:B0-----:R-:W2:Y:S01]  /*1f950*/  LDL.LU R14, [R1+0x2d4] ;  /* 0x0002d400010e7983 */ /* 0x001ea20000300800 */
[----:B------:R0:W-:Y:S03]  /*1f960*/  STL [R1+0x38b4], R13 ;  /* 0x0038b40d01007387 */ /* 0x0001e60000100800 */
[----:B0-----:R-:W2:Y:S04]  /*1f970*/  LDL.LU R13, [R1+0x308] ;  /* 0x00030800010d7983 */ /* 0x001ea80000300800 */
[----:B---3--:R0:W-:Y:S01]  /*1f980*/  STS.U16 [R0+0x200], R25 ;  /* 0x0002001900007388 */ /* 0x0081e20000000400 */
[----:B----4-:R1:W-:Y:S03]  /*1f990*/  STS.U16 [R0+0x300], R11 ;  /* 0x0003000b00007388 */ /* 0x0103e60000000400 */
[----:B0-----:R-:W3:Y:S01]  /*1f9a0*/  LDL.LU R25, [R1+0x3958] ;  /* 0x0039580001197983 */ /* 0x001ee20000300800 */
[----:B-1----:R-:W4:Y:S02]  /*1f9b0*/  LDL.LU R11, [R1+0x3954] ;  /* 0x00395400010b7983 */ /* 0x002f240000300800 */
[----:B------:R0:W-:Y:S02]  /*1f9c0*/  STS.U16 [R0+0x1200], R12 ;  /* 0x0012000c00007388 */ /* 0x0001e40000000400 */
[----:B--2---:R1:W-:Y:S01]  /*1f9d0*/  STS.U16 [R0+0x1300], R26 ;  /* 0x0013001a00007388 */ /* 0x0043e20000000400 */
[----:B------:R2:W-:Y:S04]  /*1f9e0*/  STS.U16 [R0+0x2200], R27 ;  /* 0x0022001b00007388 */ /* 0x0005e80000000400 */
[----:B0-----:R-:W4:Y:S04]  /*1f9f0*/  LDL.LU R12, [R1+0x3950] ;  /* 0x00395000010c7983 */ /* 0x001f280000300800 */
[----:B-1----:R-:W4:Y:S01]  /*1fa00*/  LDL.LU R26, [R1+0x394c] ;  /* 0x00394c00011a7983 */ /* 0x002f220000300800 */
[----:B--2---:R-:W2:Y:S03]  /*1fa10*/  LDL.LU R27, [R1+0x3948] ;  /* 0x00394800011b7983 */ /* 0x004ea60000300800 */
        /* <DEDUP_REMOVED lines=19> */
[----:B------:R0:W-:Y:S01]  /*1fb50*/  STS.U16 [R0+0xc200], R22 ;  /* 0x00c2001600007388 */ /* 0x0001e20000000400 */
[----:B------:R-:W-:Y:S01]  /*1fb60*/  STS.U16 [R0+0xc300], R9 ;  /* 0x00c3000900007388 */ /* 0x000fe20000000400 */
[----:B------:R-:W-:Y:S02]  /*1fb70*/  STS.U16 [R0+0xd200], R10 ;  /* 0x00d2000a00007388 */ /* 0x000fe40000000400 */
[----:B------:R-:W-:Y:S01]  /*1fb80*/  STS.U16 [R0+0xd300], R23 ;  /* 0x00d3001700007388 */ /* 0x000fe20000000400 */
[----:B---3--:R-:W-:-:S05]  /*1fb90*/  LOP3.LUT R25, R25, 0x7f, RZ, 0xc0, !PT ;  /* 0x0000007f19197812 */ /* 0x008fca00078ec0ff */
[----:B0-----:R-:W-:-:S05]  /*1fba0*/  IMAD.SHL.U32 R22, R25, 0x2, RZ ;  /* 0x0000000219167824 */ /* 0x001fca00078e00ff */
[C---:B------:R-:W-:Y:S01]  /*1fbb0*/  LOP3.LUT R2, R22.reuse, 0x20, RZ, 0x3c, !PT ;  /* 0x0000002016027812 */ /* 0x040fe200078e3cff */
[----:B--2---:R-:W-:Y:S04]  /*1fbc0*/  STS.U16 [R0+0xe200], R27 ;  /* 0x00e2001b00007388 */ /* 0x004fe80000000400 */
[----:B------:R-:W-:Y:S01]  /*1fbd0*/  STL [R1+0x38b8], R27 ;  /* 0x0038b81b01007387 */ /* 0x000fe20000100800 */
[----:B----4-:R-:W-:Y:S02]  /*1fbe0*/  STS.U16 [R0+0xe300], R26 ;  /* 0x00e3001a00007388 */ /* 0x010fe40000000400 */
[----:B------:R-:W-:Y:S02]  /*1fbf0*/  STL [R1+0x38bc], R26 ;  /* 0x0038bc1a01007387 */ /* 0x000fe40000100800 */
[----:B------:R0:W-:Y:S01]  /*1fc00*/  STS.U16 [R0+0xf200], R12 ;  /* 0x00f2000c00007388 */ /* 0x0001e20000000400 */
[----:B------:R1:W-:Y:S04]  /*1fc10*/  STL [R1+0x3944], R2 ;  /* 0x0039440201007387 */ /* 0x0003e80000100800 */
[----:B0-----:R-:W2:Y:S01]  /*1fc20*/  LDL.LU R0, [R1+0x3e8] ;  /* 0x0003e80001007983 */ /* 0x001ea20000300800 */
[----:B------:R-:W3:Y:S02]  /*1fc30*/  LDL.LU R9, [R1+0x3e4] ;  /* 0x0003e40001097983 */ /* 0x000ee40000300800 */
[----:B------:R-:W4:Y:S02]  /*1fc40*/  LDL.LU R10, [R1+0x3ac] ;  /* 0x0003ac00010a7983 */ /* 0x000f240000300800 */
        /* <DEDUP_REMOVED lines=19> */
[----:B------:R-:W2:Y:S01]  /*1fd80*/  LDL.LU R7, [R1+0x48] ;  /* 0x0000480001077983 */ /* 0x000ea20000300800 */
[----:B-1----:R-:W-:Y:S01]  /*1fd90*/  LOP3.LUT R2, R22, 0x10, RZ, 0x3c, !PT ;  /* 0x0000001016027812 */ /* 0x002fe200078e3cff */
[----:B------:R-:W2:Y:S01]  /*1fda0*/  LDL.LU R8, [R1+0x44] ;  /* 0x0000440001087983 */ /* 0x000ea20000300800 */
[----:B------:R-:W2:Y:S02]  /*1fdb0*/  LDL.LU R21, [R1+0x18] ;  /* 0x0000180001157983 */ /* 0x000ea40000300800 */
[----:B------:R-:W2:Y:S02]  /*1fdc0*/  LDL.LU R22, [R1+0x14] ;  /* 0x0000140001167983 */ /* 0x000ea40000300800 */
[----:B------:R0:W-:Y:S01]  /*1fdd0*/  STL [R1+0x38d4], R12 ;  /* 0x0038d40c01007387 */ /* 0x0001e20000100800 */
[----:B------:R1:W-:Y:S04]  /*1fde0*/  STS.U16 [R2+0xf300], R11 ;  /* 0x00f3000b02007388 */ /* 0x0003e80000000400 */
[----:B0-----:R-:W2:Y:S01]  /*1fdf0*/  LDL.LU R12, [R1+0x2c4] ;  /* 0x0002c400010c7983 */ /* 0x001ea20000300800 */
[----:B-1----:R-:W2:Y:S02]  /*1fe00*/  LDL.LU R2, [R1+0x3944] ;  /* 0x0039440001027983 */ /* 0x002ea40000300800 */
[----:B------:R0:W-:Y:S02]  /*1fe10*/  STL [R1+0x38d8], R11 ;  /* 0x0038d80b01007387 */ /* 0x0001e40000100800 */
[----:B0-----:R-:W4:Y:S04]  /*1fe20*/  LDL.LU R11, [R1+0x300] ;  /* 0x00030000010b7983 */ /* 0x001f280000300800 */
[----:B--2---:R0:W-:Y:S01]  /*1fe30*/  STS.U16 [R2+0x400], R0 ;  /* 0x0004000002007388 */ /* 0x0041e20000000400 */
[----:B---3--:R1:W-:Y:S02]  /*1fe40*/  STS.U16 [R2+0x500], R9 ;  /* 0x0005000902007388 */ /* 0x0083e40000000400 */
[----:B----4-:R2:W-:Y:S01]  /*1fe50*/  STS.U16 [R2+0x1400], R10 ;  /* 0x0014000a02007388 */ /* 0x0105e20000000400 */
[----:B------:R3:W-:Y:S04]  /*1fe60*/  STS.U16 [R2+0x1500], R23 ;  /* 0x0015001702007388 */ /* 0x0007e80000000400 */
[----:B------:R3:W-:Y:S04]  /*1fe70*/  STS.U16 [R2+0x2400], R25 ;  /* 0x0024001902007388 */ /* 0x0007e80000000400 */
[----:B0-----:R-:W4:Y:S01]  /*1fe80*/  LDL.LU R0, [R1+0x3940] ;  /* 0x0039400001007983 */ /* 0x001f220000300800 */
[----:B-1----:R-:W4:Y:S03]  /*1fe90*/  LDL.LU R9, [R1+0x393c] ;  /* 0x00393c0001097983 */ /* 0x002f260000300800 */
[----:B--2---:R-:W2:Y:S01]  /*1fea0*/  LDL.LU R10, [R1+0x3938] ;  /* 0x00393800010a7983 */ /* 0x004ea20000300800 */
[----:B---3--:R-:W3:Y:S03]  /*1feb0*/  LDL.LU R23, [R1+0x3934] ;  /* 0x0039340001177983 */ /* 0x008ee60000300800 */
[----:B------:R-:W2:Y:S04]  /*1fec0*/  LDL.LU R25, [R1+0x3930] ;  /* 0x0039300001197983 */ /* 0x000ea80000300800 */
[----:B------:R-:W-:Y:S01]  /*1fed0*/  STS.U16 [R2+0x2500], R11 ;  /* 0x0025000b02007388 */ /* 0x000fe20000000400 */
[----:B------:R-:W-:Y:S02]  /*1fee0*/  STS.U16 [R2+0x3400], R12 ;  /* 0x0034000c02007388 */ /* 0x000fe40000000400 */
[----:B------:R-:W-:Y:S02]  /*1fef0*/  STS.U16 [R2+0x3500], R26 ;  /* 0x0035001a02007388 */ /* 0x000fe40000000400 */
[----:B------:R-:W-:Y:S01]  /*1ff00*/  STS.U16 [R2+0x4400], R27 ;  /* 0x0044001b02007388 */ /* 0x000fe20000000400 */
[----:B------:R-:W-:Y:S01]  /*1ff10*/  STS.U16 [R2+0x4500], R13 ;  /* 0x0045000d02007388 */ /* 0x000fe20000000400 */
[----:B------:R0:W-:Y:S03]  /*1ff20*/  STS.U16 [R2+0x5400], R14 ;  /* 0x0054000e02007388 */ /* 0x0001e60000000400 */
[----:B--2---:R-:W-:Y:S01]  /*1ff30*/  STL [R1+0x38dc], R25 ;  /* 0x0038dc1901007387 */ /* 0x004fe20000100800 */
[----:B0-----:R-:W2:Y:S02]  /*1ff40*/  LDL.LU R14, [R1+0x3dc] ;  /* 0x0003dc00010e7983 */ /* 0x001ea40000300800 */
[----:B------:R-:W-:Y:S02]  /*1ff50*/  STS.U16 [R2+0x5500], R16 ;  /* 0x0055001002007388 */ /* 0x000fe40000000400 */
[----:B------:R-:W-:Y:S01]  /*1ff60*/  STS.U16 [R2+0x6400], R28 ;  /* 0x0064001c02007388 */ /* 0x000fe20000000400 */
[----:B------:R-:W-:Y:S01]  /*1ff70*/  STS.U16 [R2+0x6500], R29 ;  /* 0x0065001d02007388 */ /* 0x000fe20000000400 */
[----:B------:R-:W-:Y:S02]  /*1ff80*/  STS.U16 [R2+0x7400], R15 ;  /* 0x0074000f02007388 */ /* 0x000fe40000000400 */
[----:B------:R-:W-:Y:S02]  /*1ff90*/  STS.U16 [R2+0x7500], R3 ;  /* 0x0075000302007388 */ /* 0x000fe40000000400 */
[----:B------:R-:W-:Y:S01]  /*1ffa0*/  STS.U16 [R2+0x8400], R4 ;  /* 0x0084000402007388 */ /* 0x000fe20000000400 */
[----:B--2---:R0:W-:Y:S04]  /*1ffb0*/  STL [R1+0x3928], R14 ;  /* 0x0039280e01007387 */ /* 0x0041e80000100800 */
[----:B0-----:R-:W2:Y:S04]  /*1ffc0*/  LDL.LU R14, [R1+0x3e0] ;  /* 0x0003e000010e7983 */ /* 0x001ea80000300800 */
        /* <DEDUP_REMOVED lines=8> */
[----:B------:R1:W-:Y:S01]  /*20050*/  STS.U16 [R2+0xc500], R8 ;  /* 0x00c5000802007388 */ /* 0x0003e20000000400 */
[----:B------:R0:W-:Y:S02]  /*20060*/  STS.U16 [R2+0xd400], R21 ;  /* 0x00d4001502007388 */ /* 0x0001e40000000400 */
[----:B------:R0:W-:Y:S02]  /*20070*/  STS.U16 [R2+0xd500], R22 ;  /* 0x00d5001602007388 */ /* 0x0001e40000000400 */
[----:B------:R0:W-:Y:S02]  /*20080*/  STS.U16 [R2+0xe400], R25 ;  /* 0x00e4001902007388 */ /* 0x0001e40000000400 */
[----:B----4-:R-:W-:-:S02]  /*20090*/  IMAD.SHL.U32 R4, R0, 0x2, RZ ;  /* 0x0000000200047824 */ /* 0x010fc400078e00ff */
[----:B------:R-:W-:Y:S01]  /*200a0*/  IMAD.SHL.U32 R0, R0, 0x2, RZ ;  /* 0x0000000200007824 */ /* 0x000fe200078e00ff */
[----:B--2---:R2:W-:Y:S01]  /*200b0*/  STL [R1+0x392c], R14 ;  /* 0x00392c0e01007387 */ /* 0x0045e20000100800 */
[----:B0-----:R-:W4:Y:S02]  /*200c0*/  LDL.LU R7, [R1+0x3a4] ;  /* 0x0003a40001077983 */ /* 0x001f240000300800 */
[----:B-1----:R-:W4:Y:S02]  /*200d0*/  LDL.LU R8, [R1+0x3a0] ;  /* 0x0003a00001087983 */ /* 0x002f240000300800 */
[----:B------:R-:W4:Y:S01]  /*200e0*/  LDL.LU R21, [R1+0x2fc] ;  /* 0x0002fc0001157983 */ /* 0x000f220000300800 */
[----:B------:R-:W4:Y:S01]  /*200f0*/  LDL.LU R22, [R1+0x2f8] ;  /* 0x0002f80001167983 */ /* 0x000f220000300800 */
[----:B------:R-:W4:Y:S02]  /*20100*/  LDL.LU R25, [R1+0x1fc] ;  /* 0x0001fc0001197983 */ /* 0x000f240000300800 */
[----:B------:R-:W4:Y:S02]  /*20110*/  LDL.LU R11, [R1+0x1d0] ;  /* 0x0001d000010b7983 */ /* 0x000f240000300800 */
        /* <DEDUP_REMOVED lines=13> */
[----:B--2---:R-:W-:Y:S01]  /*201f0*/  LOP3.LUT R14, R0, 0x20, RZ, 0x3c, !PT ;  /* 0x00000020000e7812 */ /* 0x004fe200078e3cff */
[----:B------:R-:W2:Y:S01]  /*20200*/  LDL.LU R19, [R1+0x40] ;  /* 0x0000400001137983 */ /* 0x000ea20000300800 */
[----:B------:R-:W2:Y:S02]  /*20210*/  LDL.LU R20, [R1+0x3c] ;  /* 0x00003c0001147983 */ /* 0x000ea40000300800 */
[----:B------:R-:W2:Y:S02]  /*20220*/  LDL.LU R24, [R1+0x10] ;  /* 0x0000100001187983 */ /* 0x000ea40000300800 */
[----:B------:R-:W2:Y:S01]  /*20230*/  LDL.LU R0, [R1+0xc] ;  /* 0x00000c0001007983 */ /* 0x000ea20000300800 */
[----:B---3--:R-:W-:Y:S04]  /*20240*/  STS.U16 [R14+0xe500], R23 ;  /* 0x00e500170e007388 */ /* 0x008fe80000000400 */
[----:B------:R0:W-:Y:S01]  /*20250*/  STL [R1+0x38e0], R23 ;  /* 0x0038e01701007387 */ /* 0x0001e20000100800 */
[----:B------:R-:W-:Y:S02]  /*20260*/  STS.U16 [R14+0xf400], R10 ;  /* 0x00f4000a0e007388 */ /* 0x000fe40000000400 */
[----:B------:R-:W-:Y:S01]  /*20270*/  STS.U16 [R14+0xf500], R9 ;  /* 0x00f500090e007388 */ /* 0x000fe20000000400 */
[----:B0-----:R-:W4:Y:S01]  /*20280*/  LDL.LU R23, [R1+0x200] ;  /* 0x0002000001177983 */ /* 0x001f220000300800 */
[----:B------:R0:W-:Y:S03]  /*20290*/  STL [R1+0x38e4], R10 ;  /* 0x0038e40a01007387 */ /* 0x0001e60000100800 */
[----:B0-----:R-:W2:Y:S01]  /*202a0*/  LDL.LU R10, [R1+0x2ac] ;  /* 0x0002ac00010a7983 */ /* 0x001ea20000300800 */
[----:B------:R-:W2:Y:S01]  /*202b0*/  LDL.LU R14, [R1+0x392c] ;  /* 0x00392c00010e7983 */ /* 0x000ea20000300800 */
[C---:B------:R-:W-:Y:S01]  /*202c0*/  LOP3.LUT R3, R4.reuse, 0x30, RZ, 0x3c, !PT ;  /* 0x0000003004037812 */ /* 0x040fe200078e3cff */
[----:B------:R0:W-:Y:S02]  /*202d0*/  STL [R1+0x38e8], R9 ;  /* 0x0038e80901007387 */ /* 0x0001e40000100800 */
[----:B0-----:R-:W4:Y:S04]  /*202e0*/  LDL.LU R9, [R1+0x2b4] ;  /* 0x0002b40001097983 */ /* 0x001f280000300800 */
[----:B--2---:R0:W-:Y:S04]  /*202f0*/  STS.U16 [R3+0x600], R14 ;  /* 0x0006000e03007388 */ /* 0x0041e80000000400 */
[----:B0-----:R-:W2:Y:S04]  /*20300*/  LDL.LU R14, [R1+0x3928] ;  /* 0x00392800010e7983 */ /* 0x001ea80000300800 */
[----:B--2---:R0:W-:Y:S01]  /*20310*/  STS.U16 [R3+0x700], R14 ;  /* 0x0007000e03007388 */ /* 0x0041e20000000400 */
[----:B----4-:R1:W-:Y:S02]  /*20320*/  STS.U16 [R3+0x1600], R7 ;  /* 0x0016000703007388 */ /* 0x0103e40000000400 */
[----:B------:R2:W-:Y:S02]  /*20330*/  STS.U16 [R3+0x1700], R8 ;  /* 0x0017000803007388 */ /* 0x0005e40000000400 */
[----:B------:R4:W-:Y:S01]  /*20340*/  STS.U16 [R3+0x2600], R21 ;  /* 0x0026001503007388 */ /* 0x0009e20000000400 */
[----:B------:R4:W-:Y:S04]  /*20350*/  STS.U16 [R3+0x2700], R22 ;  /* 0x0027001603007388 */ /* 0x0009e80000000400 */
[----:B0-----:R-:W3:Y:S01]  /*20360*/  LDL.LU R14, [R1+0x3924] ;  /* 0x00392400010e7983 */ /* 0x001ee20000300800 */
[----:B-1----:R-:W3:Y:S02]  /*20370*/  LDL.LU R7, [R1+0x3920] ;  /* 0x0039200001077983 */ /* 0x002ee40000300800 */
[----:B--2---:R-:W2:Y:S02]  /*20380*/  LDL.LU R8, [R1+0x391c] ;  /* 0x00391c0001087983 */ /* 0x004ea40000300800 */
[----:B----4-:R-:W4:Y:S01]  /*20390*/  LDL.LU R21, [R1+0x3918] ;  /* 0x0039180001157983 */ /* 0x010f220000300800 */
[----:B------:R-:W2:Y:S04]  /*203a0*/  LDL.LU R22, [R1+0x3914] ;  /* 0x0039140001167983 */ /* 0x000ea80000300800 */
        /* <DEDUP_REMOVED lines=16> */
[----:B------:R0:W-:Y:S01]  /*204b0*/  STS.U16 [R3+0xb600], R5 ;  /* 0x00b6000503007388 */ /* 0x0001e20000000400 */
[----:B------:R1:W-:Y:S02]  /*204c0*/  STS.U16 [R3+0xb700], R6 ;  /* 0x00b7000603007388 */ /* 0x0003e40000000400 */
[----:B------:R1:W-:Y:S02]  /*204d0*/  STS.U16 [R3+0xc600], R19 ;  /* 0x00c6001303007388 */ /* 0x0003e40000000400 */
[----:B------:R1:W-:Y:S01]  /*204e0*/  STS.U16 [R3+0xc700], R20 ;  /* 0x00c7001403007388 */ /* 0x0003e20000000400 */
[----:B------:R-:W-:Y:S01]  /*204f0*/  STS.U16 [R3+0xd600], R24 ;  /* 0x00d6001803007388 */ /* 0x000fe20000000400 */
[----:B------:R1:W-:Y:S03]  /*20500*/  STS.U16 [R3+0xd700], R0 ;  /* 0x00d7000003007388 */ /* 0x0003e60000000400 */
[----:B0-----:R-:W3:Y:S01]  /*20510*/  LDL.LU R5, [R1+0x3d8] ;  /* 0x0003d80001057983 */ /* 0x001ee20000300800 */
[----:B-1----:R-:W3:Y:S02]  /*20520*/  LDL.LU R6, [R1+0x3d4] ;  /* 0x0003d40001067983 */ /* 0x002ee40000300800 */
[----:B------:R-:W3:Y:S02]  /*20530*/  LDL.LU R19, [R1+0x32c] ;  /* 0x00032c0001137983 */ /* 0x000ee40000300800 */
[----:B------:R-:W3:Y:S01]  /*20540*/  LDL.LU R20, [R1+0x328] ;  /* 0x0003280001147983 */ /* 0x000ee20000300800 */
[----:B------:R-:W3:Y:S01]  /*20550*/  LDL.LU R0, [R1+0x2f4] ;  /* 0x0002f40001007983 */ /* 0x000ee20000300800 */
[----:B------:R-:W3:Y:S02]  /*20560*/  LDL.LU R17, [R1+0x1f4] ;  /* 0x0001f40001117983 */ /* 0x000ee40000300800 */
[----:B------:R-:W3:Y:S02]  /*20570*/  LDL.LU R18, [R1+0x1c8] ;  /* 0x0001c80001127983 */ /* 0x000ee40000300800 */
[----:B------:R-:W3:Y:S01]  /*20580*/  LDL.LU R24, [R1+0x1c4] ;  /* 0x0001c40001187983 */ /* 0x000ee20000300800 */
[----:B------:R-:W-:Y:S01]  /*20590*/  LOP3.LUT R2, R4, 0x40, RZ, 0x3c, !PT ;  /* 0x0000004004027812 */ /* 0x000fe200078e3cff */
[----:B--2---:R-:W-:Y:S04]  /*205a0*/  STS.U16 [R3+0xe600], R22 ;  /* 0x00e6001603007388 */ /* 0x004fe80000000400 */
[----:B------:R0:W-:Y:S01]  /*205b0*/  STL [R1+0x38ec], R22 ;  /* 0x0038ec1601007387 */ /* 0x0001e20000100800 */
[----:B----4-:R-:W-:Y:S02]  /*205c0*/  STS.U16 [R3+0xe700], R21 ;  /* 0x00e7001503007388 */ /* 0x010fe40000000400 */
[----:B------:R-:W-:Y:S01]  /*205d0*/  STS.U16 [R3+0xf600], R8 ;  /* 0x00f6000803007388 */ /* 0x000fe20000000400 */
[----:B0-----:R-:W2:Y:S01]  /*205e0*/  LDL.LU R22, [R1+0x1f8] ;  /* 0x0001f80001167983 */ /* 0x001ea20000300800 */
[----:B------:R0:W-:Y:S03]  /*205f0*/  STL [R1+0x38f0], R21 ;  /* 0x0038f01501007387 */ /* 0x0001e60000100800 */
[----:B0-----:R-:W4:Y:S01]  /*20600*/  LDL.LU R21, [R1+0x29c] ;  /* 0x00029c0001157983 */ /* 0x001f220000300800 */
[----:B------:R0:W-:Y:S03]  /*20610*/  STL [R1+0x38f4], R8 ;  /* 0x0038f40801007387 */ /* 0x0001e60000100800 */
        /* <DEDUP_REMOVED lines=13> */
[----:B---3--:R0:W-:Y:S01]  /*206f0*/  STS.U16 [R3+0xf700], R7 ;  /* 0x00f7000703007388 */ /* 0x0081e20000000400 */
[----:B------:R-:W3:Y:S03]  /*20700*/  LDL.LU R15, [R1+0x38] ;  /* 0x00003800010f7983 */ /* 0x000ee60000300800 */
[----:B0-----:R-:W2:Y:S01]  /*20710*/  LDL.LU R3, [R1+0x34] ;  /* 0x0000340001037983 */ /* 0x001ea20000300800 */
[----:B------:R-:W2:Y:S02]  /*20720*/  LDL.LU R4, [R1+0x8] ;  /* 0x0000080001047983 */ /* 0x000ea40000300800 */
[----:B------:R0:W-:Y:S02]  /*20730*/  STL [R1+0x38f8], R7 ;  /* 0x0038f80701007387 */ /* 0x0001e40000100800 */
[----:B0-----:R-:W2:Y:S01]  /*20740*/  LDL.LU R7, [R1+0x2f0] ;  /* 0x0002f00001077983 */ /* 0x001ea20000300800 */
[----:B------:R0:W-:Y:S02]  /*20750*/  STS.U16 [R2+0x800], R5 ;  /* 0x0008000502007388 */ /* 0x0001e40000000400 */
[----:B------:R1:W-:Y:S02]  /*20760*/  STS.U16 [R2+0x900], R6 ;  /* 0x0009000602007388 */ /* 0x0003e40000000400 */
[----:B------:R1:W-:Y:S01]  /*20770*/  STS.U16 [R2+0x1800], R19 ;  /* 0x0018001302007388 */ /* 0x0003e20000000400 */
[----:B------:R1:W-:Y:S01]  /*20780*/  STS.U16 [R2+0x1900], R20 ;  /* 0x0019001402007388 */ /* 0x0003e20000000400 */
[----:B------:R1:W-:Y:S03]  /*20790*/  STS.U16 [R2+0x2800], R0 ;  /* 0x0028000002007388 */ /* 0x0003e60000000400 */
[----:B0-----:R-:W3:Y:S01]  /*207a0*/  LDL.LU R5, [R1+0x3910] ;  /* 0x0039100001057983 */ /* 0x001ee20000300800 */
[----:B-1----:R-:W3:Y:S03]  /*207b0*/  LDL.LU R6, [R1+0x390c] ;  /* 0x00390c0001067983 */ /* 0x002ee60000300800 */
[----:B------:R-:W3:Y:S01]  /*207c0*/  LDL.LU R19, [R1+0x3908] ;  /* 0x0039080001137983 */ /* 0x000ee20000300800 */
[----:B------:R-:W3:Y:S03]  /*207d0*/  LDL.LU R20, [R1+0x3904] ;  /* 0x0039040001147983 */ /* 0x000ee60000300800 */
[----:B------:R-:W3:Y:S04]  /*207e0*/  LDL.LU R0, [R1+0x3900] ;  /* 0x0039000001007983 */ /* 0x000ee80000300800 */
[----:B--2---:R-:W-:Y:S01]  /*207f0*/  STS.U16 [R2+0x2900], R7 ;  /* 0x0029000702007388 */ /* 0x004fe20000000400 */
[----:B------:R-:W-:Y:S02]  /*20800*/  STS.U16 [R2+0x3800], R8 ;  /* 0x0038000802007388 */ /* 0x000fe40000000400 */
[----:B----4-:R-:W-:Y:S02]  /*20810*/  STS.U16 [R2+0x3900], R21 ;  /* 0x0039001502007388 */ /* 0x010fe40000000400 */
[----:B------:R-:W-:Y:S01]  /*20820*/  STS.U16 [R2+0x4800], R22 ;  /* 0x0048001602007388 */ /* 0x000fe20000000400 */
[----:B------:R0:W-:Y:S01]  /*20830*/  STS.U16 [R2+0x4900], R17 ;  /* 0x0049001102007388 */ /* 0x0001e20000000400 */
[----:B------:R1:W-:Y:S02]  /*20840*/  STS.U16 [R2+0x5800], R18 ;  /* 0x0058001202007388 */ /* 0x0003e40000000400 */
[----:B------:R2:W-:Y:S02]  /*20850*/  STS.U16 [R2+0x5900], R24 ;  /* 0x0059001802007388 */ /* 0x0005e40000000400 */
        /* <DEDUP_REMOVED lines=11> */
[----:B------:R-:W-:Y:S01]  /*20910*/  STS.U16 [R2+0xb900], R29 ;  /* 0x00b9001d02007388 */ /* 0x000fe20000000400 */
[----:B0-----:R-:W4:Y:S01]  /*20920*/  LDL.LU R17, [R1+0x3d0] ;  /* 0x0003d00001117983 */ /* 0x001f220000300800 */
[----:B---3--:R-:W-:Y:S02]  /*20930*/  STS.U16 [R2+0xc800], R15 ;  /* 0x00c8000f02007388 */ /* 0x008fe40000000400 */
[----:B-1----:R-:W3:Y:S02]  /*20940*/  LDL.LU R18, [R1+0x3cc] ;  /* 0x0003cc0001127983 */ /* 0x002ee40000300800 */
[----:B------:R-:W-:Y:S01]  /*20950*/  STS.U16 [R2+0xc900], R3 ;  /* 0x00c9000302007388 */ /* 0x000fe20000000400 */
[----:B--2---:R-:W2:Y:S04]  /*20960*/  LDL.LU R24, [R1+0x324] ;  /* 0x0003240001187983 */ /* 0x004ea80000300800 */
[----:B------:R-:W-:Y:S01]  /*20970*/  STS.U16 [R2+0xd800], R4 ;  /* 0x00d8000402007388 */ /* 0x000fe20000000400 */
[----:B------:R0:W-:Y:S03]  /*20980*/  STS.U16 [R2+0xd900], R0 ;  /* 0x00d9000002007388 */ /* 0x0001e60000000400 */
        /* <DEDUP_REMOVED lines=13> */
[C---:B------:R-:W-:Y:S01]  /*20a60*/  LOP3.LUT R26, R14.reuse, 0x50, RZ, 0x3c, !PT ;  /* 0x000000500e1a7812 */ /* 0x040fe200078e3cff */
[----:B------:R-:W2:Y:S02]  /*20a70*/  LDL.LU R23, [R1+0xec] ;  /* 0x0000ec0001177983 */ /* 0x000ea40000300800 */
[----:B------:R-:W-:Y:S01]  /*20a80*/  STS.U16 [R2+0xe800], R20 ;  /* 0x00e8001402007388 */ /* 0x000fe20000000400 */
[----:B------:R-:W2:Y:S02]  /*20a90*/  LDL.LU R25, [R1+0xc0] ;  /* 0x0000c00001197983 */ /* 0x000ea40000300800 */
[----:B------:R-:W-:Y:S02]  /*20aa0*/  STS.U16 [R2+0xe900], R19 ;  /* 0x00e9001302007388 */ /* 0x000fe40000000400 */
[----:B------:R-:W2:Y:S01]  /*20ab0*/  LDL.LU R11, [R1+0xbc] ;  /* 0x0000bc00010b7983 */ /* 0x000ea20000300800 */
[----:B------:R-:W-:Y:S04]  /*20ac0*/  STS.U16 [R2+0xf800], R6 ;  /* 0x00f8000602007388 */ /* 0x000fe80000000400 */
[----:B------:R-:W2:Y:S01]  /*20ad0*/  LDL.LU R12, [R1+0x90] ;  /* 0x00009000010c7983 */ /* 0x000ea20000300800 */
[----:B------:R-:W-:Y:S02]  /*20ae0*/  STS.U16 [R2+0xf900], R5 ;  /* 0x00f9000502007388 */ /* 0x000fe40000000400 */
[----:B------:R-:W2:Y:S02]  /*20af0*/  LDL.LU R3, [R1+0x8c] ;  /* 0x00008c0001037983 */ /* 0x000ea40000300800 */
[----:B------:R-:W2:Y:S01]  /*20b00*/  LDL.LU R4, [R1+0x60] ;  /* 0x0000600001047983 */ /* 0x000ea20000300800 */
[----:B----4-:R0:W-:Y:S01]  /*20b10*/  STS.U16 [R26+0xa00], R17 ;  /* 0x000a00111a007388 */ /* 0x0101e20000000400 */
[----:B---3--:R1:W-:Y:S03]  /*20b20*/  STS.U16 [R26+0xb00], R18 ;  /* 0x000b00121a007388 */ /* 0x0083e60000000400 */
[----:B--2---:R2:W-:Y:S04]  /*20b30*/  STS.U16 [R26+0x1a00], R24 ;  /* 0x001a00181a007388 */ /* 0x0045e80000000400 */
[----:B0-----:R-:W4:Y:S01]  /*20b40*/  LDL.LU R17, [R1+0x5c] ;  /* 0x00005c0001117983 */ /* 0x001f220000300800 */
[----:B-1----:R-:W4:Y:S03]  /*20b50*/  LDL.LU R18, [R1+0x30] ;  /* 0x0000300001127983 */ /* 0x002f260000300800 */
[----:B--2---:R-:W2:Y:S01]  /*20b60*/  LDL.LU R24, [R1+0x2c] ;  /* 0x00002c0001187983 */ /* 0x004ea20000300800 */
[----:B------:R-:W2:Y:S03]  /*20b70*/  LDL.LU R2, [R1] ;  /* 0x0000000001027983 */ /* 0x000ea60000300800 */
[----:B------:R0:W-:Y:S04]  /*20b80*/  STS.U16 [R26+0x1b00], R0 ;  /* 0x001b00001a007388 */ /* 0x0001e80000000400 */
[----:B0-----:R-:W2:Y:S01]  /*20b90*/  LDL.LU R0, [R1+0x38fc] ;  /* 0x0038fc0001007983 */ /* 0x001ea20000300800 */
[----:B------:R0:W-:Y:S02]  /*20ba0*/  STS.U16 [R26+0x2a00], R27 ;  /* 0x002a001b1a007388 */ /* 0x0001e40000000400 */
[----:B------:R1:W-:Y:S02]  /*20bb0*/  STS.U16 [R26+0x2b00], R13 ;  /* 0x002b000d1a007388 */ /* 0x0003e40000000400 */
[----:B------:R1:W-:Y:S01]  /*20bc0*/  STS.U16 [R26+0x3a00], R16 ;  /* 0x003a00101a007388 */ /* 0x0003e20000000400 */
[----:B------:R1:W-:Y:S01]  /*20bd0*/  STS.U16 [R26+0x3b00], R28 ;  /* 0x003b001c1a007388 */ /* 0x0003e20000000400 */
[----:B------:R1:W-:Y:S02]  /*20be0*/  STS.U16 [R26+0x4a00], R29 ;  /* 0x004a001d1a007388 */ /* 0x0003e40000000400 */
[----:B------:R1:W-:Y:S01]  /*20bf0*/  STS.U16 [R26+0x4b00], R15 ;  /* 0x004b000f1a007388 */ /* 0x0003e20000000400 */
[----:B0-----:R-:W4:Y:S01]  /*20c00*/  LDL.LU R27, [R1+0x3c8] ;  /* 0x0003c800011b7983 */ /* 0x001f220000300800 */
[----:B-1----:R-:W4:Y:S03]  /*20c10*/  LDL.LU R13, [R1+0x3c4] ;  /* 0x0003c400010d7983 */ /* 0x002f260000300800 */
[----:B------:R-:W4:Y:S01]  /*20c20*/  LDL.LU R16, [R1+0x31c] ;  /* 0x00031c0001107983 */ /* 0x000f220000300800 */
[----:B------:R-:W4:Y:S03]  /*20c30*/  LDL.LU R28, [R1+0x318] ;  /* 0x00031800011c7983 */ /* 0x000f260000300800 */
[----:B------:R-:W4:Y:S01]  /*20c40*/  LDL.LU R29, [R1+0x2e4] ;  /* 0x0002e400011d7983 */ /* 0x000f220000300800 */
[----:B------:R-:W4:Y:S03]  /*20c50*/  LDL.LU R15, [R1+0x2e0] ;  /* 0x0002e000010f7983 */ /* 0x000f260000300800 */
[----:B--2---:R0:W-:Y:S01]  /*20c60*/  STS.U16 [R26+0x5a00], R0 ;  /* 0x005a00001a007388 */ /* 0x0041e20000000400 */
[----:B------:R1:W-:Y:S02]  /*20c70*/  STS.U16 [R26+0x5b00], R7 ;  /* 0x005b00071a007388 */ /* 0x0003e40000000400 */
[----:B------:R2:W-:Y:S02]  /*20c80*/  STS.U16 [R26+0x6a00], R8 ;  /* 0x006a00081a007388 */ /* 0x0005e40000000400 */
[----:B------:R4:W-:Y:S01]  /*20c90*/  STS.U16 [R26+0x6b00], R21 ;  /* 0x006b00151a007388 */ /* 0x0009e20000000400 */
[----:B------:R4:W-:Y:S01]  /*20ca0*/  STS.U16 [R26+0x7a00], R22 ;  /* 0x007a00161a007388 */ /* 0x0009e20000000400 */
[----:B------:R4:W-:Y:S03]  /*20cb0*/  STS.U16 [R26+0x7b00], R9 ;  /* 0x007b00091a007388 */ /* 0x0009e60000000400 */
[----:B0-----:R-:W3:Y:S01]  /*20cc0*/  LDL.LU R0, [R1+0x284] ;  /* 0x0002840001007983 */ /* 0x001ee20000300800 */
[----:B-1----:R-:W3:Y:S02]  /*20cd0*/  LDL.LU R7, [R1+0x38f8] ;  /* 0x0038f80001077983 */ /* 0x002ee40000300800 */
[----:B--2---:R-:W2:Y:S02]  /*20ce0*/  LDL.LU R8, [R1+0x38f4] ;  /* 0x0038f40001087983 */ /* 0x004ea40000300800 */
[----:B----4-:R-:W4:Y:S01]  /*20cf0*/  LDL.LU R21, [R1+0x38f0] ;  /* 0x0038f00001157983 */ /* 0x010f220000300800 */
[----:B------:R-:W2:Y:S01]  /*20d00*/  LDL.LU R22, [R1+0x38ec] ;  /* 0x0038ec0001167983 */ /* 0x000ea20000300800 */
[----:B------:R-:W2:Y:S03]  /*20d10*/  LDL.LU R9, [R1+0x38e8] ;  /* 0x0038e80001097983 */ /* 0x000ea60000300800 */
[----:B------:R0:W-:Y:S01]  /*20d20*/  STS.U16 [R26+0x8a00], R10 ;  /* 0x008a000a1a007388 */ /* 0x0001e20000000400 */
[----:B------:R1:W-:Y:S02]  /*20d30*/  STS.U16 [R26+0x8b00], R23 ;  /* 0x008b00171a007388 */ /* 0x0003e40000000400 */
[----:B------:R1:W-:Y:S02]  /*20d40*/  STS.U16 [R26+0x9a00], R25 ;  /* 0x009a00191a007388 */ /* 0x0003e40000000400 */
[----:B------:R1:W-:Y:S01]  /*20d50*/  STS.U16 [R26+0x9b00], R11 ;  /* 0x009b000b1a007388 */ /* 0x0003e20000000400 */
[----:B------:R1:W-:Y:S01]  /*20d60*/  STS.U16 [R26+0xaa00], R12 ;  /* 0x00aa000c1a007388 */ /* 0x0003e20000000400 */
[----:B------:R1:W-:Y:S03]  /*20d70*/  STS.U16 [R26+0xab00], R3 ;  /* 0x00ab00031a007388 */ /* 0x0003e60000000400 */
[----:B0-----:R-:W2:Y:S01]  /*20d80*/  LDL.LU R10, [R1+0x38e4] ;  /* 0x0038e400010a7983 */ /* 0x001ea20000300800 */
[----:B-1----:R-:W2:Y:S03]  /*20d90*/  LDL.LU R23, [R1+0x38e0] ;  /* 0x0038e00001177983 */ /* 0x002ea60000300800 */
[----:B------:R-:W2:Y:S01]  /*20da0*/  LDL.LU R25, [R1+0x38dc] ;  /* 0x0038dc0001197983 */ /* 0x000ea20000300800 */
[----:B------:R-:W2:Y:S03]  /*20db0*/  LDL.LU R11, [R1+0x38d8] ;  /* 0x0038d800010b7983 */ /* 0x000ea60000300800 */
[----:B------:R-:W2:Y:S01]  /*20dc0*/  LDL.LU R12, [R1+0x38d4] ;  /* 0x0038d400010c7983 */ /* 0x000ea20000300800 */
[----:B------:R-:W2:Y:S03]  /*20dd0*/  LDL.LU R3, [R1+0x38d0] ;  /* 0x0038d00001037983 */ /* 0x000ea60000300800 */
[----:B------:R0:W-:Y:S01]  /*20de0*/  STS.U16 [R26+0xba00], R4 ;  /* 0x00ba00041a007388 */ /* 0x0001e20000000400 */
[----:B------:R1:W-:Y:S02]  /*20df0*/  STS.U16 [R26+0xbb00], R17 ;  /* 0x00bb00111a007388 */ /* 0x0003e40000000400 */
[----:B------:R1:W-:Y:S02]  /*20e00*/  STS.U16 [R26+0xca00], R18 ;  /* 0x00ca00121a007388 */ /* 0x0003e40000000400 */
[----:B------:R1:W-:Y:S01]  /*20e10*/  STS.U16 [R26+0xcb00], R24 ;  /* 0x00cb00181a007388 */ /* 0x0003e20000000400 */
[----:B0-----:R-:W2:Y:S01]  /*20e20*/  LDL.LU R4, [R1+0x38cc] ;  /* 0x0038cc0001047983 */ /* 0x001ea20000300800 */
[----:B-1----:R-:W2:Y:S02]  /*20e30*/  LDL.LU R17, [R1+0x38c8] ;  /* 0x0038c80001117983 */ /* 0x002ea40000300800 */
[----:B------:R-:W2:Y:S02]  /*20e40*/  LDL.LU R18, [R1+0x38c4] ;  /* 0x0038c40001127983 */ /* 0x000ea40000300800 */
[----:B------:R-:W2:Y:S01]  /*20e50*/  LDL.LU R24, [R1+0x38c0] ;  /* 0x0038c00001187983 */ /* 0x000ea20000300800 */
[----:B------:R0:W-:Y:S01]  /*20e60*/  STS.U16 [R26+0xda00], R2 ;  /* 0x00da00021a007388 */ /* 0x0001e20000000400 */
[----:B------:R-:W-:-:S03]  /*20e70*/  LOP3.LUT R14, R14, 0x60, RZ, 0x3c, !PT ;  /* 0x000000600e0e7812 */ /* 0x000fc600078e3cff */
[----:B0-----:R-:W3:Y:S04]  /*20e80*/  LDL R2, [R1+0x13b0] ;  /* 0x0013b00001027983 */ /* 0x001ee80000100800 */
[----:B--2---:R-:W-:Y:S01]  /*20e90*/  STS.U16 [R26+0xdb00], R24 ;  /* 0x00db00181a007388 */ /* 0x004fe20000000400 */
[----:B------:R-:W-:Y:S02]  /*20ea0*/  STS.U16 [R26+0xea00], R18 ;  /* 0x00ea00121a007388 */ /* 0x000fe40000000400 */
[----:B------:R-:W-:Y:S02]  /*20eb0*/  STS.U16 [R26+0xeb00], R17 ;  /* 0x00eb00111a007388 */ /* 0x000fe40000000400 */
[----:B------:R-:W-:Y:S01]  /*20ec0*/  STS.U16 [R26+0xfa00], R4 ;  /* 0x00fa00041a007388 */ /* 0x000fe20000000400 */
[----:B------:R0:W-:Y:S01]  /*20ed0*/  STS.U16 [R26+0xfb00], R3 ;  /* 0x00fb00031a007388 */ /* 0x0001e20000000400 */
[----:B------:R1:W-:Y:S02]  /*20ee0*/  STS.U16 [R14+0xc00], R27 ;  /* 0x000c001b0e007388 */ /* 0x0003e40000000400 */
[----:B------:R2:W-:Y:S02]  /*20ef0*/  STS.U16 [R14+0xd00], R13 ;  /* 0x000d000d0e007388 */ /* 0x0005e40000000400 */
[----:B------:R2:W-:Y:S01]  /*20f00*/  STS.U16 [R14+0x1c00], R16 ;  /* 0x001c00100e007388 */ /* 0x0005e20000000400 */
[----:B------:R3:W-:Y:S01]  /*20f10*/  STS.U16 [R14+0x1d00], R28 ;  /* 0x001d001c0e007388 */ /* 0x0007e20000000400 */
[----:B------:R3:W-:Y:S03]  /*20f20*/  STS.U16 [R14+0x2c00], R29 ;  /* 0x002c001d0e007388 */ /* 0x0007e60000000400 */
[----:B0-----:R-:W4:Y:S01]  /*20f30*/  LDL.LU R26, [R1+0x38bc] ;  /* 0x0038bc00011a7983 */ /* 0x001f220000300800 */
[----:B------:R-:W4:Y:S02]  /*20f40*/  LDL R3, [R1+0x139c] ;  /* 0x00139c0001037983 */ /* 0x000f240000100800 */
[----:B-1----:R-:W4:Y:S02]  /*20f50*/  LDL.LU R27, [R1+0x38b8] ;  /* 0x0038b800011b7983 */ /* 0x002f240000300800 */
[----:B--2---:R-:W2:Y:S01]  /*20f60*/  LDL.LU R13, [R1+0x38b4] ;  /* 0x0038b400010d7983 */ /* 0x004ea20000300800 */
[----:B------:R-:W2:Y:S01]  /*20f70*/  LDL.LU R16, [R1+0x38b0] ;  /* 0x0038b00001107983 */ /* 0x000ea20000300800 */
[----:B---3--:R-:W3:Y:S02]  /*20f80*/  LDL.LU R28, [R1+0x38ac] ;  /* 0x0038ac00011c7983 */ /* 0x008ee40000300800 */
[----:B------:R-:W2:Y:S01]  /*20f90*/  LDL.LU R29, [R1+0x38a8] ;  /* 0x0038a800011d7983 */ /* 0x000ea20000300800 */
[----:B------:R0:W-:Y:S04]  /*20fa0*/  STS.U16 [R14+0x2d00], R15 ;  /* 0x002d000f0e007388 */ /* 0x0001e80000000400 */
[----:B0-----:R-:W2:Y:S01]  /*20fb0*/  LDL.LU R15, [R1+0x38a4] ;  /* 0x0038a400010f7983 */ /* 0x001ea20000300800 */
[----:B------:R0:W-:Y:S03]  /*20fc0*/  STS.U16 [R14+0x3c00], R0 ;  /* 0x003c00000e007388 */ /* 0x0001e60000000400 */
[----:B0-----:R-:W3:Y:S01]  /*20fd0*/  LDL.LU R0, [R1+0x38a0] ;  /* 0x0038a00001007983 */ /* 0x001ee20000300800 */
[----:B--2---:R-:W-:-:S06]  /*20fe0*/  PRMT R15, RZ, 0x7610, R15 ;  /* 0x00007610ff0f7816 */ /* 0x004fcc000000000f */
[----:B----4-:R-:W2:Y:S04]  /*20ff0*/  @!P0 LDG.E.U16 R15, [R2.64] ;  /* 0x00000006020f8981 */ /* 0x010ea8000c1e1500 */
[----:B---3--:R0:W-:Y:S04]  /*21000*/  STS.U16 [R14+0x3d00], R0 ;  /* 0x003d00000e007388 */ /* 0x0081e80000000400 */
[----:B0-----:R-:W3:Y:S01]  /*21010*/  LDL.LU R14, [R1+0x389c] ;  /* 0x00389c00010e7983 */ /* 0x001ee20000300800 */
[----:B------:R-:W4:Y:S03]  /*21020*/  LDL.LU R0, [R1+0x3898] ;  /* 0x0038980001007983 */ /* 0x000f260000300800 */
[----:B--2---:R0:W-:Y:S04]  /*21030*/  STL [R1+0x1cc], R15 ;  /* 0x0001cc0f01007387 */ /* 0x0041e80000100800 */
[----:B0-----:R-:W2:Y:S01]  /*21040*/  LDL.LU R15, [R1+0x3894] ;  /* 0x00389400010f7983 */ /* 0x001ea20000300800 */
[----:B------:R-:W2:Y:S02]  /*21050*/  LDL R2, [R1+0xfdc] ;  /* 0x000fdc0001027983 */ /* 0x000ea40000100800 */
[----:B------:R-:W2:Y:S01]  /*21060*/  LDL R3, [R1+0x1340] ;  /* 0x0013400001037983 */ /* 0x000ea20000100800 */
[----:B----4-:R-:W-:-:S02]  /*21070*/  PRMT R0, RZ, 0x7610, R0 ;  /* 0x00007610ff007816 */ /* 0x010fc40000000000 */
[----:B--2---:R-:W-:-:S04]  /*21080*/  @!P0 LOP3.LUT R3, R3, R2, RZ, 0x3c, !PT ;  /* 0x0000000203038212 */ /* 0x004fc800078e3cff */
[----:B------:R-:W-:-:S04]  /*21090*/  @!P0 LOP3.LUT R2, R3, R2, RZ, 0x3c, !PT ;  /* 0x0000000203028212 */ /* 0x000fc800078e3cff */
[----:B------:R-:W-:-:S05]  /*210a0*/  @!P0 LOP3.LUT R3, R3, R2, RZ, 0x3c, !PT ;  /* 0x0000000203038212 */ /* 0x000fca00078e3cff */
[----:B------:R-:W2:Y:S04]  /*210b0*/  @!P0 LDG.E.U16 R0, [R2.64] ;  /* 0x0000000602008981 */ /* 0x000ea8000c1e1500 */
[----:B--2---:R0:W-:Y:S04]  /*210c0*/  STL [R1+0x1d4], R0 ;  /* 0x0001d40001007387 */ /* 0x0041e80000100800 */
[----:B0-----:R-:W2:Y:S01]  /*210d0*/  LDL.LU R0, [R1+0x3890] ;  /* 0x0038900001007983 */ /* 0x001ea20000300800 */
[----:B------:R-:W4:Y:S02]  /*210e0*/  LDL R2, [R1+0x131c] ;  /* 0x00131c0001027983 */ /* 0x000f240000100800 */
[----:B------:R-:W4:Y:S01]  /*210f0*/  LDL R3, [R1+0x1320] ;  /* 0x0013200001037983 */ /* 0x000f220000100800 */
[----:B---3--:R-:W-:-:S02]  /*21100*/  PRMT R14, RZ, 0x7610, R14 ;  /* 0x00007610ff0e7816 */ /* 0x008fc4000000000e */
[----:B----4-:R-:W-:-:S04]  /*21110*/  @!P0 LOP3.LUT R3, R3, R2, RZ, 0x3c, !PT ;  /* 0x0000000203038212 */ /* 0x010fc800078e3cff */
[----:B------:R-:W-:-:S04]  /*21120*/  @!P0 LOP3.LUT R2, R3, R2, RZ, 0x3c, !PT ;  /* 0x0000000203028212 */ /* 0x000fc800078e3cff */
[----:B------:R-:W-:-:S05]  /*21130*/  @!P0 LOP3.LUT R3, R3, R2, RZ, 0x3c, !PT ;  /* 0x0000000203038212 */ /* 0x000fca00078e3cff */
[----:B------:R-:W3:Y:S04]  /*21140*/  @!P0 LDG.E.U16 R14, [R2.64] ;  /* 0x00000006020e8981 */ /* 0x000ee8000c1e1500 */
[----:B---3--:R0:W-:Y:S04]  /*21150*/  STL [R1+0x1d0], R14 ;  /* 0x0001d00e01007387 */ /* 0x0081e80000100800 */
[----:B0-----:R-:W3:Y:S01]  /*21160*/  LDL.LU R14, [R1+0x388c] ;  /* 0x00388c00010e7983 */ /* 0x001ee20000300800 */
[----:B------:R-:W4:Y:S02]  /*21170*/  LDL R2, [R1+0x12dc] ;  /* 0x0012dc0001027983 */ /* 0x000f240000100800 */
[----:B------:R-:W4:Y:S01]  /*21180*/  LDL R3, [R1+0x12e0] ;  /* 0x0012e00001037983 */ /* 0x000f220000100800 */
[----:B--2---:R-:W-:-:S02]  /*21190*/  PRMT R0, RZ, 0x7610, R0 ;  /* 0x00007610ff007816 */ /* 0x004fc40000000000 */
[----:B----4-:R-:W-:-:S04]  /*211a0*/  @!P0 LOP3.LUT R3, R3, R2, RZ, 0x3c, !PT ;  /* 0x0000000203038212 */ /* 0x010fc800078e3cff */
        /* <DEDUP_REMOVED lines=529> */
[----:B------:R-:W-:-:S02]  /*232c0*/  PRMT R13, RZ, 0x7610, R13 ;  /* 0x00007610ff0d7816 */ /* 0x000fc4000000000d */
[----:B----4-:R-:W-:-:S04]  /*232d0*/  @!P0 LOP3.LUT R3, R3, R2, RZ, 0x3c, !PT ;  /* 0x0000000203038212 */ /* 0x010fc800078e3cff */
[----:B------:R-:W-:-:S04]  /*232e0*/  @!P0 LOP3.LUT R2, R3, R2, RZ, 0x3c, !PT ;  /* 0x0000000203028212 */ /* 0x000fc800078e3cff */
[----:B------:R-:W-:-:S05]  /*232f0*/  @!P0 LOP3.LUT R3, R3, R2, RZ, 0x3c, !PT ;  /* 0x0000000203038212 */ /* 0x000fca00078e3cff */
[----:B------:R0:W4:Y:S04]  /*23300*/  @!P0 LDG.E.U16 R13, [R2.64] ;  /* 0x00000006020d8981 */ /* 0x000128000c1e1500 */
[----:B0-----:R-:W2:Y:S04]  /*23310*/  LDL R2, [R1+0xfe0] ;  /* 0x000fe00001027983 */ /* 0x001ea80000100800 */
[----:B------:R-:W2:Y:S01]  /*23320*/  LDL R3, [R1+0x1378] ;  /* 0x0013780001037983 */ /* 0x000ea20000100800 */
[----:B------:R-:W-:Y:S02]  /*23330*/  PRMT R12, RZ, 0x7610, R12 ;  /* 0x00007610ff0c7816 */ /* 0x000fe4000000000c */
[----:B--2---:R-:W-:-:S04]  /*23340*/  @!P0 LOP3.LUT R3, R3, R2, RZ, 0x3c, !PT ;  /* 0x0000000203038212 */ /* 0x004fc800078e3cff */
[----:B------:R-:W-:-:S04]  /*23350*/  @!P0 LOP3.LUT R2, R3, R2, RZ, 0x3c, !PT ;  /* 0x0000000203028212 */ /* 0x000fc800078e3cff */
[----:B------:R-:W-:Y:S01]  /*23360*/  @!P0 LOP3.LUT R3, R3, R2, RZ, 0x3c, !PT ;  /* 0x0000000203038212 */ /* 0x000fe200078e3cff */
[----:B----4-:R-:W-:Y:S04]  /*23370*/  STL [R1+0x370c], R13 ;  /* 0x00370c0d01007387 */ /* 0x010fe80000100800 */
[----:B------:R0:W2:Y:S04]  /*23380*/  @!P0 LDG.E.U16 R12, [R2.64] ;  /* 0x00000006020c8981 */ /* 0x0000a8000c1e1500 */
[----:B0-----:R-:W4:Y:S04]  /*23390*/  LDL R2, [R1+0x137c] ;  /* 0x00137c0001027983 */ /* 0x001f280000100800 */
[----:B------:R-:W4:Y:S01]  /*233a0*/  LDL R3, [R1+0x13ac] ;  /* 0x0013ac0001037983 */ /* 0x000f220000100800 */
[----:B------:R-:W-:-:S02]  /*233b0*/  PRMT R11, RZ, 0x7610, R11 ;  /* 0x00007610ff0b7816 */ /* 0x000fc4000000000b */
[----:B----4-:R-:W-:-:S04]  /*233c0*/  @!P0 LOP3.LUT R3, R3, R2, RZ, 0x3c, !PT ;  /* 0x0000000203038212 */ /* 0x010fc800078e3cff */
[----:B------:R-:W-:-:S04]  /*233d0*/  @!P0 LOP3.LUT R2, R3, R2, RZ, 0x3c, !PT ;  /* 0x0000000203028212 */ /* 0x000fc800078e3cff */
[----:B------:R-:W-:Y:S01]  /*233e0*/  @!P0 LOP3.LUT R3, R3, R2, RZ, 0x3c, !PT ;  /* 0x0000000203038212 */ /* 0x000fe200078e3cff */
[----:B--2---:R-:W-:Y:S04]  /*233f0*/  STL [R1+0x3710], R12 ;  /* 0x0037100c01007387 */ /* 0x004fe80000100800 */
[----:B------:R0:W2:Y:S04]  /*23400*/  @!P0 LDG.E.U16 R11, [R2.64] ;  /* 0x00000006020b8981 */ /* 0x0000a8000c1e1500 */
[----:B0-----:R-:W4:Y:S04]  /*23410*/  LDL R2, [R1+0xfcc] ;  /* 0x000fcc0001027983 */ /* 0x001f280000100800 */
[----:B------:R-:W4:Y:S01]  /*23420*/  LDL R3, [R1+0x1334] ;  /* 0x0013340001037983 */ /* 0x000f220000100800 */
[----:B------:R-:W-:-:S02]  /*23430*/  PRMT R0, RZ, 0x7610, R0 ;  /* 0x00007610ff007816 */ /* 0x000fc40000000000 */
[----:B----4-:R-:W-:-:S04]  /*23440*/  @!P0 LOP3.LUT R3, R3, R2, RZ, 0x3c, !PT ;  /* 0x0000000203038212 */ /* 0x010fc800078e3cff */
[----:B------:R-:W-:-:S04]  /*23450*/  @!P0 LOP3.LUT R2, R3, R2, RZ, 0x3c, !PT ;  /* 0x0000000203028212 */ /* 0x000fc800078e3cff */
[----:B------:R-:W-:-:S05]  /*23460*/  @!P0 LOP3.LUT R3, R3, R2, RZ, 0x3c, !PT ;  /* 0x0000000203038212 */ /* 0x000fca00078e3cff */
[----:B------:R-:W4:Y:S04]  /*23470*/  @!P0 LDG.E.U16 R0, [R2.64] ;  /* 0x0000000602008981 */ /* 0x000f28000c1e1500 */
[----:B--2---:R-:W-:Y:S04]  /*23480*/  STL [R1+0x3714], R11 ;  /* 0x0037140b01007387 */ /* 0x004fe80000100800 */
[----:B----4-:R0:W-:Y:S04]  /*23490*/  STL [R1+0xb8], R0 ;  /* 0x0000b80001007387 */ /* 0x0101e80000100800 */
        /* <DEDUP_REMOVED lines=202> */
[----:B------:R0:W3:Y:S04]  /*24140*/  @!P0 LDG.E.U16 R14, [R2.64] ;  /* 0x00000006020e8981 */ /* 0x0000e8000c1e1500 */
[----:B0-----:R-:W4:Y:S04]  /*24150*/  LDL R2, [R1+0x1134] ;  /* 0x0011340001027983 */ /* 0x001f280000100800 */
[----:B------:R-:W4:Y:S01]  /*24160*/  LDL R3, [R1+0x1138] ;  /* 0x0011380001037983 */ /* 0x000f220000100800 */
[----:B--2---:R-:W-:Y:S02]  /*24170*/  PRMT R0, RZ, 0x7610, R0 ;  /* 0x00007610ff007816 */ /* 0x004fe40000000000 */
[----:B----4-:R-:W-:-:S04]  /*24180*/  @!P0 LOP3.LUT R3, R3, R2, RZ, 0x3c, !PT ;  /* 0x0000000203038212 */ /* 0x010fc800078e3cff */
[----:B------:R-:W-:-:S04]  /*24190*/  @!P0 LOP3.LUT R2, R3, R2, RZ, 0x3c, !PT ;  /* 0x0000000203028212 */ /* 0x000fc800078e3cff */
[----:B------:R-:W-:-:S05]  /*241a0*/  @!P0 LOP3.LUT R3, R3, R2, RZ, 0x3c, !PT ;  /* 0x0000000203038212 */ /* 0x000fca00078e3cff */
[----:B------:R-:W2:Y:S04]  /*241b0*/  @!P0 LDG.E.U16 R0, [R2.64] ;  /* 0x0000000602008981 */ /* 0x000ea8000c1e1500 */
[----:B---3--:R0:W-:Y:S04]  /*241c0*/  STL [R1+0x60], R14 ;  /* 0x0000600e01007387 */ /* 0x0081e80000100800 */
[----:B0-----:R-:W3:Y:S04]  /*241d0*/  LDL R14, [R1+0x1348] ;  /* 0x00134800010e7983 */ /* 0x001ee80000100800 */
        /* <DEDUP_REMOVED lines=8> */
[----:B------:R-:W4:Y:S04]  /*24260*/  @!P0 LDG.E.U16 R15, [R2.64] ;  /* 0x00000006020f8981 */ /* 0x000f28000c1e1500 */
[----:B----4-:R0:W-:Y:S04]  /*24270*/  STL [R1+0x58], R15 ;  /* 0x0000580f01007387 */ /* 0x0101e80000100800 */
[----:B0-----:R-:W4:Y:S01]  /*24280*/  LDL.LU R15, [R1+0x3748] ;  /* 0x00374800010f7983 */ /* 0x001f220000300800 */
[----:B------:R-:W3:Y:S02]  /*24290*/  LDL R2, [R1+0x10b4] ;  /* 0x0010b40001027983 */ /* 0x000ee40000100800 */
[----:B------:R-:W3:Y:S01]  /*242a0*/  LDL R3, [R1+0x10b8] ;  /* 0x0010b80001037983 */ /* 0x000ee20000100800 */
[----:B--2---:R-:W-:-:S02]  /*242b0*/  PRMT R0, RZ, 0x7610, R0 ;  /* 0x00007610ff007816 */ /* 0x004fc40000000000 */
[----:B---3--:R-:W-:-:S04]  /*242c0*/  @!P0 LOP3.LUT R3, R3, R2, RZ, 0x3c, !PT ;  /* 0x0000000203038212 */ /* 0x008fc800078e3cff */
[----:B------:R-:W-:-:S04]  /*242d0*/  @!P0 LOP3.LUT R2, R3, R2, RZ, 0x3c, !PT ;  /* 0x0000000203028212 */ /* 0x000fc800078e3cff */
[----:B------:R-:W-:-:S05]  /*242e0*/  @!P0 LOP3.LUT R3, R3, R2, RZ, 0x3c, !PT ;  /* 0x0000000203038212 */ /* 0x000fca00078e3cff */
[----:B------:R-:W2:Y:S04]  /*242f0*/  @!P0 LDG.E.U16 R0, [R2.64] ;  /* 0x0000000602008981 */ /* 0x000ea8000c1e1500 */
[----:B--2---:R0:W-:Y:S04]  /*24300*/  STL [R1+0x50], R0 ;  /* 0x0000500001007387 */ /* 0x0041e80000100800 */
[----:B0-----:R-:W2:Y:S01]  /*24310*/  LDL.LU R0, [R1+0x3744] ;  /* 0x0037440001007983 */ /* 0x001ea20000300800 */
[----:B------:R-:W3:Y:S02]  /*24320*/  LDL R2, [R1+0x1074] ;  /* 0x0010740001027983 */ /* 0x000ee40000100800 */
[----:B------:R-:W3:Y:S01]  /*24330*/  LDL R3, [R1+0x1078] ;  /* 0x0010780001037983 */ /* 0x000ee20000100800 */
[----:B----4-:R-:W-:-:S02]  /*24340*/  PRMT R15, RZ, 0x7610, R15 ;  /* 0x00007610ff0f7816 */ /* 0x010fc4000000000f */
[----:B---3--:R-:W-:-:S04]  /*24350*/  @!P0 LOP3.LUT R3, R3, R2, RZ, 0x3c, !PT ;  /* 0x0000000203038212 */ /* 0x008fc800078e3cff */
        /* <DEDUP_REMOVED lines=11> */
[----:B------:R-:W2:Y:S01]  /*24410*/  @!P0 LDG.E.U16 R0, [R2.64] ;  /* 0x0000000602008981 */ /* 0x000ea2000c1e1500 */
[----:B------:R-:W-:-:S03]  /*24420*/  PRMT R7, RZ, 0x7610, R7 ;  /* 0x00007610ff077816 */ /* 0x000fc60000000007 */
[----:B--2---:R0:W-:Y:S04]  /*24430*/  STL [R1+0x8], R0 ;  /* 0x0000080001007387 */ /* 0x0041e80000100800 */
[----:B0-----:R-:W2:Y:S01]  /*24440*/  LDL.LU R0, [R1+0x373c] ;  /* 0x00373c0001007983 */ /* 0x001ea20000300800 */
[----:B------:R-:W4:Y:S02]  /*24450*/  LDL R3, [R1+0xff8] ;  /* 0x000ff80001037983 */ /* 0x000f240000100800 */
[----:B------:R-:W-:Y:S01]  /*24460*/  @!P0 IMAD.MOV.U32 R2, RZ, RZ, R14 ;  /* 0x000000ffff028224 */ /* 0x000fe200078e000e */
[----:B------:R-:W-:Y:S01]  /*24470*/  PRMT R6, RZ, 0x7610, R6 ;  /* 0x00007610ff067816 */ /* 0x000fe20000000006 */
[----:B------:R-:W2:Y:S04]  /*24480*/  LDL R14, [R1+0x12b0] ;  /* 0x0012b000010e7983 */ /* 0x000ea80000100800 */
[----:B----4-:R0:W4:Y:S04]  /*24490*/  @!P0 LDG.E.U16 R7, [R2.64] ;  /* 0x0000000602078981 */ /* 0x010128000c1e1500 */
[----:B0-----:R-:W2:Y:S04]  /*244a0*/  LDL R2, [R1+0x134c] ;  /* 0x00134c0001027983 */ /* 0x001ea80000100800 */
[----:B------:R-:W2:Y:S02]  /*244b0*/  LDL R3, [R1+0x1388] ;  /* 0x0013880001037983 */ /* 0x000ea40000100800 */
        /* <DEDUP_REMOVED lines=30> */
[----:B0-----:R-:W3:Y:S01]  /*246a0*/  LDL R3, [R1+0x12ac] ;  /* 0x0012ac0001037983 */ /* 0x001ee20000100800 */
[----:B------:R-:W-:Y:S01]  /*246b0*/  PRMT R13, RZ, 0x7610, R13 ;  /* 0x00007610ff0d7816 */ /* 0x000fe2000000000d */
[----:B------:R-:W-:Y:S02]  /*246c0*/  @!P0 IMAD.MOV.U32 R2, RZ, RZ, R14 ;  /* 0x000000ffff028224 */ /* 0x000fe400078e000e */
[----:B----4-:R0:W-:Y:S01]  /*246d0*/  STL [R1+0x3c], R9 ;  /* 0x00003c0901007387 */ /* 0x0101e20000100800 */
[----:B--2---:R-:W-:Y:S01]  /*246e0*/  PRMT R0, RZ, 0x7610, R0 ;  /* 0x00007610ff007816 */ /* 0x004fe20000000000 */
[----:B------:R-:W2:Y:S02]  /*246f0*/  LDL R14, [R1+0x116c] ;  /* 0x00116c00010e7983 */ /* 0x000ea40000100800 */
[----:B---3--:R1:W3:Y:S04]  /*24700*/  @!P0 LDG.E.U16 R13, [R2.64] ;  /* 0x00000006020d8981 */ /* 0x0082e8000c1e1500 */
[----:B0-----:R-:W4:Y:S04]  /*24710*/  LDL R9, [R1+0x11b0] ;  /* 0x0011b00001097983 */ /* 0x001f280000100800 */
[----:B-1----:R-:W2:Y:S04]  /*24720*/  LDL R2, [R1+0x126c] ;  /* 0x00126c0001027983 */ /* 0x002ea80000100800 */
[----:B------:R-:W2:Y:S02]  /*24730*/  LDL R3, [R1+0x1270] ;  /* 0x0012700001037983 */ /* 0x000ea40000100800 */
[----:B--2---:R-:W-:-:S04]  /*24740*/  @!P0 LOP3.LUT R3, R3, R2, RZ, 0x3c, !PT ;  /* 0x0000000203038212 */ /* 0x004fc800078e3cff */
[----:B------:R-:W-:-:S04]  /*24750*/  @!P0 LOP3.LUT R2, R3, R2, RZ, 0x3c, !PT ;  /* 0x0000000203028212 */ /* 0x000fc800078e3cff */
[----:B------:R-:W-:-:S05]  /*24760*/  @!P0 LOP3.LUT R3, R3, R2, RZ, 0x3c, !PT ;  /* 0x0000000203038212 */ /* 0x000fca00078e3cff */
[----:B------:R-:W2:Y:S04]  /*24770*/  @!P0 LDG.E.U16 R0, [R2.64] ;  /* 0x0000000602008981 */ /* 0x000ea8000c1e1500 */
[----:B---3--:R0:W-:Y:S04]  /*24780*/  STL [R1+0x38], R13 ;  /* 0x0000380d01007387 */ /* 0x0081e80000100800 */
[----:B0-----:R-:W3:Y:S04]  /*24790*/  LDL R13, [R1+0x1170] ;  /* 0x00117000010d7983 */ /* 0x001ee80000100800 */
[----:B--2---:R0:W-:Y:S04]  /*247a0*/  STL [R1+0x34], R0 ;  /* 0x0000340001007387 */ /* 0x0041e80000100800 */
[----:B0-----:R-:W2:Y:S01]  /*247b0*/  LDL.LU R0, [R1+0x3734] ;  /* 0x0037340001007983 */ /* 0x001ea20000300800 */
[----:B------:R-:W2:Y:S02]  /*247c0*/  LDL R2, [R1+0x122c] ;  /* 0x00122c0001027983 */ /* 0x000ea40000100800 */
[----:B------:R-:W2:Y:S01]  /*247d0*/  LDL R3, [R1+0x1230] ;  /* 0x0012300001037983 */ /* 0x000ea20000100800 */
[----:B------:R-:W-:-:S02]  /*247e0*/  PRMT R6, RZ, 0x7610, R6 ;  /* 0x00007610ff067816 */ /* 0x000fc40000000006 */
[----:B--2---:R-:W-:-:S04]  /*247f0*/  @!P0 LOP3.LUT R3, R3, R2, RZ, 0x3c, !PT ;  /* 0x0000000203038212 */ /* 0x004fc800078e3cff */
[----:B------:R-:W-:-:S04]  /*24800*/  @!P0 LOP3.LUT R2, R3, R2, RZ, 0x3c, !PT ;  /* 0x0000000203028212 */ /* 0x000fc800078e3cff */
[----:B------:R-:W-:-:S05]  /*24810*/  @!P0 LOP3.LUT R3, R3, R2, RZ, 0x3c, !PT ;  /* 0x0000000203038212 */ /* 0x000fca00078e3cff */
[----:B------:R0:W2:Y:S04]  /*24820*/  @!P0 LDG.E.U16 R6, [R2.64] ;  /* 0x0000000602068981 */ /* 0x0000a8000c1e1500 */
[----:B0-----:R-:W2:Y:S04]  /*24830*/  LDL R2, [R1+0x11ec] ;  /* 0x0011ec0001027983 */ /* 0x001ea80000100800 */
[----:B------:R-:W2:Y:S01]  /*24840*/  LDL R3, [R1+0x11f0] ;  /* 0x0011f00001037983 */ /* 0x000ea20000100800 */
[----:B------:R-:W-:Y:S02]  /*24850*/  PRMT R0, RZ, 0x7610, R0 ;  /* 0x00007610ff007816 */ /* 0x000fe40000000000 */
[----:B--2---:R-:W-:-:S04]  /*24860*/  @!P0 LOP3.LUT R3, R3, R2, RZ, 0x3c, !PT ;  /* 0x0000000203038212 */ /* 0x004fc800078e3cff */
[----:B------:R-:W-:-:S04]  /*24870*/  @!P0 LOP3.LUT R2, R3, R2, RZ, 0x3c, !PT ;  /* 0x0000000203028212 */ /* 0x000fc800078e3cff */
[----:B------:R-:W-:Y:S01]  /*24880*/  @!P0 LOP3.LUT R3, R3, R2, RZ, 0x3c, !PT ;  /* 0x0000000203038212 */ /* 0x000fe200078e3cff */
[----:B------:R0:W-:Y:S04]  /*24890*/  STL [R1+0x30], R6 ;  /* 0x0000300601007387 */ /* 0x0001e80000100800 */
[----:B------:R1:W2:Y:S01]  /*248a0*/  @!P0 LDG.E.U16 R0, [R2.64] ;  /* 0x0000000602008981 */ /* 0x0002a2000c1e1500 */
[----:B------:R-:W-:Y:S02]  /*248b0*/  PRMT R8, RZ, 0x7610, R8 ;  /* 0x00007610ff087816 */ /* 0x000fe40000000008 */
[----:B------:R-:W-:Y:S01]  /*248c0*/  PRMT R7, RZ, 0x7610, R7 ;  /* 0x00007610ff077816 */ /* 0x000fe20000000007 */
[----:B0-----:R-:W2:Y:S04]  /*248d0*/  LDL R6, [R1+0x1130] ;  /* 0x0011300001067983 */ /* 0x001ea80000100800 */
[----:B-1----:R-:W2:Y:S01]  /*248e0*/  LDL R3, [R1+0x11ac] ;  /* 0x0011ac0001037983 */ /* 0x002ea20000100800 */
[----:B----4-:R-:W-:-:S05]  /*248f0*/  @!P0 IMAD.MOV.U32 R2, RZ, RZ, R9 ;  /* 0x000000ffff028224 */ /* 0x010fca00078e0009 */
[----:B--2---:R3:W2:Y:S04]  /*24900*/  @!P0 LDG.E.U16 R8, [R2.64] ;  /* 0x0000000602088981 */ /* 0x0046a8000c1e1500 */
[----:B------:R-:W-:Y:S01]  /*24910*/  STL [R1+0x36d0], R0 ;  /* 0x0036d00001007387 */ /* 0x000fe20000100800 */
[----:B------:R-:W4:Y:S02]  /*24920*/  LDL R9, [R1+0x10ac] ;  /* 0x0010ac0001097983 */ /* 0x000f240000100800 */
[----:B---3--:R-:W-:Y:S02]  /*24930*/  @!P0 IMAD.MOV.U32 R2, RZ, RZ, R13 ;  /* 0x000000ffff028224 */ /* 0x008fe400078e000d */
[----:B------:R-:W-:-:S05]  /*24940*/  @!P0 IMAD.MOV.U32 R3, RZ, RZ, R14 ;  /* 0x000000ffff038224 */ /* 0x000fca00078e000e */
[----:B------:R0:W3:Y:S04]  /*24950*/  @!P0 LDG.E.U16 R7, [R2.64] ;  /* 0x0000000602078981 */ /* 0x0000e8000c1e1500 */
[----:B--2---:R1:W-:Y:S01]  /*24960*/  STL [R1+0x28], R8 ;  /* 0x0000280801007387 */ /* 0x0043e20000100800 */
[----:B0-----:R-:W2:Y:S01]  /*24970*/  LDL R3, [R1+0x112c] ;  /* 0x00112c0001037983 */ /* 0x001ea20000100800 */
[----:B------:R-:W-:Y:S01]  /*24980*/  PRMT R5, RZ, 0x7610, R5 ;  /* 0x00007610ff057816 */ /* 0x000fe20000000005 */
[----:B------:R-:W-:Y:S01]  /*24990*/  @!P0 IMAD.MOV.U32 R2, RZ, RZ, R6 ;  /* 0x000000ffff028224 */ /* 0x000fe200078e0006 */
[----:B------:R-:W4:Y:S04]  /*249a0*/  LDL R14, [R1+0x106c] ;  /* 0x00106c00010e7983 */ /* 0x000f280000100800 */
[----:B------:R-:W4:Y:S04]  /*249b0*/  LDL R13, [R1+0x1070] ;  /* 0x00107000010d7983 */ /* 0x000f280000100800 */
[----:B-1----:R-:W4:Y:S04]  /*249c0*/  LDL R8, [R1+0x10b0] ;  /* 0x0010b00001087983 */ /* 0x002f280000100800 */
[----:B---3--:R0:W-:Y:S01]  /*249d0*/  STL [R1+0x24], R7 ;  /* 0x0000240701007387 */ /* 0x0081e20000100800 */
[----:B------:R-:W-:-:S02]  /*249e0*/  PRMT R29, RZ, 0x7610, R29 ;  /* 0x00007610ff1d7816 */ /* 0x000fc4000000001d */
[----:B------:R-:W-:Y:S01]  /*249f0*/  PRMT R15, RZ, 0x7610, R15 ;  /* 0x00007610ff0f7816 */ /* 0x000fe2000000000f */
[----:B------:R-:W3:Y:S01]  /*24a00*/  LDL R0, [R1+0x1030] ;  /* 0x0010300001007983 */ /* 0x000ee20000100800 */
[----:B------:R-:W3:Y:S04]  /*24a10*/  LDL R6, [R1+0xff4] ;  /* 0x000ff40001067983 */ /* 0x000ee80000100800 */
[----:B0-----:R-:W3:Y:S04]  /*24a20*/  LDL R7, [R1+0x102c] ;  /* 0x00102c0001077983 */ /* 0x001ee80000100800 */
[----:B--2---:R0:W2:Y:S04]  /*24a30*/  @!P0 LDG.E.U16 R5, [R2.64] ;  /* 0x0000000602058981 */ /* 0x0040a8000c1e1500 */
[----:B0-----:R-:W2:Y:S04]  /*24a40*/  LDL R2, [R1+0x10ec] ;  /* 0x0010ec0001027983 */ /* 0x001ea80000100800 */
[----:B------:R-:W2:Y:S02]  /*24a50*/  LDL R3, [R1+0x10f0] ;  /* 0x0010f00001037983 */ /* 0x000ea40000100800 */
[----:B--2---:R-:W-:-:S04]  /*24a60*/  @!P0 LOP3.LUT R3, R3, R2, RZ, 0x3c, !PT ;  /* 0x0000000203038212 */ /* 0x004fc800078e3cff */
[----:B------:R-:W-:-:S04]  /*24a70*/  @!P0 LOP3.LUT R2, R3, R2, RZ, 0x3c, !PT ;  /* 0x0000000203028212 */ /* 0x000fc800078e3cff */
[----:B------:R-:W-:-:S05]  /*24a80*/  @!P0 LOP3.LUT R3, R3, R2, RZ, 0x3c, !PT ;  /* 0x0000000203038212 */ /* 0x000fca00078e3cff */
[----:B------:R4:W2:Y:S04]  /*24a90*/  @!P0 LDG.E.U16 R29, [R2.64] ;  /* 0x00000006021d8981 */ /* 0x0008a8000c1e1500 */
[----:B------:R0:W-:Y:S01]  /*24aa0*/  STL [R1+0x20], R5 ;  /* 0x0000200501007387 */ /* 0x0001e20000100800 */
[----:B----4-:R-:W-:Y:S02]  /*24ab0*/  @!P0 IMAD.MOV.U32 R2, RZ, RZ, R8 ;  /* 0x000000ffff028224 */ /* 0x010fe400078e0008 */
[----:B------:R-:W-:Y:S01]  /*24ac0*/  @!P0 IMAD.MOV.U32 R3, RZ, RZ, R9 ;  /* 0x000000ffff038224 */ /* 0x000fe200078e0009 */
[----:B0-----:R-:W4:Y:S04]  /*24ad0*/  LDL R5, [R1+0x1350] ;  /* 0x0013500001057983 */ /* 0x001f280000100800 */
[----:B------:R0:W4:Y:S01]  /*24ae0*/  @!P0 LDG.E.U16 R15, [R2.64] ;  /* 0x00000006020f8981 */ /* 0x000122000c1e1500 */
[----:B------:R-:W-:-:S02]  /*24af0*/  PRMT R12, RZ, 0x7610, R12 ;  /* 0x00007610ff0c7816 */ /* 0x000fc4000000000c */
[----:B------:R-:W-:Y:S01]  /*24b00*/  PRMT R4, RZ, 0x7610, R4 ;  /* 0x00007610ff047816 */ /* 0x000fe20000000004 */
[----:B0-----:R-:W-:Y:S02]  /*24b10*/  @!P0 IMAD.MOV.U32 R2, RZ, RZ, R13 ;  /* 0x000000ffff028224 */ /* 0x001fe400078e000d */
[----:B------:R-:W-:Y:S01]  /*24b20*/  @!P0 IMAD.MOV.U32 R3, RZ, RZ, R14 ;  /* 0x000000ffff038224 */ /* 0x000fe200078e000e */
[----:B------:R-:W-:-:S04]  /*24b30*/  PRMT R10, RZ, 0x7610, R10 ;  /* 0x00007610ff0a7816 */ /* 0x000fc8000000000a */
[----:B------:R3:W4:Y:S04]  /*24b40*/  @!P0 LDG.E.U16 R12, [R2.64] ;  /* 0x00000006020c8981 */ /* 0x000728000c1e1500 */
[----:B--2---:R0:W-:Y:S04]  /*24b50*/  STL [R1+0x1c], R29 ;  /* 0x00001c1d01007387 */ /* 0x0041e80000100800 */
[----:B0-----:R-:W2:Y:S01]  /*24b60*/  LDL.LU R29, [R1+0x3730] ;  /* 0x00373000011d7983 */ /* 0x001ea20000300800 */
[----:B------:R-:W2:Y:S02]  /*24b70*/  LDL R9, [R1+0x1354] ;  /* 0x0013540001097983 */ /* 0x000ea40000100800 */
[----:B------:R-:W2:Y:S02]  /*24b80*/  LDL R8, [R1+0x1390] ;  /* 0x0013900001087983 */ /* 0x000ea40000100800 */
[----:B---3--:R-:W-:-:S02]  /*24b90*/  @!P0 IMAD.MOV.U32 R2, RZ, RZ, R0 ;  /* 0x000000ffff028224 */ /* 0x008fc400078e0000 */
[----:B------:R-:W-:Y:S01]  /*24ba0*/  @!P0 IMAD.MOV.U32 R3, RZ, RZ, R7 ;  /* 0x000000ffff038224 */ /* 0x000fe200078e0007 */
[----:B------:R-:W3:Y:S04]  /*24bb0*/  LDL R0, [R1+0x13b4] ;  /* 0x0013b40001007983 */ /* 0x000ee80000100800 */
[----:B------:R-:W3:Y:S01]  /*24bc0*/  LDL R7, [R1+0x1394] ;  /* 0x0013940001077983 */ /* 0x000ee20000100800 */
[----:B----4-:R0:W-:Y:S02]  /*24bd0*/  STL [R1+0x18], R15 ;  /* 0x0000180f01007387 */ /* 0x0101e40000100800 */
[----:B------:R-:W-:Y:S01]  /*24be0*/  @!P0 IMAD.MOV.U32 R14, RZ, RZ, R5 ;  /* 0x000000ffff0e8224 */ /* 0x000fe200078e0005 */
[----:B------:R1:W4:Y:S04]  /*24bf0*/  @!P0 LDG.E.U16 R10, [R2.64] ;  /* 0x00000006020a8981 */ /* 0x000328000c1e1500 */
[----:B------:R-:W3:Y:S01]  /*24c00*/  LDL R5, [R1+0x1328] ;  /* 0x0013280001057983 */ /* 0x000ee20000100800 */
[----:B0-----:R-:W-:Y:S01]  /*24c10*/  @!P0 IMAD.MOV.U32 R15, RZ, RZ, R6 ;  /* 0x000000ffff0f8224 */ /* 0x001fe200078e0006 */
[----:B-1----:R-:W-:-:S02]  /*24c20*/  PRMT R3, RZ, 0x7610, R3 ;  /* 0x00007610ff037816 */ /* 0x002fc40000000003 */
[----:B------:R-:W3:Y:S04]  /*24c30*/  LDL R6, [R1+0x1324] ;  /* 0x0013240001067983 */ /* 0x000ee80000100800 */
[----:B------:R2:W3:Y:S02]  /*24c40*/  @!P0 LDG.E.U16 R4, [R14.64] ;  /* 0x000000060e048981 */ /* 0x0004e4000c1e1500 */
[----:B--2---:R-:W-:Y:S02]  /*24c50*/  @!P0 IMAD.MOV.U32 R15, RZ, RZ, R9 ;  /* 0x000000ffff0f8224 */ /* 0x004fe400078e0009 */
[----:B------:R-:W-:-:S05]  /*24c60*/  @!P0 IMAD.MOV.U32 R14, RZ, RZ, R8 ;  /* 0x000000ffff0e8224 */ /* 0x000fca00078e0008 */
[----:B------:R0:W2:Y:S04]  /*24c70*/  @!P0 LDG.E.U16 R3, [R14.64] ;  /* 0x000000060e038981 */ /* 0x0000a8000c1e1500 */
[----:B---3--:R1:W-:Y:S01]  /*24c80*/  STL [R1+0x36d4], R4 ;  /* 0x0036d40401007387 */ /* 0x0083e20000100800 */
[----:B----4-:R3:W-:Y:S02]  /*24c90*/  STL [R1+0x4], R10 ;  /* 0x0000040a01007387 */ /* 0x0107e40000100800 */
[----:B------:R-:W4:Y:S02]  /*24ca0*/  LDL R9, [R1+0x12e8] ;  /* 0x0012e80001097983 */ /* 0x000f240000100800 */
[----:B------:R-:W4:Y:S02]  /*24cb0*/  LDL R8, [R1+0x12a4] ;  /* 0x0012a40001087983 */ /* 0x000f240000100800 */
[----:B0-----:R-:W-:-:S02]  /*24cc0*/  @!P0 IMAD.MOV.U32 R14, RZ, RZ, R0 ;  /* 0x000000ffff0e8224 */ /* 0x001fc400078e0000 */
[----:B------:R-:W-:Y:S01]  /*24cd0*/  @!P0 IMAD.MOV.U32 R15, RZ, RZ, R7 ;  /* 0x000000ffff0f8224 */ /* 0x000fe200078e0007 */
[----:B-1----:R-:W4:Y:S04]  /*24ce0*/  LDL R4, [R1+0x12a8] ;  /* 0x0012a80001047983 */ /* 0x002f280000100800 */
[----:B---3--:R-:W3:Y:S01]  /*24cf0*/  LDL R10, [R1+0x12e4] ;  /* 0x0012e400010a7983 */ /* 0x008ee20000100800 */
[----:B------:R-:W-:-:S06]  /*24d00*/  PRMT R2, RZ, 0x7610, R2 ;  /* 0x00007610ff027816 */ /* 0x000fcc0000000002 */
[----:B------:R0:W3:Y:S01]  /*24d10*/  @!P0 LDG.E.U16 R2, [R14.64] ;  /* 0x000000060e028981 */ /* 0x0000e2000c1e1500 */
[----:B------:R-:W-:Y:S02]  /*24d20*/  PRMT R11, RZ, 0x7610, R11 ;  /* 0x00007610ff0b7816 */ /* 0x000fe4000000000b */
[----:B------:R-:W-:Y:S01]  /*24d30*/  PRMT R28, RZ, 0x7610, R28 ;  /* 0x00007610ff1c7816 */ /* 0x000fe2000000001c */
[----:B--2---:R1:W-:Y:S01]  /*24d40*/  STL [R1+0x36d8], R3 ;  /* 0x0036d80301007387 */ /* 0x0043e20000100800 */
[----:B------:R-:W2:Y:S02]  /*24d50*/  LDL R7, [R1+0x1264] ;  /* 0x0012640001077983 */ /* 0x000ea40000100800 */
[----:B------:R-:W2:Y:S02]  /*24d60*/  LDL R0, [R1+0x1268] ;  /* 0x0012680001007983 */ /* 0x000ea40000100800 */
[----:B0-----:R-:W-:Y:S02]  /*24d70*/  @!P0 IMAD.MOV.U32 R14, RZ, RZ, R5 ;  /* 0x000000ffff0e8224 */ /* 0x001fe400078e0005 */
[----:B------:R-:W-:-:S05]  /*24d80*/  @!P0 IMAD.MOV.U32 R15, RZ, RZ, R6 ;  /* 0x000000ffff0f8224 */ /* 0x000fca00078e0006 */
[----:B------:R4:W2:Y:S02]  /*24d90*/  @!P0 LDG.E.U16 R11, [R14.64] ;  /* 0x000000060e0b8981 */ /* 0x0008a4000c1e1500 */
[----:B----4-:R-:W-:Y:S02]  /*24da0*/  @!P0 IMAD.MOV.U32 R14, RZ, RZ, R9 ;  /* 0x000000ffff0e8224 */ /* 0x010fe400078e0009 */
[----:B---3--:R-:W-:-:S05]  /*24db0*/  @!P0 IMAD.MOV.U32 R15, RZ, RZ, R10 ;  /* 0x000000ffff0f8224 */ /* 0x008fca00078e000a */
[----:B------:R0:W3:Y:S01]  /*24dc0*/  @!P0 LDG.E.U16 R28, [R14.64] ;  /* 0x000000060e1c8981 */ /* 0x0000e2000c1e1500 */
[----:B------:R-:W-:Y:S02]  /*24dd0*/  PRMT R26, RZ, 0x7610, R26 ;  /* 0x00007610ff1a7816 */ /* 0x000fe4000000001a */
[----:B------:R-:W-:Y:S01]  /*24de0*/  PRMT R24, RZ, 0x7610, R24 ;  /* 0x00007610ff187816 */ /* 0x000fe20000000018 */
[----:B0-----:R-:W-:Y:S02]  /*24df0*/  @!P0 IMAD.MOV.U32 R14, RZ, RZ, R4 ;  /* 0x000000ffff0e8224 */ /* 0x001fe400078e0004 */
[----:B------:R-:W-:-:S05]  /*24e00*/  @!P0 IMAD.MOV.U32 R15, RZ, RZ, R8 ;  /* 0x000000ffff0f8224 */ /* 0x000fca00078e0008 */
[----:B------:R2:W4:Y:S04]  /*24e10*/  @!P0 LDG.E.U16 R26, [R14.64] ;  /* 0x000000060e1a8981 */ /* 0x000528000c1e1500 */
[----:B------:R0:W-:Y:S01]  /*24e20*/  STL [R1+0x36dc], R2 ;  /* 0x0036dc0201007387 */ /* 0x0001e20000100800 */
[----:B------:R-:W4:Y:S02]  /*24e30*/  LDL R6, [R1+0x1224] ;  /* 0x0012240001067983 */ /* 0x000f240000100800 */
[----:B------:R-:W4:Y:S02]  /*24e40*/  LDL R5, [R1+0x1228] ;  /* 0x0012280001057983 */ /* 0x000f240000100800 */
[----:B--2---:R-:W-:Y:S02]  /*24e50*/  @!P0 IMAD.MOV.U32 R15, RZ, RZ, R7 ;  /* 0x000000ffff0f8224 */ /* 0x004fe400078e0007 */
[----:B------:R-:W-:-:S05]  /*24e60*/  @!P0 IMAD.MOV.U32 R14, RZ, RZ, R0 ;  /* 0x000000ffff0e8224 */ /* 0x000fca00078e0000 */
[----:B------:R3:W2:Y:S04]  /*24e70*/  @!P0 LDG.E.U16 R24, [R14.64] ;  /* 0x000000060e188981 */ /* 0x0006a8000c1e1500 */
[----:B------:R-:W-:Y:S04]  /*24e80*/  STL [R1+0x14], R12 ;  /* 0x0000140c01007387 */ /* 0x000fe80000100800 */
[----:B---3--:R-:W-:Y:S01]  /*24e90*/  STL [R1+0x36e0], R28 ;  /* 0x0036e01c01007387 */ /* 0x008fe20000100800 */
[----:B------:R-:W3:Y:S02]  /*24ea0*/  LDL R4, [R1+0x11e4] ;  /* 0x0011e40001047983 */ /* 0x000ee40000100800 */
[----:B-1----:R-:W3:Y:S01]  /*24eb0*/  LDL R3, [R1+0x11e8] ;  /* 0x0011e80001037983 */ /* 0x002ee20000100800 */
[----:B------:R-:W-:Y:S01]  /*24ec0*/  PRMT R22, RZ, 0x7610, R22 ;  /* 0x00007610ff167816 */ /* 0x000fe20000000016 */
[----:B----4-:R-:W-:Y:S01]  /*24ed0*/  STL [R1+0x36e4], R26 ;  /* 0x0036e41a01007387 */ /* 0x010fe20000100800 */
[----:B0-----:R-:W4:Y:S02]  /*24ee0*/  LDL R2, [R1+0x11a4] ;  /* 0x0011a40001027983 */ /* 0x001f240000100800 */
[----:B------:R-:W4:Y:S02]  /*24ef0*/  LDL R0, [R1+0x11a8] ;  /* 0x0011a80001007983 */ /* 0x000f240000100800 */
[----:B------:R-:W-:-:S02]  /*24f00*/  @!P0 IMAD.MOV.U32 R14, RZ, RZ, R5 ;  /* 0x000000ffff0e8224 */ /* 0x000fc400078e0005 */
[----:B------:R-:W-:-:S05]  /*24f10*/  @!P0 IMAD.MOV.U32 R15, RZ, RZ, R6 ;  /* 0x000000ffff0f8224 */ /* 0x000fca00078e0006 */
[----:B------:R3:W4:Y:S04]  /*24f20*/  @!P0 LDG.E.U16 R22, [R14.64] ;  /* 0x000000060e168981 */ /* 0x000728000c1e1500 */
[----:B--2---:R-:W-:Y:S01]  /*24f30*/  STL [R1+0x36f4], R24 ;  /* 0x0036f41801007387 */ /* 0x004fe20000100800 */
[----:B------:R-:W2:Y:S02]  /*24f40*/  LDL R8, [R1+0x1164] ;  /* 0x0011640001087983 */ /* 0x000ea40000100800 */
[----:B------:R-:W2:Y:S02]  /*24f50*/  LDL R7, [R1+0x1168] ;  /* 0x0011680001077983 */ /* 0x000ea40000100800 */
[----:B------:R-:W2:Y:S01]  /*24f60*/  LDL R6, [R1+0x1124] ;  /* 0x0011240001067983 */ /* 0x000ea20000100800 */
[----:B------:R-:W2:Y:S01]  /*24f70*/  LDL R5, [R1+0x1128] ;  /* 0x0011280001057983 */ /* 0x000ea20000100800 */
[----:B------:R-:W-:Y:S01]  /*24f80*/  PRMT R20, RZ, 0x7610, R20 ;  /* 0x00007610ff147816 */ /* 0x000fe20000000014 */
[----:B---3--:R-:W-:-:S02]  /*24f90*/  @!P0 IMAD.MOV.U32 R15, RZ, RZ, R4 ;  /* 0x000000ffff0f8224 */ /* 0x008fc400078e0004 */
[----:B------:R-:W-:-:S05]  /*24fa0*/  @!P0 IMAD.MOV.U32 R14, RZ, RZ, R3 ;  /* 0x000000ffff0e8224 */ /* 0x000fca00078e0003 */
[----:B------:R4:W3:Y:S01]  /*24fb0*/  @!P0 LDG.E.U16 R20, [R14.64] ;  /* 0x000000060e148981 */ /* 0x0008e2000c1e1500 */
[----:B------:R-:W-:Y:S02]  /*24fc0*/  PRMT R18, RZ, 0x7610, R18 ;  /* 0x00007610ff127816 */ /* 0x000fe40000000012 */
[----:B------:R-:W-:Y:S01]  /*24fd0*/  PRMT R16, RZ, 0x7610, R16 ;  /* 0x00007610ff107816 */ /* 0x000fe20000000010 */
[----:B----4-:R-:W-:Y:S02]  /*24fe0*/  @!P0 IMAD.MOV.U32 R15, RZ, RZ, R2 ;  /* 0x000000ffff0f8224 */ /* 0x010fe400078e0002 */
[----:B------:R-:W-:-:S05]  /*24ff0*/  @!P0 IMAD.MOV.U32 R14, RZ, RZ, R0 ;  /* 0x000000ffff0e8224 */ /* 0x000fca00078e0000 */
[----:B------:R2:W4:Y:S01]  /*25000*/  @!P0 LDG.E.U16 R18, [R14.64] ;  /* 0x000000060e128981 */ /* 0x000522000c1e1500 */
[----:B------:R-:W-:-:S03]  /*25010*/  PRMT R17, RZ, 0x7610, R17 ;  /* 0x00007610ff117816 */ /* 0x000fc60000000011 */
[----:B------:R-:W-:Y:S01]  /*25020*/  STL [R1+0x36f8], R22 ;  /* 0x0036f81601007387 */ /* 0x000fe20000100800 */
[----:B------:R-:W4:Y:S02]  /*25030*/  LDL R4, [R1+0x10e4] ;  /* 0x0010e40001047983 */ /* 0x000f240000100800 */
[----:B------:R-:W4:Y:S02]  /*25040*/  LDL R3, [R1+0x10e8] ;  /* 0x0010e80001037983 */ /* 0x000f240000100800 */
[----:B--2---:R-:W-:Y:S02]  /*25050*/  @!P0 IMAD.MOV.U32 R15, RZ, RZ, R8 ;  /* 0x000000ffff0f8224 */ /* 0x004fe400078e0008 */
[----:B------:R-:W-:-:S05]  /*25060*/  @!P0 IMAD.MOV.U32 R14, RZ, RZ, R7 ;  /* 0x000000ffff0e8224 */ /* 0x000fca00078e0007 */
[----:B------:R0:W2:Y:S02]  /*25070*/  @!P0 LDG.E.U16 R16, [R14.64] ;  /* 0x000000060e108981 */ /* 0x0000a4000c1e1500 */
[----:B0-----:R-:W-:Y:S02]  /*25080*/  @!P0 IMAD.MOV.U32 R14, RZ, RZ, R5 ;  /* 0x000000ffff0e8224 */ /* 0x001fe400078e0005 */
[----:B------:R-:W-:-:S05]  /*25090*/  @!P0 IMAD.MOV.U32 R15, RZ, RZ, R6 ;  /* 0x000000ffff0f8224 */ /* 0x000fca00078e0006 */
[----:B------:R0:W2:Y:S04]  /*250a0*/  @!P0 LDG.E.U16 R17, [R14.64] ;  /* 0x000000060e118981 */ /* 0x0000a8000c1e1500 */
[----:B---3--:R-:W-:Y:S01]  /*250b0*/  STL [R1+0x36fc], R20 ;  /* 0x0036fc1401007387 */ /* 0x008fe20000100800 */
[----:B------:R1:W-:Y:S02]  /*250c0*/  STL [R1], R11 ;  /* 0x0000000b01007387 */ /* 0x0003e40000100800 */
[----:B------:R-:W3:Y:S02]  /*250d0*/  LDL R2, [R1+0x10a4] ;  /* 0x0010a40001027983 */ /* 0x000ee40000100800 */
[----:B------:R-:W3:Y:S01]  /*250e0*/  LDL R0, [R1+0x10a8] ;  /* 0x0010a80001007983 */ /* 0x000ee20000100800 */
[----:B------:R-:W-:Y:S01]  /*250f0*/  PRMT R19, RZ, 0x7610, R19 ;  /* 0x00007610ff137816 */ /* 0x000fe20000000013 */
[----:B----4-:R-:W-:Y:S01]  /*25100*/  STL [R1+0x3700], R18 ;  /* 0x0037001201007387 */ /* 0x010fe20000100800 */
[----:B0-----:R-:W-:-:S02]  /*25110*/  @!P0 IMAD.MOV.U32 R15, RZ, RZ, R4 ;  /* 0x000000ffff0f8224 */ /* 0x001fc400078e0004 */
[----:B------:R-:W-:-:S05]  /*25120*/  @!P0 IMAD.MOV.U32 R14, RZ, RZ, R3 ;  /* 0x000000ffff0e8224 */ /* 0x000fca00078e0003 */
[----:B------:R3:W4:Y:S04]  /*25130*/  @!P0 LDG.E.U16 R19, [R14.64] ;  /* 0x000000060e138981 */ /* 0x000728000c1e1500 */
[----:B--2---:R0:W-:Y:S01]  /*25140*/  STL [R1+0x3704], R16 ;  /* 0x0037041001007387 */ /* 0x0041e20000100800 */
[----:B------:R-:W2:Y:S03]  /*25150*/  LDL R9, [R1+0x1068] ;  /* 0x0010680001097983 */ /* 0x000ea60000100800 */
[----:B------:R-:W-:Y:S01]  /*25160*/  STL [R1+0x3708], R17 ;  /* 0x0037081101007387 */ /* 0x000fe20000100800 */
[----:B-1----:R-:W2:Y:S01]  /*25170*/  LDL R11, [R1+0x1064] ;  /* 0x00106400010b7983 */ /* 0x002ea20000100800 */
[----:B------:R-:W-:-:S02]  /*25180*/  PRMT R21, RZ, 0x7610, R21 ;  /* 0x00007610ff157816 */ /* 0x000fc40000000015 */
[----:B------:R-:W-:Y:S01]  /*25190*/  PRMT R23, RZ, 0x7610, R23 ;  /* 0x00007610ff177816 */ /* 0x000fe20000000017 */
[----:B------:R-:W2:Y:S01]  /*251a0*/  LDL R6, [R1+0x1028] ;  /* 0x0010280001067983 */ /* 0x000ea20000100800 */
[----:B---3--:R-:W-:Y:S02]  /*251b0*/  @!P0 IMAD.MOV.U32 R15, RZ, RZ, R2 ;  /* 0x000000ffff0f8224 */ /* 0x008fe400078e0002 */
[----:B------:R-:W-:-:S05]  /*251c0*/  @!P0 IMAD.MOV.U32 R14, RZ, RZ, R0 ;  /* 0x000000ffff0e8224 */ /* 0x000fca00078e0000 */
[----:B------:R2:W3:Y:S04]  /*251d0*/  @!P0 LDG.E.U16 R21, [R14.64] ;  /* 0x000000060e158981 */ /* 0x0004e8000c1e1500 */
[----:B----4-:R-:W-:Y:S01]  /*251e0*/  STL [R1+0x3724], R19 ;  /* 0x0037241301007387 */ /* 0x010fe20000100800 */
[----:B------:R-:W4:Y:S02]  /*251f0*/  LDL R10, [R1+0x1024] ;  /* 0x00102400010a7983 */ /* 0x000f240000100800 */
[----:B------:R-:W4:Y:S02]  /*25200*/  LDL R5, [R1+0xff0] ;  /* 0x000ff00001057983 */ /* 0x000f240000100800 */
[----:B------:R-:W4:Y:S01]  /*25210*/  LDL R4, [R1+0x1358] ;  /* 0x0013580001047983 */ /* 0x000f220000100800 */
[----:B------:R-:W4:Y:S01]  /*25220*/  LDL.LU R24, [R1+0x79c] ;  /* 0x00079c0001187983 */ /* 0x000f220000300800 */
[----:B------:R-:W4:Y:S02]  /*25230*/  LDL.LU R26, [R1+0x798] ;  /* 0x00079800011a7983 */ /* 0x000f240000300800 */
[----:B------:R-:W4:Y:S02]  /*25240*/  LDL.LU R28, [R1+0x78c] ;  /* 0x00078c00011c7983 */ /* 0x000f240000300800 */
[----:B------:R-:W4:Y:S01]  /*25250*/  LDL.LU R7, [R1+0x788] ;  /* 0x0007880001077983 */ /* 0x000f220000300800 */
[----:B------:R-:W4:Y:S01]  /*25260*/  LDL.LU R8, [R1+0x77c] ;  /* 0x00077c0001087983 */ /* 0x000f220000300800 */
[----:B------:R-:W4:Y:S02]  /*25270*/  LDL.LU R2, [R1+0x778] ;  /* 0x0007780001027983 */ /* 0x000f240000300800 */
[----:B------:R-:W4:Y:S02]  /*25280*/  LDL.LU R0, [R1+0x448] ;  /* 0x0004480001007983 */ /* 0x000f240000300800 */
[----:B------:R-:W4:Y:S02]  /*25290*/  LDL.LU R3, [R1+0x444] ;  /* 0x0004440001037983 */ /* 0x000f240000300800 */
[----:B--2---:R-:W-:-:S02]  /*252a0*/  @!P0 IMAD.MOV.U32 R14, RZ, RZ, R9 ;  /* 0x000000ffff0e8224 */ /* 0x004fc400078e0009 */
[----:B------:R-:W-:-:S05]  /*252b0*/  @!P0 IMAD.MOV.U32 R15, RZ, RZ, R11 ;  /* 0x000000ffff0f8224 */ /* 0x000fca00078e000b */
[----:B------:R1:W2:Y:S04]  /*252c0*/  @!P0 LDG.E.U16 R23, [R14.64] ;  /* 0x000000060e178981 */ /* 0x0002a8000c1e1500 */
[----:B---3--:R-:W-:Y:S01]  /*252d0*/  STL [R1+0x3728], R21 ;  /* 0x0037281501007387 */ /* 0x008fe20000100800 */
[----:B------:R-:W3:Y:S03]  /*252e0*/  LDL R13, [R1+0x1398] ;  /* 0x00139800010d7983 */ /* 0x000ee60000100800 */
[----:B------:R-:W4:Y:S01]  /*252f0*/  S2R R12, SR_TID.X ;  /* 0x00000000000c7919 */ /* 0x000f220000002100 */
[----:B0-----:R-:W3:Y:S02]  /*25300*/  LDL R16, [R1+0x135c] ;  /* 0x00135c0001107983 */ /* 0x001ee40000100800 */
[----:B------:R-:W3:Y:S01]  /*25310*/  LDL.LU R9, [R1+0x438] ;  /* 0x0004380001097983 */ /* 0x000ee20000300800 */
[----:B------:R-:W-:Y:S01]  /*25320*/  PRMT R25, RZ, 0x7610, R25 ;  /* 0x00007610ff197816 */ /* 0x000fe20000000019 */
[----:B-1----:R-:W-:-:S02]  /*25330*/  @!P0 IMAD.MOV.U32 R14, RZ, RZ, R6 ;  /* 0x000000ffff0e8224 */ /* 0x002fc400078e0006 */
[----:B----4-:R-:W-:-:S05]  /*25340*/  @!P0 IMAD.MOV.U32 R15, RZ, RZ, R10 ;  /* 0x000000ffff0f8224 */ /* 0x010fca00078e000a */
[----:B------:R0:W4:Y:S01]  /*25350*/  @!P0 LDG.E.U16 R25, [R14.64] ;  /* 0x000000060e198981 */ /* 0x000122000c1e1500 */
[----:B------:R-:W-:Y:S01]  /*25360*/  LOP3.LUT R12, R12, 0x7f, RZ, 0xc0, !PT ;  /* 0x0000007f0c0c7812 */ /* 0x000fe200078ec0ff */
[----:B0-----:R-:W-:Y:S02]  /*25370*/  @!P0 IMAD.MOV.U32 R15, RZ, RZ, R5 ;  /* 0x000000ffff0f8224 */ /* 0x001fe400078e0005 */
[----:B------:R-:W-:Y:S02]  /*25380*/  @!P0 IMAD.MOV.U32 R14, RZ, RZ, R4 ;  /* 0x000000ffff0e8224 */ /* 0x000fe400078e0004 */
[----:B------:R-:W-:Y:S01]  /*25390*/  IMAD.SHL.U32 R4, R12, 0x2, RZ ;  /* 0x000000020c047824 */ /* 0x000fe200078e00ff */
[----:B------:R-:W-:-:S06]  /*253a0*/  PRMT R27, RZ, 0x7610, R27 ;  /* 0x00007610ff1b7816 */ /* 0x000fcc000000001b */
[----:B------:R3:W4:Y:S04]  /*253b0*/  @!P0 LDG.E.U16 R27, [R14.64] ;  /* 0x000000060e1b8981 */ /* 0x000728000c1e1500 */
[----:B--2---:R-:W-:Y:S01]  /*253c0*/  STL [R1+0x372c], R23 ;  /* 0x00372c1701007387 */ /* 0x004fe20000100800 */
[----:B------:R-:W2:Y:S02]  /*253d0*/  LDL.LU R10, [R1+0x434] ;  /* 0x00043400010a7983 */ /* 0x000ea40000300800 */
[----:B------:R-:W4:Y:S02]  /*253e0*/  LDL.LU R11, [R1+0x428] ;  /* 0x00042800010b7983 */ /* 0x000f240000300800 */
[----:B------:R-:W4:Y:S01]  /*253f0*/  LDL.LU R5, [R1+0x424] ;  /* 0x0004240001057983 */ /* 0x000f220000300800 */
[----:B------:R-:W4:Y:S01]  /*25400*/  LDL.LU R6, [R1+0x418] ;  /* 0x0004180001067983 */ /* 0x000f220000300800 */
[----:B------:R-:W4:Y:S02]  /*25410*/  LDL.LU R12, [R1+0x414] ;  /* 0x00041400010c7983 */ /* 0x000f240000300800 */
[----:B---3--:R-:W-:-:S02]  /*25420*/  @!P0 IMAD.MOV.U32 R14, RZ, RZ, R13 ;  /* 0x000000ffff0e8224 */ /* 0x008fc400078e000d */
[----:B------:R-:W3:Y:S01]  /*25430*/  LDL.LU R13, [R1+0x408] ;  /* 0x00040800010d7983 */ /* 0x000ee20000300800 */
[----:B------:R-:W-:-:S05]  /*25440*/  LOP3.LUT R4, R4, 0x60, RZ, 0x3c, !PT ;  /* 0x0000006004047812 */ /* 0x000fca00078e3cff */
[----:B------:R-:W-:Y:S01]  /*25450*/  STS.U16 [R4+0x4c00], R24 ;  /* 0x004c001804007388 */ /* 0x000fe20000000400 */
[----:B------:R-:W-:Y:S02]  /*25460*/  STS.U16 [R4+0x4d00], R26 ;  /* 0x004d001a04007388 */ /* 0x000fe40000000400 */
[----:B------:R-:W-:Y:S02]  /*25470*/  STS.U16 [R4+0x5c00], R28 ;  /* 0x005c001c04007388 */ /* 0x000fe40000000400 */
[----:B------:R0:W-:Y:S01]  /*25480*/  STS.U16 [R4+0x5d00], R7 ;  /* 0x005d000704007388 */ /* 0x0001e20000000400 */
[----:B------:R1:W-:Y:S01]  /*25490*/  STS.U16 [R4+0x6c00], R8 ;  /* 0x006c000804007388 */ /* 0x0003e20000000400 */
[----:B------:R-:W-:Y:S02]  /*254a0*/  STS.U16 [R4+0x6d00], R2 ;  /* 0x006d000204007388 */ /* 0x000fe40000000400 */
[----:B------:R1:W-:Y:S01]  /*254b0*/  STS.U16 [R4+0x7c00], R0 ;  /* 0x007c000004007388 */ /* 0x0003e20000000400 */
[----:B0-----:R-:W3:Y:S01]  /*254c0*/  LDL.LU R7, [R1+0x404] ;  /* 0x0004040001077983 */ /* 0x001ee20000300800 */
[----:B-1----:R-:W3:Y:S02]  /*254d0*/  LDL.LU R8, [R1+0x3c0] ;  /* 0x0003c00001087983 */ /* 0x002ee40000300800 */
[----:B------:R-:W3:Y:S02]  /*254e0*/  LDL.LU R0, [R1+0x2d0] ;  /* 0x0002d00001007983 */ /* 0x000ee40000300800 */
[----:B------:R-:W3:Y:S02]  /*254f0*/  LDL.LU R19, [R1+0x2b8] ;  /* 0x0002b80001137983 */ /* 0x000ee40000300800 */
[----:B------:R-:W-:Y:S01]  /*25500*/  @!P0 IMAD.MOV.U32 R15, RZ, RZ, R16 ;  /* 0x000000ffff0f8224 */ /* 0x000fe200078e0010 */
[----:B------:R-:W3:Y:S01]  /*25510*/  LDL.LU R17, [R1+0x2b0] ;  /* 0x0002b00001117983 */ /* 0x000ee20000300800 */
[----:B------:R-:W3:Y:S03]  /*25520*/  LDL.LU R16, [R1+0x298] ;  /* 0x0002980001107983 */ /* 0x000ee60000300800 */
[----:B------:R-:W-:Y:S01]  /*25530*/  STS.U16 [R4+0x7d00], R3 ;  /* 0x007d000304007388 */ /* 0x000fe20000000400 */
[----:B------:R-:W3:Y:S02]  /*25540*/  LDL.LU R18, [R1+0x290] ;  /* 0x0002900001127983 */ /* 0x000ee40000300800 */
[----:B------:R0:W-:Y:S02]  /*25550*/  STS.U16 [R4+0x8c00], R9 ;  /* 0x008c000904007388 */ /* 0x0001e40000000400 */
[----:B------:R-:W3:Y:S01]  /*25560*/  LDL.LU R2, [R1+0x278] ;  /* 0x0002780001027983 */ /* 0x000ee20000300800 */
[----:B0-----:R-:W3:Y:S04]  /*25570*/  LDL.LU R9, [R1+0x274] ;  /* 0x0002740001097983 */ /* 0x001ee80000300800 */
[----:B--2---:R0:W-:Y:S01]  /*25580*/  STS.U16 [R4+0x8d00], R10 ;  /* 0x008d000a04007388 */ /* 0x0041e20000000400 */
[----:B----4-:R1:W-:Y:S03]  /*25590*/  STS.U16 [R4+0x9c00], R11 ;  /* 0x009c000b04007388 */ /* 0x0103e60000000400 */
[----:B------:R-:W-:Y:S01]  /*255a0*/  STS.U16 [R4+0x9d00], R5 ;  /* 0x009d000504007388 */ /* 0x000fe20000000400 */
[----:B------:R-:W-:Y:S03]  /*255b0*/  STS.U16 [R4+0xac00], R6 ;  /* 0x00ac000604007388 */ /* 0x000fe60000000400 */
[----:B0-----:R-:W2:Y:S01]  /*255c0*/  LDL.LU R10, [R1+0x7bc] ;  /* 0x0007bc00010a7983 */ /* 0x001ea20000300800 */
[----:B-1----:R-:W4:Y:S03]  /*255d0*/  LDL.LU R11, [R1+0x7b8] ;  /* 0x0007b800010b7983 */ /* 0x002f260000300800 */
[----:B------:R-:W4:Y:S01]  /*255e0*/  LDL.LU R20, [R1+0x7b4] ;  /* 0x0007b40001147983 */ /* 0x000f220000300800 */
[----:B------:R-:W4:Y:S03]  /*255f0*/  LDL.LU R22, [R1+0x7b0] ;  /* 0x0007b00001167983 */ /* 0x000f260000300800 */
[----:B------:R-:W4:Y:S04]  /*25600*/  LDL.LU R24, [R1+0x7ac] ;  /* 0x0007ac0001187983 */ /* 0x000f280000300800 */
[----:B------:R0:W-:Y:S01]  /*25610*/  STS.U16 [R4+0xad00], R12 ;  /* 0x00ad000c04007388 */ /* 0x0001e20000000400 */
[----:B------:R-:W4:Y:S03]  /*25620*/  LDL.LU R26, [R1+0x7a8] ;  /* 0x0007a800011a7983 */ /* 0x000f260000300800 */
[----:B0-----:R-:W4:Y:S01]  /*25630*/  LDL.LU R12, [R1+0x7a4] ;  /* 0x0007a400010c7983 */ /* 0x001f220000300800 */
[----:B---3--:R0:W-:Y:S01]  /*25640*/  STS.U16 [R4+0xbc00], R13 ;  /* 0x00bc000d04007388 */ /* 0x0081e20000000400 */
[----:B------:R-:W-:-:S02]  /*25650*/  PRMT R29, RZ, 0x7610, R29 ;  /* 0x00007610ff1d7816 */ /* 0x000fc4000000001d */
[----:B------:R-:W3:Y:S04]  /*25660*/  LDL.LU R28, [R1+0x7a0] ;  /* 0x0007a000011c7983 */ /* 0x000ee80000300800 */
[----:B------:R-:W3:Y:S04]  /*25670*/  LDL.LU R3, [R1+0x794] ;  /* 0x0007940001037983 */ /* 0x000ee80000300800 */
[----:B0-----:R-:W0:Y:S04]  /*25680*/  S2R R13, SR_TID.X ;  /* 0x00000000000d7919 */ /* 0x001e280000002100 */
[----:B------:R1:W-:Y:S01]  /*25690*/  STS.U16 [R4+0xbd00], R7 ;  /* 0x00bd000704007388 */ /* 0x0003e20000000400 */
[----:B------:R0:W-:Y:S02]  /*256a0*/  STS.U16 [R4+0xcc00], R8 ;  /* 0x00cc000804007388 */ /* 0x0001e40000000400 */
[----:B------:R0:W-:Y:S02]  /*256b0*/  STS.U16 [R4+0xcd00], R0 ;  /* 0x00cd000004007388 */ /* 0x0001e40000000400 */
[----:B------:R-:W3:Y:S01]  /*256c0*/  LDL.LU R5, [R1+0x790] ;  /* 0x0007900001057983 */ /* 0x000ee20000300800 */
[----:B------:R0:W3:Y:S04]  /*256d0*/  @!P0 LDG.E.U16 R29, [R14.64] ;  /* 0x000000060e1d8981 */ /* 0x0000e8000c1e1500 */
[----:B------:R-:W-:Y:S01]  /*256e0*/  STS.U16 [R4+0xdc00], R19 ;  /* 0x00dc001304007388 */ /* 0x000fe20000000400 */
[----:B------:R-:W-:Y:S02]  /*256f0*/  STS.U16 [R4+0xdd00], R17 ;  /* 0x00dd001104007388 */ /* 0x000fe40000000400 */
[----:B------:R-:W-:Y:S01]  /*25700*/  STS.U16 [R4+0xec00], R16 ;  /* 0x00ec001004007388 */ /* 0x000fe20000000400 */
[----:B------:R-:W3:Y:S01]  /*25710*/  LDL.LU R6, [R1+0x784] ;  /* 0x0007840001067983 */ /* 0x000ee20000300800 */
[----:B------:R-:W-:Y:S02]  /*25720*/  STS.U16 [R4+0xed00], R18 ;  /* 0x00ed001204007388 */ /* 0x000fe40000000400 */
[----:B-1----:R-:W3:Y:S01]  /*25730*/  LDL.LU R7, [R1+0x780] ;  /* 0x0007800001077983 */ /* 0x002ee20000300800 */
[----:B0-----:R-:W-:Y:S01]  /*25740*/  LOP3.LUT R13, R13, 0x7f, RZ, 0xc0, !PT ;  /* 0x0000007f0d0d7812 */ /* 0x001fe200078ec0ff */
[----:B------:R-:W-:Y:S04]  /*25750*/  STS.U16 [R4+0xfc00], R2 ;  /* 0x00fc000204007388 */ /* 0x000fe80000000400 */
[----:B------:R-:W3:Y:S01]  /*25760*/  LDL.LU R8, [R1+0x774] ;  /* 0x0007740001087983 */ /* 0x000ee20000300800 */
[----:B------:R-:W-:-:S03]  /*25770*/  IMAD.SHL.U32 R0, R13, 0x2, RZ ;  /* 0x000000020d007824 */ /* 0x000fc600078e00ff */
[----:B------:R0:W-:Y:S02]  /*25780*/  STS.U16 [R4+0xfd00], R9 ;  /* 0x00fd000904007388 */ /* 0x0001e40000000400 */
[----:B------:R-:W-:Y:S02]  /*25790*/  LOP3.LUT R14, R0, 0x70, RZ, 0x3c, !PT ;  /* 0x00000070000e7812 */ /* 0x000fe400078e3cff */
[----:B0-----:R-:W3:Y:S04]  /*257a0*/  LDL.LU R9, [R1+0x44c] ;  /* 0x00044c0001097983 */ /* 0x001ee80000300800 */
[----:B--2---:R0:W-:Y:S01]  /*257b0*/  STS.U16 [R14+0xe00], R10 ;  /* 0x000e000a0e007388 */ /* 0x0041e20000000400 */
[----:B----4-:R1:W-:Y:S03]  /*257c0*/  STS.U16 [R14+0xf00], R11 ;  /* 0x000f000b0e007388 */ /* 0x0103e60000000400 */
[----:B------:R-:W-:Y:S01]  /*257d0*/  STS.U16 [R14+0x1e00], R20 ;  /* 0x001e00140e007388 */ /* 0x000fe20000000400 */
[----:B------:R-:W-:Y:S03]  /*257e0*/  STS.U16 [R14+0x1f00], R22 ;  /* 0x001f00160e007388 */ /* 0x000fe60000000400 */
[----:B------:R-:W-:Y:S04]  /*257f0*/  STS.U16 [R14+0x2e00], R24 ;  /* 0x002e00180e007388 */ /* 0x000fe80000000400 */
[----:B0-----:R-:W2:Y:S01]  /*25800*/  LDL.LU R10, [R1+0x440] ;  /* 0x00044000010a7983 */ /* 0x001ea20000300800 */
[----:B------:R-:W4:Y:S02]  /*25810*/  LDL.LU R2, [R1+0x43c] ;  /* 0x00043c0001027983 */ /* 0x000f240000300800 */
[----:B------:R-:W4:Y:S01]  /*25820*/  LDL.LU R4, [R1+0x430] ;  /* 0x0004300001047983 */ /* 0x000f220000300800 */
[----:B-1----:R-:W4:Y:S04]  /*25830*/  LDL.LU R11, [R1+0x42c] ;  /* 0x00042c00010b7983 */ /* 0x002f280000300800 */
[----:B------:R-:W-:Y:S01]  /*25840*/  STS.U16 [R14+0x2f00], R26 ;  /* 0x002f001a0e007388 */ /* 0x000fe20000000400 */
[----:B------:R0:W-:Y:S03]  /*25850*/  STS.U16 [R14+0x3e00], R12 ;  /* 0x003e000c0e007388 */ /* 0x0001e60000000400 */
[----:B0-----:R-:W4:Y:S04]  /*25860*/  LDL.LU R12, [R1+0x420] ;  /* 0x00042000010c7983 */ /* 0x001f280000300800 */
[----:B---3--:R-:W-:Y:S01]  /*25870*/  STS.U16 [R14+0x3f00], R28 ;  /* 0x003f001c0e007388 */ /* 0x008fe20000000400 */
[----:B------:R0:W-:Y:S02]  /*25880*/  STS.U16 [R14+0x4e00], R3 ;  /* 0x004e00030e007388 */ /* 0x0001e40000000400 */
[----:B------:R-:W3:Y:S01]  /*25890*/  LDL.LU R15, [R1+0x41c] ;  /* 0x00041c00010f7983 */ /* 0x000ee20000300800 */
[----:B------:R1:W-:Y:S04]  /*258a0*/  STS.U16 [R14+0x4f00], R5 ;  /* 0x004f00050e007388 */ /* 0x0003e80000000400 */
[----:B0-----:R-:W3:Y:S01]  /*258b0*/  LDL.LU R3, [R1+0x410] ;  /* 0x0004100001037983 */ /* 0x001ee20000300800 */
[----:B-1----:R-:W3:Y:S02]  /*258c0*/  LDL.LU R5, [R1+0x40c] ;  /* 0x00040c0001057983 */ /* 0x002ee40000300800 */
[----:B------:R-:W3:Y:S02]  /*258d0*/  LDL.LU R23, [R1+0x400] ;  /* 0x0004000001177983 */ /* 0x000ee40000300800 */
[----:B------:R-:W3:Y:S01]  /*258e0*/  LDL.LU R21, [R1+0x3fc] ;  /* 0x0003fc0001157983 */ /* 0x000ee20000300800 */
[----:B------:R-:W3:Y:S01]  /*258f0*/  LDL.LU R19, [R1+0x2c8] ;  /* 0x0002c80001137983 */ /* 0x000ee20000300800 */
[----:B------:R-:W3:Y:S02]  /*25900*/  LDL.LU R17, [R1+0x2c0] ;  /* 0x0002c00001117983 */ /* 0x000ee40000300800 */
[----:B------:R-:W3:Y:S01]  /*25910*/  LDL.LU R16, [R1+0x2a8] ;  /* 0x0002a80001107983 */ /* 0x000ee20000300800 */
[----:B------:R0:W-:Y:S01]  /*25920*/  STS.U16 [R14+0x5e00], R6 ;  /* 0x005e00060e007388 */ /* 0x0001e20000000400 */
[----:B------:R-:W3:Y:S02]  /*25930*/  LDL.LU R18, [R1+0x2a0] ;  /* 0x0002a00001127983 */ /* 0x000ee40000300800 */
[----:B------:R1:W-:Y:S01]  /*25940*/  STS.U16 [R14+0x5f00], R7 ;  /* 0x005f00070e007388 */ /* 0x0003e20000000400 */
[----:B------:R1:W-:Y:S04]  /*25950*/  STS.U16 [R14+0x6e00], R8 ;  /* 0x006e00080e007388 */ /* 0x0003e80000000400 */
[----:B0-----:R-:W3:Y:S01]  /*25960*/  LDL.LU R6, [R1+0x288] ;  /* 0x0002880001067983 */ /* 0x001ee20000300800 */
[----:B-1----:R-:W3:Y:S03]  /*25970*/  LDL.LU R7, [R1+0x280] ;  /* 0x0002800001077983 */ /* 0x002ee60000300800 */
[----:B------:R-:W3:Y:S04]  /*25980*/  LDL.LU R8, [R1+0x270] ;  /* 0x0002700001087983 */ /* 0x000ee80000300800 */
[----:B------:R0:W-:Y:S04]  /*25990*/  STS.U16 [R14+0x6f00], R9 ;  /* 0x006f00090e007388 */ /* 0x0001e80000000400 */
[----:B0-----:R-:W3:Y:S04]  /*259a0*/  LDL.LU R9, [R1+0x218] ;  /* 0x0002180001097983 */ /* 0x001ee80000300800 */
[----:B--2---:R0:W-:Y:S01]  /*259b0*/  STS.U16 [R14+0x7e00], R10 ;  /* 0x007e000a0e007388 */ /* 0x0041e20000000400 */
[----:B----4-:R-:W-:Y:S03]  /*259c0*/  STS.U16 [R14+0x7f00], R2 ;  /* 0x007f00020e007388 */ /* 0x010fe60000000400 */
[----:B------:R-:W-:Y:S01]  /*259d0*/  STS.U16 [R14+0x8e00], R4 ;  /* 0x008e00040e007388 */ /* 0x000fe20000000400 */
[----:B------:R1:W-:Y:S03]  /*259e0*/  STS.U16 [R14+0x8f00], R11 ;  /* 0x008f000b0e007388 */ /* 0x0003e60000000400 */
[----:B0-----:R-:W2:Y:S01]  /*259f0*/  LDL.LU R10, [R1+0x1d4] ;  /* 0x0001d400010a7983 */ /* 0x001ea20000300800 */
[----:B------:R-:W4:Y:S02]  /*25a00*/  LDL.LU R20, [R1+0x1d0] ;  /* 0x0001d00001147983 */ /* 0x000f240000300800 */
[----:B------:R-:W4:Y:S02]  /*25a10*/  LDL.LU R22, [R1+0x1c8] ;  /* 0x0001c80001167983 */ /* 0x000f240000300800 */
[----:B------:R-:W4:Y:S01]  /*25a20*/  LDL.LU R24, [R1+0x1c4] ;  /* 0x0001c40001187983 */ /* 0x000f220000300800 */
[----:B------:R-:W4:Y:S04]  /*25a30*/  LDL.LU R26, [R1+0x1c0] ;  /* 0x0001c000011a7983 */ /* 0x000f280000300800 */
[----:B-1----:R-:W4:Y:S01]  /*25a40*/  LDL.LU R11, [R1+0x1bc] ;  /* 0x0001bc00010b7983 */ /* 0x002f220000300800 */
[----:B------:R-:W4:Y:S02]  /*25a50*/  LDL.LU R28, [R1+0x1b8] ;  /* 0x0001b800011c7983 */ /* 0x000f240000300800 */
[----:B------:R-:W4:Y:S01]  /*25a60*/  LDL.LU R2, [R1+0x1b4] ;  /* 0x0001b40001027983 */ /* 0x000f220000300800 */
[----:B------:R0:W-:Y:S04]  /*25a70*/  STS.U16 [R14+0x9e00], R12 ;  /* 0x009e000c0e007388 */ /* 0x0001e80000000400 */
[----:B------:R-:W4:Y:S04]  /*25a80*/  LDL.LU R4, [R1+0x1b0] ;  /* 0x0001b00001047983 */ /* 0x000f280000300800 */
[----:B0-----:R-:W4:Y:S04]  /*25a90*/  LDL.LU R12, [R1+0x1ac] ;  /* 0x0001ac00010c7983 */ /* 0x001f280000300800 */
[----:B---3--:R-:W-:Y:S01]  /*25aa0*/  STS.U16 [R14+0x9f00], R15 ;  /* 0x009f000f0e007388 */ /* 0x008fe20000000400 */
[----:B------:R0:W-:Y:S02]  /*25ab0*/  STS.U16 [R14+0xae00], R3 ;  /* 0x00ae00030e007388 */ /* 0x0001e40000000400 */
[----:B------:R1:W-:Y:S01]  /*25ac0*/  STS.U16 [R14+0xaf00], R5 ;  /* 0x00af00050e007388 */ /* 0x0003e20000000400 */
[----:B------:R-:W-:Y:S01]  /*25ad0*/  STS.U16 [R14+0xbe00], R23 ;  /* 0x00be00170e007388 */ /* 0x000fe20000000400 */
[----:B------:R-:W-:Y:S02]  /*25ae0*/  STS.U16 [R14+0xbf00], R21 ;  /* 0x00bf00150e007388 */ /* 0x000fe40000000400 */
[----:B------:R-:W-:Y:S02]  /*25af0*/  STS.U16 [R14+0xce00], R19 ;  /* 0x00ce00130e007388 */ /* 0x000fe40000000400 */
[----:B------:R-:W-:Y:S01]  /*25b00*/  STS.U16 [R14+0xcf00], R17 ;  /* 0x00cf00110e007388 */ /* 0x000fe20000000400 */
[----:B------:R-:W-:Y:S01]  /*25b10*/  STS.U16 [R14+0xde00], R16 ;  /* 0x00de00100e007388 */ /* 0x000fe20000000400 */
[----:B------:R-:W-:Y:S03]  /*25b20*/  STS.U16 [R14+0xdf00], R18 ;  /* 0x00df00120e007388 */ /* 0x000fe60000000400 */
[----:B0-----:R-:W3:Y:S04]  /*25b30*/  LDL.LU R3, [R1+0x1a8] ;  /* 0x0001a80001037983 */ /* 0x001ee80000300800 */
[----:B------:R0:W-:Y:S01]  /*25b40*/  STS.U16 [R14+0xee00], R6 ;  /* 0x00ee00060e007388 */ /* 0x0001e20000000400 */
[----:B------:R0:W-:Y:S02]  /*25b50*/  STS.U16 [R14+0xef00], R7 ;  /* 0x00ef00070e007388 */ /* 0x0001e40000000400 */
[----:B-1----:R-:W3:Y:S01]  /*25b60*/  LDL.LU R5, [R1+0x1a4] ;  /* 0x0001a40001057983 */ /* 0x002ee20000300800 */
[----:B0-----:R-:W3:Y:S04]  /*25b70*/  LDL.LU R6, [R1+0x1a0] ;  /* 0x0001a00001067983 */ /* 0x001ee80000300800 */
[----:B------:R0:W-:Y:S01]  /*25b80*/  STS.U16 [R14+0xfe00], R8 ;  /* 0x00fe00080e007388 */ /* 0x0001e20000000400 */
[----:B------:R-:W3:Y:S03]  /*25b90*/  LDL.LU R7, [R1+0x19c] ;  /* 0x00019c0001077983 */ /* 0x000ee60000300800 */
[----:B0-----:R-:W3:Y:S04]  /*25ba0*/  LDL.LU R8, [R1+0x198] ;  /* 0x0001980001087983 */ /* 0x001ee80000300800 */
[----:B------:R0:W-:Y:S04]  /*25bb0*/  STS.U16 [R14+0xff00], R9 ;  /* 0x00ff00090e007388 */ /* 0x0001e80000000400 */
[----:B0-----:R-:W3:Y:S04]  /*25bc0*/  LDL.LU R9, [R1+0x194] ;  /* 0x0001940001097983 */ /* 0x001ee80000300800 */
[----:B--2---:R0:W-:Y:S01]  /*25bd0*/  STS.U16 [R0+0x10000], R10 ;  /* 0x0100000a00007388 */ /* 0x0041e20000000400 */
[----:B----4-:R-:W-:Y:S03]  /*25be0*/  STS.U16 [R0+0x10800], R20 ;  /* 0x0108001400007388 */ /* 0x010fe60000000400 */
[----:B------:R-:W-:Y:S01]  /*25bf0*/  STS.U16 [R0+0x11000], R22 ;  /* 0x0110001600007388 */ /* 0x000fe20000000400 */
[----:B------:R-:W-:Y:S03]  /*25c00*/  STS.U16 [R0+0x11800], R24 ;  /* 0x0118001800007388 */ /* 0x000fe60000000400 */
[----:B------:R-:W-:Y:S01]  /*25c10*/  STS.U16 [R0+0x12000], R26 ;  /* 0x0120001a00007388 */ /* 0x000fe20000000400 */
[----:B------:R1:W-:Y:S02]  /*25c20*/  STS.U16 [R0+0x12800], R11 ;  /* 0x0128000b00007388 */ /* 0x0003e40000000400 */
[----:B------:R-:W-:Y:S02]  /*25c30*/  STS.U16 [R0+0x13000], R28 ;  /* 0x0130001c00007388 */ /* 0x000fe40000000400 */
[----:B------:R-:W-:Y:S01]  /*25c40*/  STS.U16 [R0+0x13800], R2 ;  /* 0x0138000200007388 */ /* 0x000fe20000000400 */
[----:B------:R2:W-:Y:S04]  /*25c50*/  STS.U16 [R0+0x14000], R4 ;  /* 0x0140000400007388 */ /* 0x0005e80000000400 */
[----:B0-----:R-:W4:Y:S04]  /*25c60*/  LDL.LU R10, [R1+0x190] ;  /* 0x00019000010a7983 */ /* 0x001f280000300800 */
[----:B-1----:R-:W4:Y:S04]  /*25c70*/  LDL.LU R11, [R1+0x18c] ;  /* 0x00018c00010b7983 */ /* 0x002f280000300800 */
[----:B------:R0:W-:Y:S01]  /*25c80*/  STS.U16 [R0+0x14800], R12 ;  /* 0x0148000c00007388 */ /* 0x0001e20000000400 */
[----:B--2---:R-:W-:-:S03]  /*25c90*/  IMAD.SHL.U32 R4, R13, 0x2, RZ ;  /* 0x000000020d047824 */ /* 0x004fc600078e00ff */
        /* <DEDUP_REMOVED lines=14> */
[----:B------:R-:W3:Y:S02]  /*25d80*/  LDL.LU R2, [R1+0x154] ;  /* 0x0001540001027983 */ /* 0x000ee40000300800 */
[----:B------:R1:W-:Y:S02]  /*25d90*/  STS.U16 [R0+0x15800], R5 ;  /* 0x0158000500007388 */ /* 0x0003e40000000400 */
[----:B------:R1:W-:Y:S01]  /*25da0*/  STS.U16 [R0+0x16000], R6 ;  /* 0x0160000600007388 */ /* 0x0003e20000000400 */
[C---:B------:R-:W-:Y:S01]  /*25db0*/  LOP3.LUT R18, R4.reuse, 0x10, RZ, 0x3c, !PT ;  /* 0x0000001004127812 */ /* 0x040fe200078e3cff */
[----:B------:R1:W-:Y:S04]  /*25dc0*/  STS.U16 [R0+0x16800], R7 ;  /* 0x0168000700007388 */ /* 0x0003e80000000400 */
[----:B0-----:R-:W3:Y:S01]  /*25dd0*/  LDL.LU R3, [R1+0x150] ;  /* 0x0001500001037983 */ /* 0x001ee20000300800 */
[----:B-1----:R-:W3:Y:S03]  /*25de0*/  LDL.LU R5, [R1+0x10c] ;  /* 0x00010c0001057983 */ /* 0x002ee60000300800 */
[----:B------:R-:W3:Y:S04]  /*25df0*/  LDL.LU R6, [R1+0x108] ;  /* 0x0001080001067983 */ /* 0x000ee80000300800 */
[----:B------:R0:W-:Y:S04]  /*25e00*/  STS.U16 [R0+0x17000], R8 ;  /* 0x0170000800007388 */ /* 0x0001e80000000400 */
[----:B------:R-:W3:Y:S04]  /*25e10*/  LDL.LU R7, [R1+0x104] ;  /* 0x0001040001077983 */ /* 0x000ee80000300800 */
[----:B0-----:R-:W3:Y:S04]  /*25e20*/  LDL.LU R8, [R1+0x100] ;  /* 0x0001000001087983 */ /* 0x001ee80000300800 */
[----:B------:R0:W-:Y:S04]  /*25e30*/  STS.U16 [R0+0x17800], R9 ;  /* 0x0178000900007388 */ /* 0x0001e80000000400 */
[----:B0-----:R-:W3:Y:S04]  /*25e40*/  LDL.LU R9, [R1+0xfc] ;  /* 0x0000fc0001097983 */ /* 0x001ee80000300800 */
[----:B----4-:R0:W-:Y:S04]  /*25e50*/  STS.U16 [R18+0x10100], R10 ;  /* 0x0101000a12007388 */ /* 0x0101e80000000400 */
[----:B------:R1:W-:Y:S04]  /*25e60*/  STS.U16 [R18+0x10900], R11 ;  /* 0x0109000b12007388 */ /* 0x0003e80000000400 */
[----:B0-----:R-:W4:Y:S04]  /*25e70*/  LDL.LU R10, [R1+0xf8] ;  /* 0x0000f800010a7983 */ /* 0x001f280000300800 */
[----:B-1----:R-:W4:Y:S04]  /*25e80*/  LDL.LU R11, [R1+0xf4] ;  /* 0x0000f400010b7983 */ /* 0x002f280000300800 */
[----:B--2---:R0:W-:Y:S01]  /*25e90*/  STS.U16 [R18+0x11100], R12 ;  /* 0x0111000c12007388 */ /* 0x0041e20000000400 */
[----:B------:R1:W-:Y:S03]  /*25ea0*/  STS.U16 [R18+0x11900], R13 ;  /* 0x0119000d12007388 */ /* 0x0003e60000000400 */
[----:B0-----:R-:W2:Y:S01]  /*25eb0*/  LDL.LU R12, [R1+0xf0] ;  /* 0x0000f000010c7983 */ /* 0x001ea20000300800 */
[----:B-1----:R-:W2:Y:S02]  /*25ec0*/  LDL.LU R13, [R1+0xec] ;  /* 0x0000ec00010d7983 */ /* 0x002ea40000300800 */
[----:B------:R0:W-:Y:S02]  /*25ed0*/  STS.U16 [R18+0x12100], R23 ;  /* 0x0121001712007388 */ /* 0x0001e40000000400 */
[----:B------:R-:W-:Y:S01]  /*25ee0*/  STS.U16 [R18+0x12900], R15 ;  /* 0x0129000f12007388 */ /* 0x000fe20000000400 */
[----:B------:R-:W-:Y:S01]  /*25ef0*/  STS.U16 [R18+0x13100], R21 ;  /* 0x0131001512007388 */ /* 0x000fe20000000400 */
[----:B------:R-:W-:Y:S02]  /*25f00*/  STS.U16 [R18+0x13900], R19 ;  /* 0x0139001312007388 */ /* 0x000fe40000000400 */
[----:B------:R-:W-:Y:S02]  /*25f10*/  STS.U16 [R18+0x14100], R17 ;  /* 0x0141001112007388 */ /* 0x000fe40000000400 */
[----:B------:R1:W-:Y:S01]  /*25f20*/  STS.U16 [R18+0x14900], R20 ;  /* 0x0149001412007388 */ /* 0x0003e20000000400 */
[----:B------:R3:W-:Y:S01]  /*25f30*/  STS.U16 [R18+0x15100], R22 ;  /* 0x0151001612007388 */ /* 0x0007e20000000400 */
[----:B------:R3:W-:Y:S01]  /*25f40*/  STS.U16 [R18+0x15900], R24 ;  /* 0x0159001812007388 */ /* 0x0007e20000000400 */
[----:B------:R-:W-:Y:S01]  /*25f50*/  LOP3.LUT R4, R4, 0x20, RZ, 0x3c, !PT ;  /* 0x0000002004047812 */ /* 0x000fe200078e3cff */
[----:B------:R3:W-:Y:S01]  /*25f60*/  STS.U16 [R18+0x16100], R26 ;  /* 0x0161001a12007388 */ /* 0x0007e20000000400 */
[----:B0-----:R-:W2:Y:S04]  /*25f70*/  LDL.LU R23, [R1+0x372c] ;  /* 0x00372c0001177983 */ /* 0x001ea80000300800 */
[----:B------:R0:W-:Y:S01]  /*25f80*/  STS.U16 [R18+0x16900], R28 ;  /* 0x0169001c12007388 */ /* 0x0001e20000000400 */
[----:B------:R-:W-:Y:S03]  /*25f90*/  STS.U16 [R18+0x17100], R16 ;  /* 0x0171001012007388 */ /* 0x000fe60000000400 */
[----:B---3--:R-:W-:Y:S04]  /*25fa0*/  STS.U16 [R18+0x17900], R2 ;  /* 0x0179000212007388 */ /* 0x008fe80000000400 */
[----:B-1----:R-:W3:Y:S01]  /*25fb0*/  LDL.LU R20, [R1+0xe8] ;  /* 0x0000e80001147983 */ /* 0x002ee20000300800 */
[----:B------:R-:W3:Y:S02]  /*25fc0*/  LDL.LU R22, [R1+0xe4] ;  /* 0x0000e40001167983 */ /* 0x000ee40000300800 */
[----:B------:R-:W3:Y:S02]  /*25fd0*/  LDL.LU R24, [R1+0xe0] ;  /* 0x0000e00001187983 */ /* 0x000ee40000300800 */
[----:B------:R-:W-:Y:S01]  /*25fe0*/  STS.U16 [R4+0x10200], R3 ;  /* 0x0102000304007388 */ /* 0x000fe20000000400 */
[----:B------:R-:W3:Y:S01]  /*25ff0*/  LDL.LU R26, [R1+0xdc] ;  /* 0x0000dc00011a7983 */ /* 0x000ee20000300800 */
[----:B0-----:R-:W3:Y:S03]  /*26000*/  LDL.LU R28, [R1+0xd8] ;  /* 0x0000d800011c7983 */ /* 0x001ee60000300800 */
[----:B------:R0:W-:Y:S01]  /*26010*/  STS.U16 [R4+0x10a00], R5 ;  /* 0x010a000504007388 */ /* 0x0001e20000000400 */
[----:B------:R1:W-:Y:S02]  /*26020*/  STS.U16 [R4+0x11200], R6 ;  /* 0x0112000604007388 */ /* 0x0003e40000000400 */
[----:B------:R1:W-:Y:S02]  /*26030*/  STS.U16 [R4+0x11a00], R7 ;  /* 0x011a000704007388 */ /* 0x0003e40000000400 */
[----:B------:R1:W-:Y:S01]  /*26040*/  STS.U16 [R4+0x12200], R8 ;  /* 0x0122000804007388 */ /* 0x0003e20000000400 */
[----:B0-----:R-:W3:Y:S01]  /*26050*/  LDL.LU R5, [R1+0xd4] ;  /* 0x0000d40001057983 */ /* 0x001ee20000300800 */
[----:B-1----:R-:W3:Y:S02]  /*26060*/  LDL.LU R6, [R1+0xd0] ;  /* 0x0000d00001067983 */ /* 0x002ee40000300800 */
[----:B------:R-:W3:Y:S02]  /*26070*/  LDL.LU R7, [R1+0xcc] ;  /* 0x0000cc0001077983 */ /* 0x000ee40000300800 */
[----:B------:R-:W3:Y:S01]  /*26080*/  LDL.LU R21, [R1+0xc8] ;  /* 0x0000c80001157983 */ /* 0x000ee20000300800 */
[----:B------:R-:W3:Y:S04]  /*26090*/  LDL.LU R19, [R1+0xc4] ;  /* 0x0000c40001137983 */ /* 0x000ee80000300800 */
[----:B------:R0:W-:Y:S01]  /*260a0*/  STS.U16 [R4+0x12a00], R9 ;  /* 0x012a000904007388 */ /* 0x0001e20000000400 */
[----:B------:R-:W3:Y:S03]  /*260b0*/  LDL.LU R8, [R1+0xc0] ;  /* 0x0000c00001087983 */ /* 0x000ee60000300800 */
        /* <DEDUP_REMOVED lines=9> */
[----:B------:R-:W2:Y:S02]  /*26150*/  LDL.LU R2, [R1+0x80] ;  /* 0x0000800001027983 */ /* 0x000ea40000300800 */
[----:B------:R-:W2:Y:S01]  /*26160*/  LDL.LU R3, [R1+0x4c] ;  /* 0x00004c0001037983 */ /* 0x000ea20000300800 */
[----:B------:R-:W2:Y:S01]  /*26170*/  LDL.LU R15, [R1+0x10] ;  /* 0x00001000010f7983 */ /* 0x000ea20000300800 */
[----:B------:R-:W2:Y:S03]  /*26180*/  LDL.LU R16, [R1+0xb8] ;  /* 0x0000b80001107983 */ /* 0x000ea60000300800 */
[----:B---3--:R0:W-:Y:S01]  /*26190*/  STS.U16 [R4+0x15200], R20 ;  /* 0x0152001404007388 */ /* 0x0081e20000000400 */
[----:B------:R-:W3:Y:S02]  /*261a0*/  LDL.LU R18, [R1+0xb4] ;  /* 0x0000b40001127983 */ /* 0x000ee40000300800 */
[----:B------:R1:W-:Y:S02]  /*261b0*/  STS.U16 [R4+0x15a00], R22 ;  /* 0x015a001604007388 */ /* 0x0003e40000000400 */
[----:B------:R1:W-:Y:S01]  /*261c0*/  STS.U16 [R4+0x16200], R24 ;  /* 0x0162001804007388 */ /* 0x0003e20000000400 */
[C---:B------:R-:W-:Y:S01]  /*261d0*/  LOP3.LUT R17, R0.reuse, 0x30, RZ, 0x3c, !PT ;  /* 0x0000003000117812 */ /* 0x040fe200078e3cff */
[----:B------:R1:W-:Y:S01]  /*261e0*/  STS.U16 [R4+0x16a00], R26 ;  /* 0x016a001a04007388 */ /* 0x0003e20000000400 */
[----:B------:R1:W-:Y:S03]  /*261f0*/  STS.U16 [R4+0x17200], R28 ;  /* 0x0172001c04007388 */ /* 0x0003e60000000400 */
[----:B0-----:R-:W3:Y:S01]  /*26200*/  LDL.LU R20, [R1+0xb0] ;  /* 0x0000b00001147983 */ /* 0x001ee20000300800 */
[----:B-1----:R-:W3:Y:S03]  /*26210*/  LDL.LU R22, [R1+0xac] ;  /* 0x0000ac0001167983 */ /* 0x002ee60000300800 */
[----:B------:R-:W3:Y:S04]  /*26220*/  LDL.LU R24, [R1+0xa8] ;  /* 0x0000a80001187983 */ /* 0x000ee80000300800 */
[----:B------:R-:W3:Y:S04]  /*26230*/  LDL.LU R26, [R1+0xa4] ;  /* 0x0000a400011a7983 */ /* 0x000ee80000300800 */
[----:B------:R0:W-:Y:S01]  /*26240*/  STS.U16 [R4+0x17a00], R5 ;  /* 0x017a000504007388 */ /* 0x0001e20000000400 */
[----:B------:R-:W3:Y:S02]  /*26250*/  LDL.LU R28, [R1+0x9c] ;  /* 0x00009c00011c7983 */ /* 0x000ee40000300800 */
[----:B------:R1:W-:Y:S02]  /*26260*/  STS.U16 [R17+0x10300], R6 ;  /* 0x0103000611007388 */ /* 0x0003e40000000400 */
[----:B------:R1:W-:Y:S01]  /*26270*/  STS.U16 [R17+0x10b00], R7 ;  /* 0x010b000711007388 */ /* 0x0003e20000000400 */
[----:B------:R1:W-:Y:S01]  /*26280*/  STS.U16 [R17+0x11300], R21 ;  /* 0x0113001511007388 */ /* 0x0003e20000000400 */
[----:B------:R1:W-:Y:S03]  /*26290*/  STS.U16 [R17+0x11b00], R19 ;  /* 0x011b001311007388 */ /* 0x0003e60000000400 */
[----:B0-----:R-:W3:Y:S01]  /*262a0*/  LDL.LU R4, [R1+0x94] ;  /* 0x0000940001047983 */ /* 0x001ee20000300800 */
[----:B------:R-:W3:Y:S02]  /*262b0*/  LDL.LU R5, [R1+0x8c] ;  /* 0x00008c0001057983 */ /* 0x000ee40000300800 */
[----:B-1----:R-:W3:Y:S01]  /*262c0*/  LDL.LU R6, [R1+0x84] ;  /* 0x0000840001067983 */ /* 0x002ee20000300800 */
[----:B------:R-:W3:Y:S04]  /*262d0*/  LDL.LU R7, [R1+0x54] ;  /* 0x0000540001077983 */ /* 0x000ee80000300800 */
[----:B------:R-:W3:Y:S01]  /*262e0*/  LDL.LU R21, [R1+0x3728] ;  /* 0x0037280001157983 */ /* 0x000ee20000300800 */
[----:B------:R-:W3:Y:S03]  /*262f0*/  LDL.LU R19, [R1+0x3724] ;  /* 0x0037240001137983 */ /* 0x000ee60000300800 */
[----:B------:R0:W-:Y:S01]  /*26300*/  STS.U16 [R17+0x12300], R8 ;  /* 0x0123000811007388 */ /* 0x0001e20000000400 */
[----:B------:R1:W-:Y:S03]  /*26310*/  STS.U16 [R17+0x12b00], R9 ;  /* 0x012b000911007388 */ /* 0x0003e60000000400 */
[----:B0-----:R-:W3:Y:S01]  /*26320*/  LDL.LU R8, [R1+0x3720] ;  /* 0x0037200001087983 */ /* 0x001ee20000300800 */
[----:B-1----:R-:W3:Y:S03]  /*26330*/  LDL.LU R9, [R1+0x371c] ;  /* 0x00371c0001097983 */ /* 0x002ee60000300800 */
[----:B----4-:R0:W-:Y:S04]  /*26340*/  STS.U16 [R17+0x13300], R10 ;  /* 0x0133000a11007388 */ /* 0x0101e80000000400 */
[----:B------:R1:W-:Y:S04]  /*26350*/  STS.U16 [R17+0x13b00], R11 ;  /* 0x013b000b11007388 */ /* 0x0003e80000000400 */
[----:B0-----:R-:W2:Y:S04]  /*26360*/  LDL.LU R10, [R1+0x3718] ;  /* 0x00371800010a7983 */ /* 0x001ea80000300800 */
[----:B-1----:R-:W3:Y:S04]  /*26370*/  LDL.LU R11, [R1+0x3714] ;  /* 0x00371400010b7983 */ /* 0x002ee80000300800 */
[----:B--2---:R0:W-:Y:S01]  /*26380*/  STS.U16 [R17+0x14300], R12 ;  /* 0x0143000c11007388 */ /* 0x0041e20000000400 */
[----:B------:R1:W-:Y:S03]  /*26390*/  STS.U16 [R17+0x14b00], R13 ;  /* 0x014b000d11007388 */ /* 0x0003e60000000400 */
[----:B0-----:R-:W2:Y:S01]  /*263a0*/  LDL.LU R12, [R1+0x3710] ;  /* 0x00371000010c7983 */ /* 0x001ea20000300800 */
[----:B-1----:R-:W2:Y:S02]  /*263b0*/  LDL.LU R13, [R1+0x370c] ;  /* 0x00370c00010d7983 */ /* 0x002ea40000300800 */
[----:B------:R0:W-:Y:S02]  /*263c0*/  STS.U16 [R17+0x15300], R2 ;  /* 0x0153000211007388 */ /* 0x0001e40000000400 */
[----:B------:R1:W-:Y:S01]  /*263d0*/  STS.U16 [R17+0x15b00], R3 ;  /* 0x015b000311007388 */ /* 0x0003e20000000400 */
[----:B0-----:R-:W2:Y:S01]  /*263e0*/  LDL.LU R2, [R1+0x48] ;  /* 0x0000480001027983 */ /* 0x001ea20000300800 */
[----:B-1----:R-:W2:Y:S01]  /*263f0*/  LDL.LU R3, [R1+0xc] ;  /* 0x00000c0001037983 */ /* 0x002ea20000300800 */
[----:B------:R-:W-:-:S02]  /*26400*/  LOP3.LUT R0, R0, 0x40, RZ, 0x3c, !PT ;  /* 0x0000004000007812 */ /* 0x000fc400078e3cff */
[----:B------:R-:W-:Y:S04]  /*26410*/  STS.U16 [R17+0x16300], R15 ;  /* 0x0163000f11007388 */ /* 0x000fe80000000400 */
[----:B--2---:R-:W-:Y:S01]  /*26420*/  STS.U16 [R17+0x16b00], R13 ;  /* 0x016b000d11007388 */ /* 0x004fe20000000400 */
[----:B------:R-:W-:Y:S02]  /*26430*/  STS.U16 [R17+0x17300], R12 ;  /* 0x0173000c11007388 */ /* 0x000fe40000000400 */
[----:B---3--:R0:W-:Y:S02]  /*26440*/  STS.U16 [R17+0x17b00], R11 ;  /* 0x017b000b11007388 */ /* 0x0081e40000000400 */
[----:B------:R1:W-:Y:S01]  /*26450*/  STS.U16 [R0+0x10400], R16 ;  /* 0x0104001000007388 */ /* 0x0003e20000000400 */
[----:B------:R2:W-:Y:S01]  /*26460*/  STS.U16 [R0+0x10c00], R18 ;  /* 0x010c001200007388 */ /* 0x0005e20000000400 */
[----:B------:R3:W-:Y:S02]  /*26470*/  STS.U16 [R0+0x11400], R20 ;  /* 0x0114001400007388 */ /* 0x0007e40000000400 */
[----:B------:R1:W-:Y:S02]  /*26480*/  STS.U16 [R0+0x11c00], R22 ;  /* 0x011c001600007388 */ /* 0x0003e40000000400 */
[----:B------:R1:W-:Y:S01]  /*26490*/  STS.U16 [R0+0x12400], R24 ;  /* 0x0124001800007388 */ /* 0x0003e20000000400 */
[----:B------:R-:W-:Y:S04]  /*264a0*/  STS.U16 [R0+0x12c00], R26 ;  /* 0x012c001a00007388 */ /* 0x000fe80000000400 */
[----:B0-----:R-:W4:Y:S01]  /*264b0*/  LDL.LU R11, [R1+0x78] ;  /* 0x00007800010b7983 */ /* 0x001f220000300800 */
[----:B------:R-:W4:Y:S02]  /*264c0*/  LDL.LU R13, [R1+0x74] ;  /* 0x00007400010d7983 */ /* 0x000f240000300800 */
[----:B------:R-:W4:Y:S02]  /*264d0*/  LDL.LU R15, [R1+0x70] ;  /* 0x00007000010f7983 */ /* 0x000f240000300800 */
[----:B------:R-:W4:Y:S01]  /*264e0*/  LDL.LU R17, [R1+0x6c] ;  /* 0x00006c0001117983 */ /* 0x000f220000300800 */
[----:B------:R-:W-:Y:S04]  /*264f0*/  STS.U16 [R0+0x13400], R28 ;  /* 0x0134001c00007388 */ /* 0x000fe80000000400 */
[----:B-1----:R-:W4:Y:S01]  /*26500*/  LDL.LU R16, [R1+0x68] ;  /* 0x0000680001107983 */ /* 0x002f220000300800 */
[----:B------:R-:W-:Y:S02]  /*26510*/  STS.U16 [R0+0x13c00], R4 ;  /* 0x013c000400007388 */ /* 0x000fe40000000400 */
[----:B--2---:R-:W2:Y:S02]  /*26520*/  LDL.LU R18, [R1+0x64] ;  /* 0x0000640001127983 */ /* 0x004ea40000300800 */
[----:B------:R0:W-:Y:S01]  /*26530*/  STS.U16 [R0+0x14400], R5 ;  /* 0x0144000500007388 */ /* 0x0001e20000000400 */
[----:B---3--:R-:W4:Y:S04]  /*26540*/  LDL.LU R20, [R1+0x60] ;  /* 0x0000600001147983 */ /* 0x008f280000300800 */
[----:B------:R1:W-:Y:S01]  /*26550*/  STS.U16 [R0+0x14c00], R6 ;  /* 0x014c000600007388 */ /* 0x0003e20000000400 */
[----:B------:R-:W2:Y:S02]  /*26560*/  LDL.LU R22, [R1+0x5c] ;  /* 0x00005c0001167983 */ /* 0x000ea40000300800 */
[----:B------:R1:W-:Y:S02]  /*26570*/  STS.U16 [R0+0x15400], R7 ;  /* 0x0154000700007388 */ /* 0x0003e40000000400 */
[----:B------:R-:W2:Y:S01]  /*26580*/  LDL.LU R24, [R1+0x58] ;  /* 0x0000580001187983 */ /* 0x000ea20000300800 */
[----:B------:R-:W-:Y:S01]  /*26590*/  STS.U16 [R0+0x15c00], R2 ;  /* 0x015c000200007388 */ /* 0x000fe20000000400 */
[----:B------:R-:W-:Y:S02]  /*265a0*/  STS.U16 [R0+0x16400], R3 ;  /* 0x0164000300007388 */ /* 0x000fe40000000400 */
[----:B------:R1:W-:Y:S01]  /*265b0*/  STS.U16 [R0+0x16c00], R10 ;  /* 0x016c000a00007388 */ /* 0x0003e20000000400 */
[----:B0-----:R-:W2:Y:S01]  /*265c0*/  LDL.LU R5, [R1+0x50] ;  /* 0x0000500001057983 */ /* 0x001ea20000300800 */
[----:B-1----:R-:W2:Y:S03]  /*265d0*/  LDL.LU R6, [R1+0x44] ;  /* 0x0000440001067983 */ /* 0x002ea60000300800 */
[----:B------:R-:W2:Y:S04]  /*265e0*/  LDL.LU R7, [R1+0x8] ;  /* 0x0000080001077983 */ /* 0x000ea80000300800 */
[----:B------:R-:W2:Y:S04]  /*265f0*/  LDL.LU R10, [R1+0x7c] ;  /* 0x00007c00010a7983 */ /* 0x000ea80000300800 */
[----:B------:R-:W0:Y:S01]  /*26600*/  S2R R4, SR_TID.X ;  /* 0x0000000000047919 */ /* 0x000e220000002100 */
[----:B------:R-:W4:Y:S02]  /*26610*/  LDL.LU R28, [R1+0x40] ;  /* 0x00004000011c7983 */ /* 0x000f240000300800 */
[----:B------:R-:W4:Y:S02]  /*26620*/  LDL.LU R2, [R1+0x3c] ;  /* 0x00003c0001027983 */ /* 0x000f240000300800 */
[----:B------:R-:W-:Y:S01]  /*26630*/  STS.U16 [R0+0x17400], R9 ;  /* 0x0174000900007388 */ /* 0x000fe20000000400 */
[----:B------:R-:W4:Y:S04]  /*26640*/  LDL.LU R3, [R1+0x38] ;  /* 0x0000380001037983 */ /* 0x000f280000300800 */
[----:B------:R1:W-:Y:S01]  /*26650*/  STS.U16 [R0+0x17c00], R8 ;  /* 0x017c000800007388 */ /* 0x0003e20000000400 */
[----:B0-----:R-:W-:-:S05]  /*26660*/  LOP3.LUT R4, R4, 0x7f, RZ, 0xc0, !PT ;  /* 0x0000007f04047812 */ /* 0x001fca00078ec0ff */
[----:B------:R-:W-:Y:S02]  /*26670*/  IMAD.SHL.U32 R12, R4, 0x2, RZ ;  /* 0x00000002040c7824 */ /* 0x000fe400078e00ff */
[----:B------:R-:W4:Y:S01]  /*26680*/  LDL.LU R4, [R1+0x34] ;  /* 0x0000340001047983 */ /* 0x000f220000300800 */
[----:B-1----:R-:W4:Y:S02]  /*26690*/  LDL.LU R0, [R1+0x30] ;  /* 0x0000300001007983 */ /* 0x002f240000300800 */
[----:B------:R-:W4:Y:S01]  /*266a0*/  LDL.LU R8, [R1+0x1c] ;  /* 0x00001c0001087983 */ /* 0x000f220000300800 */
[C---:B------:R-:W-:Y:S01]  /*266b0*/  LOP3.LUT R26, R12.reuse, 0x50, RZ, 0x3c, !PT ;  /* 0x000000500c1a7812 */ /* 0x040fe200078e3cff */
[----:B------:R-:W4:Y:S04]  /*266c0*/  LDL.LU R9, [R1+0x18] ;  /* 0x0000180001097983 */ /* 0x000f280000300800 */
[----:B--2---:R0:W-:Y:S01]  /*266d0*/  STS.U16 [R26+0x10500], R10 ;  /* 0x0105000a1a007388 */ /* 0x0041e20000000400 */
[----:B----4-:R1:W-:Y:S03]  /*266e0*/  STS.U16 [R26+0x10d00], R11 ;  /* 0x010d000b1a007388 */ /* 0x0103e60000000400 */
[----:B------:R2:W-:Y:S01]  /*266f0*/  STS.U16 [R26+0x11500], R13 ;  /* 0x0115000d1a007388 */ /* 0x0005e20000000400 */
[----:B------:R4:W-:Y:S03]  /*26700*/  STS.U16 [R26+0x11d00], R15 ;  /* 0x011d000f1a007388 */ /* 0x0009e60000000400 */
[----:B------:R4:W-:Y:S01]  /*26710*/  STS.U16 [R26+0x12500], R17 ;  /* 0x012500111a007388 */ /* 0x0009e20000000400 */
[----:B------:R4:W-:Y:S03]  /*26720*/  STS.U16 [R26+0x12d00], R16 ;  /* 0x012d00101a007388 */ /* 0x0009e60000000400 */
[----:B0-----:R-:W3:Y:S04]  /*26730*/  LDL.LU R10, [R1+0x14] ;  /* 0x00001400010a7983 */ /* 0x001ee80000300800 */
[----:B-1----:R-:W3:Y:S01]  /*26740*/  LDL.LU R11, [R1+0x4] ;  /* 0x00000400010b7983 */ /* 0x002ee20000300800 */
[----:B--2---:R-:W2:Y:S02]  /*26750*/  LDL.LU R13, [R1+0x1cc] ;  /* 0x0001cc00010d7983 */ /* 0x004ea40000300800 */
[----:B----4-:R-:W3:Y:S01]  /*26760*/  LDL.LU R15, [R1] ;  /* 0x00000000010f7983 */ /* 0x010ee20000300800 */
        /* <DEDUP_REMOVED lines=14> */
[----:B------:R0:W-:Y:S04]  /*26850*/  STS.U16 [R26+0x16500], R7 ;  /* 0x016500071a007388 */ /* 0x0001e80000000400 */
[----:B0-----:R-:W2:Y:S01]  /*26860*/  LDL.LU R7, [R1+0x36e8] ;  /* 0x0036e80001077983 */ /* 0x001ea20000300800 */
[----:B------:R-:W-:-:S03]  /*26870*/  LOP3.LUT R12, R12, 0x60, RZ, 0x3c, !PT ;  /* 0x000000600c0c7812 */ /* 0x000fc600078e3cff */
[----:B--2---:R0:W-:Y:S01]  /*26880*/  STS.U16 [R26+0x16d00], R7 ;  /* 0x016d00071a007388 */ /* 0x0041e20000000400 */
[----:B------:R1:W-:Y:S02]  /*26890*/  STS.U16 [R26+0x17500], R6 ;  /* 0x017500061a007388 */ /* 0x0003e40000000400 */
[----:B------:R2:W-:Y:S02]  /*268a0*/  STS.U16 [R26+0x17d00], R5 ;  /* 0x017d00051a007388 */ /* 0x0005e40000000400 */
[----:B------:R3:W-:Y:S01]  /*268b0*/  STS.U16 [R12+0x10600], R28 ;  /* 0x0106001c0c007388 */ /* 0x0007e20000000400 */
[----:B------:R3:W-:Y:S01]  /*268c0*/  STS.U16 [R12+0x10e00], R2 ;  /* 0x010e00020c007388 */ /* 0x0007e20000000400 */
[----:B------:R3:W-:Y:S03]  /*268d0*/  STS.U16 [R12+0x11600], R3 ;  /* 0x011600030c007388 */ /* 0x0007e60000000400 */
[----:B0-----:R-:W4:Y:S01]  /*268e0*/  LDL.LU R7, [R1+0x20] ;  /* 0x0000200001077983 */ /* 0x001f220000300800 */
[----:B-1----:R-:W4:Y:S02]  /*268f0*/  LDL.LU R6, [R1+0x24] ;  /* 0x0000240001067983 */ /* 0x002f240000300800 */
[----:B--2---:R-:W2:Y:S02]  /*26900*/  LDL.LU R26, [R1+0x36e4] ;  /* 0x0036e400011a7983 */ /* 0x004ea40000300800 */
[----:B------:R-:W2:Y:S01]  /*26910*/  LDL.LU R5, [R1+0x28] ;  /* 0x0000280001057983 */ /* 0x000ea20000300800 */
[----:B---3--:R-:W3:Y:S01]  /*26920*/  LDL.LU R28, [R1+0x36e0] ;  /* 0x0036e000011c7983 */ /* 0x008ee20000300800 */
[----:B------:R-:W2:Y:S02]  /*26930*/  LDL.LU R2, [R1+0x36dc] ;  /* 0x0036dc0001027983 */ /* 0x000ea40000300800 */
[----:B------:R-:W2:Y:S01]  /*26940*/  LDL.LU R3, [R1+0x36d8] ;  /* 0x0036d80001037983 */ /* 0x000ea20000300800 */
[----:B------:R0:W-:Y:S01]  /*26950*/  STS.U16 [R12+0x11e00], R4 ;  /* 0x011e00040c007388 */ /* 0x0001e20000000400 */
[----:B------:R1:W-:Y:S03]  /*26960*/  STS.U16 [R12+0x12600], R0 ;  /* 0x012600000c007388 */ /* 0x0003e60000000400 */
[----:B0-----:R-:W2:Y:S01]  /*26970*/  LDL.LU R4, [R1+0x36d4] ;  /* 0x0036d40001047983 */ /* 0x001ea20000300800 */
[----:B-1----:R-:W2:Y:S03]  /*26980*/  LDL.LU R0, [R1+0x36d0] ;  /* 0x0036d00001007983 */ /* 0x002ea60000300800 */
[----:B--2---:R0:W-:Y:S01]  /*26990*/  STS.U16 [R12+0x12e00], R0 ;  /* 0x012e00000c007388 */ /* 0x0041e20000000400 */
[----:B------:R-:W-:Y:S02]  /*269a0*/  STS.U16 [R12+0x13600], R5 ;  /* 0x013600050c007388 */ /* 0x000fe40000000400 */
[----:B----4-:R-:W-:Y:S02]  /*269b0*/  STS.U16 [R12+0x13e00], R6 ;  /* 0x013e00060c007388 */ /* 0x010fe40000000400 */
        /* <DEDUP_REMOVED lines=10> */
[----:B---3--:R1:W-:Y:S03]  /*26a60*/  STS.U16 [R14+0x10f00], R28 ;  /* 0x010f001c0e007388 */ /* 0x0083e60000000400 */
[----:B0-----:R-:W2:Y:S04]  /*26a70*/  LDL R0, [R1+0x5d4] ;  /* 0x0005d40001007983 */ /* 0x001ea80000100800 */
[----:B-1----:R-:W3:Y:S01]  /*26a80*/  LDL R28, [R1+0x5dc] ;  /* 0x0005dc00011c7983 */ /* 0x002ee20000100800 */
        /* <DEDUP_REMOVED lines=12> */
[----:B------:R0:W-:Y:S02]  /*26b50*/  STS.U16 [R14+0x17700], R29 ;  /* 0x0177001d0e007388 */ /* 0x0001e40000000400 */
[----:B------:R-:W-:Y:S06]  /*26b60*/  BAR.SYNC.DEFER_BLOCKING 0x0 ;  /* 0x0000000000007b1d */ /* 0x000fec0000010000 */
[----:B------:R-:W4:Y:S04]  /*26b70*/  LDL.LU.64 R12, [R1+0x6f0] ;  /* 0x0006f000010c7983 */ /* 0x000f280000300a00 */
[----:B0-----:R-:W4:Y:S04]  /*26b80*/  LDL.LU.64 R14, [R1+0x6f8] ;  /* 0x0006f800010e7983 */ /* 0x001f280000300a00 */
[----:B--2---:R-:W-:Y:S04]  /*26b90*/  LDSM.16.MT88.4 R4, [R0] ;  /* 0x000000000004783b */ /* 0x004fe80000004200 */
[----:B---3--:R-:W0:Y:S04]  /*26ba0*/  LDSM.16.M88.4 R8, [R28+0x10000] ;  /* 0x010000001c08783b */ /* 0x008e280000000200 */
[----:B------:R-:W-:Y:S04]  /*26bb0*/  LDSM.16.M88.4 R16, [R28+0x12000] ;  /* 0x012000001c10783b */ /* 0x000fe80000000200 */
[----:B------:R-:W-:Y:S04]  /*26bc0*/  LDSM.16.M88.4 R20, [R28+0x15000] ;  /* 0x015000001c14783b */ /* 0x000fe80000000200 */
[----:B0-----:R-:W-:Y:S01]  /*26bd0*/  STL.64 [R1+0x20], R8 ;  /* 0x0000200801007387 */ /* 0x001fe20000100a00 */
[----:B------:R-:W-:Y:S02]  /*26be0*/  STL.64 [R1+0x28], R10 ;  /* 0x0000280a01007387 */ /* 0x000fe40000100a00 */
[----:B------:R-:W0:Y:S02]  /*26bf0*/  LDSM.16.M88.4 R8, [R28+0x11000] ;  /* 0x011000001c08783b */ /* 0x000e240000000200 */
[----:B0-----:R-:W-:Y:S02]  /*26c00*/  STL.64 [R1+0x10], R8 ;  /* 0x0000100801007387 */ /* 0x001fe40000100a00 */
[----:B------:R-:W-:-:S02]  /*26c10*/  IMAD.MOV.U32 R2, RZ, RZ, R8 ;  /* 0x000000ffff027224 */ /* 0x000fc400078e0008 */
[----:B------:R-:W-:Y:S02]  /*26c20*/  STL.64 [R1+0x18], R10 ;  /* 0x0000180a01007387 */ /* 0x000fe40000100a00 */
[----:B------:R-:W-:Y:S02]  /*26c30*/  IMAD.MOV.U32 R0, RZ, RZ, R9 ;  /* 0x000000ffff007224 */ /* 0x000fe400078e0009 */
[----:B------:R-:W0:Y:S04]  /*26c40*/  LDSM.16.M88.4 R8, [R28+0x13000] ;  /* 0x013000001c08783b */ /* 0x000e280000000200 */
[----:B0-----:R-:W-:Y:S01]  /*26c50*/  STL [R1+0x3364], R10 ;  /* 0x0033640a01007387 */ /* 0x001fe20000100800 */
[----:B------:R-:W-:Y:S02]  /*26c60*/  STL.64 [R1], R16 ;  /* 0x0000001001007387 */ /* 0x000fe40000100a00 */
[----:B------:R-:W-:Y:S02]  /*26c70*/  STL.64 [R1+0x8], R18 ;  /* 0x0000081201007387 */ /* 0x000fe40000100a00 */
[----:B------:R-:W-:Y:S01]  /*26c80*/  STL [R1+0x3360], R11 ;  /* 0x0033600b01007387 */ /* 0x000fe20000100800 */
[----:B------:R0:W-:Y:S04]  /*26c90*/  STL.64 [R1+0x36c0], R8 ;  /* 0x0036c00801007387 */ /* 0x0001e80000100a00 */
[----:B------:R-:W1:Y:S04]  /*26ca0*/  LDSM.16.M88.4 R16, [R28+0x14000] ;  /* 0x014000001c10783b */ /* 0x000e680000000200 */
[----:B0-----:R-:W2:Y:S04]  /*26cb0*/  LDL.64 R8, [R1] ;  /* 0x0000000001087983 */ /* 0x001ea80000100a00 */
[----:B--2---:R-:W-:Y:S01]  /*26cc0*/  STL.64 [R1+0x36c8], R8 ;  /* 0x0036c80801007387 */ /* 0x004fe20000100a00 */
[----:B-1----:R-:W-:Y:S02]  /*26cd0*/  STL.64 [R1+0x30], R16 ;  /* 0x0000301001007387 */ /* 0x002fe40000100a00 */
[----:B------:R-:W-:Y:S02]  /*26ce0*/  STL.64 [R1+0x38], R18 ;  /* 0x0000381201007387 */ /* 0x000fe40000100a00 */
[----:B------:R0:W-:Y:S02]  /*26cf0*/  STL.64 [R1+0x36b8], R16 ;  /* 0x0036b81001007387 */ /* 0x0001e40000100a00 */
[----:B0-----:R-:W4:Y:S01]  /*26d00*/  LDL.64 R16, [R1+0x20] ;  /* 0x0000200001107983 */ /* 0x001f220000100a00 */
[----:B------:R-:W-:-:S02]  /*26d10*/  IMAD.MOV.U32 R3, RZ, RZ, R19 ;  /* 0x000000ffff037224 */ /* 0x000fc400078e0013 */
[----:B------:R-:W-:-:S03]  /*26d20*/  IMAD.MOV.U32 R29, RZ, RZ, R18 ;  /* 0x000000ffff1d7224 */ /* 0x000fc600078e0012 */
[----:B------:R-:W-:Y:S02]  /*26d30*/  STL [R1+0x337c], R3 ;  /* 0x00337c0301007387 */ /* 0x000fe40000100800 */
[----:B------:R-:W-:Y:S01]  /*26d40*/  STL [R1+0x3378], R29 ;  /* 0x0033781d01007387 */ /* 0x000fe20000100800 */
[----:B----4-:R-:W-:Y:S07]  /*26d50*/  HMMA.16816.F32.BF16 R24, R4, R16, R12 ;  /* 0x000000100418723c */ /* 0x010fee000004180c */
[----:B------:R-:W-:-:S02]  /*26d60*/  IMAD.MOV.U32 R13, RZ, RZ, R16 ;  /* 0x000000ffff0d7224 */ /* 0x000fc400078e0010 */
[----:B------:R-:W-:Y:S11]  /*26d70*/  IMAD.MOV.U32 R12, RZ, RZ, R17 ;  /* 0x000000ffff0c7224 */ /* 0x000ff600078e0011 */
[----:B------:R-:W-:Y:S03]  /*26d80*/  @!UPT UIADD3 URZ, URZ, URZ, URZ ;  /* 0x0000003f3f3ff290 */ /* 0x000fe6000fffe03f */
[----:B------:R-:W-:Y:S01]  /*26d90*/  STL.64 [R1+0x320], R24 ;  /* 0x0003201801007387 */ /* 0x000fe20000100a00 */
[----:B------:R-:W2:Y:S02]  /*26da0*/  LDL.LU.64 R16, [R1+0x750] ;  /* 0x0007500001107983 */ /* 0x000ea40000300a00 */
[----:B------:R-:W2:Y:S02]  /*26db0*/  LDL.LU.64 R18, [R1+0x758] ;  /* 0x0007580001127983 */ /* 0x000ea40000300a00 */
[----:B------:R-:W-:Y:S01]  /*26dc0*/  STL.64 [R1+0x50], R20 ;  /* 0x0000501401007387 */ /* 0x000fe20000100a00 */
[----:B------:R-:W-:Y:S01]  /*26dd0*/  STL.64 [R1+0x58], R22 ;  /* 0x0000581601007387 */ /* 0x000fe20000100a00 */
[----:B------:R0:W-:Y:S03]  /*26de0*/  STL.64 [R1+0x36b0], R20 ;  /* 0x0036b01401007387 */ /* 0x0001e60000100a00 */
[----:B0-----:R-:W3:Y:S01]  /*26df0*/  LDL.LU.64 R20, [R1+0x6e0] ;  /* 0x0006e00001147983 */ /* 0x001ee20000300a00 */
[----:B------:R-:W3:Y:S02]  /*26e00*/  LDL.LU.64 R22, [R1+0x6e8] ;  /* 0x0006e80001167983 */ /* 0x000ee40000300a00 */
[----:B------:R-:W-:-:S02]  /*26e10*/  IMAD.MOV.U32 R8, RZ, RZ, R2 ;  /* 0x000000ffff087224 */ /* 0x000fc400078e0002 */
[----:B------:R-:W-:Y:S02]  /*26e20*/  IMAD.MOV.U32 R9, RZ, RZ, R0 ;  /* 0x000000ffff097224 */ /* 0x000fe400078e0000 */
[----:B------:R-:W-:Y:S02]  /*26e30*/  IMAD.MOV.U32 R3, RZ, RZ, R26 ;  /* 0x000000ffff037224 */ /* 0x000fe400078e001a */
[----:B------:R-:W-:Y:S02]  /*26e40*/  IMAD.MOV.U32 R29, RZ, RZ, R27 ;  /* 0x000000ffff1d7224 */ /* 0x000fe400078e001b */
[----:B------:R-:W0:Y:S04]  /*26e50*/  LDSM.16.M88.4 R24, [R28+0x16000] ;  /* 0x016000001c18783b */ /* 0x000e280000000200 */
[----:B------:R1:W-:Y:S01]  /*26e60*/  STL [R1+0x3384], R3 ;  /* 0x0033840301007387 */ /* 0x0003e20000100800 */
[----:B------:R4:W-:Y:S01]  /*26e70*/  STL [R1+0x3380], R29 ;  /* 0x0033801d01007387 */ /* 0x0009e20000100800 */
[----:B---3--:R-:W-:Y:S11]  /*26e80*/  HMMA.16816.F32.BF16 R8, R4, R8, R20 ;  /* 0x000000080408723c */ /* 0x008ff60000041814 */
[----:B------:R-:W-:Y:S11]  /*26e90*/  @!UPT UIADD3 URZ, URZ, URZ, URZ ;  /* 0x0000003f3f3ff290 */ /* 0x000ff6000fffe03f */
[----:B------:R-:W-:Y:S01]  /*26ea0*/  @!UPT UIADD3 URZ, URZ, URZ, URZ ;  /* 0x0000003f3f3ff290 */ /* 0x000fe2000fffe03f */
[----:B------:R-:W-:Y:S01]  /*26eb0*/  STL [R1+0x310], R8 ;  /* 0x0003100801007387 */ /* 0x000fe20000100800 */
[----:B-1----:R-:W-:Y:S02]  /*26ec0*/  IMAD.MOV.U32 R3, RZ, RZ, R9 ;  /* 0x000000ffff037224 */ /* 0x002fe400078e0009 */
[----:B------:R-:W-:Y:S02]  /*26ed0*/  STL [R1+0x31c], R11 ;  /* 0x00031c0b01007387 */ /* 0x000fe40000100800 */
[----:B----4-:R-:W-:Y:S01]  /*26ee0*/  IMAD.MOV.U32 R29, RZ, RZ, R10 ;  /* 0x000000ffff1d7224 */ /* 0x010fe200078e000a */
[----:B------:R-:W3:Y:S04]  /*26ef0*/  LDL.LU.64 R20, [R1+0x740] ;  /* 0x0007400001147983 */ /* 0x000ee80000300a00 */
[----:B------:R-:W1:Y:S01]  /*26f00*/  LDSM.16.M88.4 R8, [R28+0x17000] ;  /* 0x017000001c08783b */ /* 0x000e620000000200 */
[----:B------:R-:W3:Y:S02]  /*26f10*/  LDL.LU.64 R22, [R1+0x748] ;  /* 0x0007480001167983 */ /* 0x000ee40000300a00 */
[----:B0-----:R-:W-:Y:S02]  /*26f20*/  STL.64 [R1+0x60], R24 ;  /* 0x0000601801007387 */ /* 0x001fe40000100a00 */
[----:B------:R-:W-:Y:S01]  /*26f30*/  STL.64 [R1+0x68], R26 ;  /* 0x0000681a01007387 */ /* 0x000fe20000100a00 */
[----:B------:R-:W-:Y:S01]  /*26f40*/  STL [R1+0x3414], R29 ;  /* 0x0034141d01007387 */ /* 0x000fe20000100800 */
[----:B------:R-:W-:Y:S03]  /*26f50*/  STL [R1+0x3410], R3 ;  /* 0x0034100301007387 */ /* 0x000fe60000100800 */
[----:B-1----:R0:W-:Y:S01]  /*26f60*/  STL.64 [R1+0x70], R8 ;  /* 0x0000700801007387 */ /* 0x0021e20000100a00 */
[----:B------:R-:W-:Y:S03]  /*26f70*/  STL.64 [R1+0x78], R10 ;  /* 0x0000780a01007387 */ /* 0x000fe60000100a00 */
[----:B0-----:R-:W2:Y:S01]  /*26f80*/  LDL.LU.64 R8, [R1+0x36c8] ;  /* 0x0036c80001087983 */ /* 0x001ea20000300a00 */
[----:B------:R-:W-:-:S02]  /*26f90*/  IMAD.MOV.U32 R0, RZ, RZ, R11 ;  /* 0x000000ffff007224 */ /* 0x000fc400078e000b */
[----:B------:R-:W-:-:S03]  /*26fa0*/  IMAD.MOV.U32 R2, RZ, RZ, R10 ;  /* 0x000000ffff027224 */ /* 0x000fc600078e000a */
[----:B------:R-:W-:Y:S02]  /*26fb0*/  STL [R1+0x352c], R0 ;  /* 0x00352c0001007387 */ /* 0x000fe40000100800 */
[----:B------:R0:W-:Y:S02]  /*26fc0*/  STL [R1+0x3528], R2 ;  /* 0x0035280201007387 */ /* 0x0001e40000100800 */
[----:B------:R1:W-:Y:S01]  /*26fd0*/  STL [R1+0x2728], R28 ;  /* 0x0027281c01007387 */ /* 0x0003e20000100800 */
[----:B--2---:R-:W-:Y:S01]  /*26fe0*/  HMMA.16816.F32.BF16 R16, R4, R8, R16 ;  /* 0x000000080410723c */ /* 0x004fe20000041810 */
[----:B0-----:R-:W-:Y:S02]  /*26ff0*/  IMAD.MOV.U32 R2, RZ, RZ, R8 ;  /* 0x000000ffff027224 */ /* 0x001fe400078e0008 */
[----:B------:R-:W-:Y:S02]  /*27000*/  IMAD.MOV.U32 R0, RZ, RZ, R9 ;  /* 0x000000ffff007224 */ /* 0x000fe400078e0009 */
[----:B------:R-:W3:Y:S11]  /*27010*/  LDL.LU.64 R8, [R1+0x36c0] ;  /* 0x0036c00001087983 */ /* 0x000ef60000300a00 */
[----:B------:R-:W-:Y:S08]  /*27020*/  @!UPT UIADD3 URZ, URZ, URZ, URZ ;  /* 0x0000003f3f3ff290 */ /* 0x000ff0000fffe03f */
[----:B-1----:R-:W-:Y:S02]  /*27030*/  IMAD.MOV.U32 R28, RZ, RZ, R19 ;  /* 0x000000ffff1c7224 */ /* 0x002fe400078e0013 */
[----:B------:R-:W-:Y:S01]  /*27040*/  IMAD.MOV.U32 R10, RZ, RZ, R17 ;  /* 0x000000ffff0a7224 */ /* 0x000fe200078e0011 */
[----:B------:R0:W-:Y:S01]  /*27050*/  STL [R1+0x300], R16 ;  /* 0x0003001001007387 */ /* 0x0001e20000100800 */
[----:B------:R-:W-:-:S03]  /*27060*/  IMAD.MOV.U32 R11, RZ, RZ, R18 ;  /* 0x000000ffff0b7224 */ /* 0x000fc600078e0012 */
[----:B0-----:R-:W2:Y:S01]  /*27070*/  LDL.LU.64 R16, [R1+0x36b8] ;  /* 0x0036b80001107983 */ /* 0x001ea20000300a00 */
[----:B------:R0:W-:Y:S03]  /*27080*/  STL [R1+0x3418], R28 ;  /* 0x0034181c01007387 */ /* 0x0001e60000100800 */
[----:B0-----:R-:W4:Y:S01]  /*27090*/  LDL R28, [R1+0x5d4] ;  /* 0x0005d400011c7983 */ /* 0x001f220000100800 */
[----:B---3--:R-:W-:Y:S11]  /*270a0*/  HMMA.16816.F32.BF16 R20, R4, R8, R20 ;  /* 0x000000080414723c */ /* 0x008ff60000041814 */
[----:B------:R-:W-:Y:S11]  /*270b0*/  @!UPT UIADD3 URZ, URZ, URZ, URZ ;  /* 0x0000003f3f3ff290 */ /* 0x000ff6000fffe03f */
[----:B------:R-:W-:Y:S01]  /*270c0*/  @!UPT UIADD3 URZ, URZ, URZ, URZ ;  /* 0x0000003f3f3ff290 */ /* 0x000fe2000fffe03f */
[----:B------:R0:W-:Y:S01]  /*270d0*/  STL.64 [R1+0x2f0], R20 ;  /* 0x0002f01401007387 */ /* 0x0001e20000100a00 */
[----:B------:R-:W-:Y:S02]  /*270e0*/  IMAD.MOV.U32 R29, RZ, RZ, R22 ;  /* 0x000000ffff1d7224 */ /* 0x000fe400078e0016 */
[----:B------:R-:W-:Y:S01]  /*270f0*/  IMAD.MOV.U32 R3, RZ, RZ, R23 ;  /* 0x000000ffff037224 */ /* 0x000fe200078e0017 */
[----:B0-----:R-:W2:Y:S01]  /*27100*/  LDL.LU.64 R20, [R1+0x540] ;  /* 0x0005400001147983 */ /* 0x001ea20000300a00 */
[----:B------:R-:W2:Y:S02]  /*27110*/  LDL.LU.64 R22, [R1+0x548] ;  /* 0x0005480001167983 */ /* 0x000ea40000300a00 */
[----:B------:R-:W-:Y:S02]  /*27120*/  STL.64 [R1+0x3670], R10 ;  /* 0x0036700a01007387 */ /* 0x000fe40000100a00 */
[----:B------:R0:W-:Y:S02]  /*27130*/  STL.64 [R1+0x3668], R8 ;  /* 0x0036680801007387 */ /* 0x0001e40000100a00 */
[----:B0-----:R-:W3:Y:S04]  /*27140*/  LDL.64 R8, [R1+0x10] ;  /* 0x0000100001087983 */ /* 0x001ee80000100a00 */
[----:B---3--:R0:W-:Y:S02]  /*27150*/  STL.64 [R1+0x3680], R8 ;  /* 0x0036800801007387 */ /* 0x0081e40000100a00 */
[----:B0-----:R-:W-:-:S02]  /*27160*/  IMAD.MOV.U32 R8, RZ, RZ, R13 ;  /* 0x000000ffff087224 */ /* 0x001fc400078e000d */
[----:B------:R-:W-:Y:S02]  /*27170*/  IMAD.MOV.U32 R9, RZ, RZ, R12 ;  /* 0x000000ffff097224 */ /* 0x000fe400078e000c */
[----:B----4-:R-:W0:Y:S04]  /*27180*/  LDSM.16.MT88.4 R12, [R28+0x80] ;  /* 0x000080001c0c783b */ /* 0x010e280000004200 */
[----:B------:R1:W-:Y:S01]  /*27190*/  STL.64 [R1+0x3698], R8 ;  /* 0x0036980801007387 */ /* 0x0003e20000100a00 */
[C---:B--2---:R-:W-:Y:S03]  /*271a0*/  HMMA.16816.F32.BF16 R16, R4.reuse, R16, R20 ;  /* 0x000000100410723c */ /* 0x044fe60000041814 */
[----:B-1----:R-:W2:Y:S01]  /*271b0*/  LDL.64 R8, [R1+0x70] ;  /* 0x0000700001087983 */ /* 0x002ea20000100a00 */
[----:B------:R-:W-:Y:S02]  /*271c0*/  STL [R1+0x3540], R3 ;  /* 0x0035400301007387 */ /* 0x000fe40000100800 */
[----:B------:R1:W-:Y:S02]  /*271d0*/  STL [R1+0x341c], R29 ;  /* 0x00341c1d01007387 */ /* 0x0003e40000100800 */
[----:B-1----:R-:W3:Y:S04]  /*271e0*/  LDL R29, [R1+0x13dc] ;  /* 0x0013dc00011d7983 */ /* 0x002ee80000100800 */
[----:B0-----:R-:W-:Y:S01]  /*271f0*/  STL.64 [R1+0x36a8], R14 ;  /* 0x0036a80e01007387 */ /* 0x001fe20000100a00 */
[----:B------:R0:W-:Y:S03]  /*27200*/  STL.64 [R1+0x36a0], R12 ;  /* 0x0036a00c01007387 */ /* 0x0001e60000100a00 */
[----:B0-----:R-:W4:Y:S01]  /*27210*/  LDL.LU.64 R12, [R1+0x530] ;  /* 0x00053000010c7983 */ /* 0x001f220000300a00 */
[----:B------:R-:W4:Y:S02]  /*27220*/  LDL.LU.64 R14, [R1+0x538] ;  /* 0x00053800010e7983 */ /* 0x000f240000300a00 */
[----:B------:R-:W4:Y:S04]  /*27230*/  LDL.LU.64 R20, [R1+0x36b0] ;  /* 0x0036b00001147983 */ /* 0x000f280000300a00 */
[----:B------:R-:W-:Y:S01]  /*27240*/  STL.64 [R1+0x2e0], R16 ;  /* 0x0002e01001007387 */ /* 0x000fe20000100a00 */
[----:B------:R-:W-:Y:S02]  /*27250*/  STL.64 [R1+0x2e8], R18 ;  /* 0x0002e81201007387 */ /* 0x000fe40000100a00 */
[----:B------:R-:W0:Y:S02]  /*27260*/  LDSM.16.MT88.4 R16, [R28+0x100] ;  /* 0x000100001c10783b */ /* 0x000e240000004200 */
[----:B0-----:R-:W-:Y:S02]  /*27270*/  STL.64 [R1+0x3630], R18 ;  /* 0x0036301201007387 */ /* 0x001fe40000100a00 */
[----:B------:R0:W-:Y:S02]  /*27280*/  STL.64 [R1+0x3628], R16 ;  /* 0x0036281001007387 */ /* 0x0001e40000100a00 */
[----:B0-----:R-:W2:Y:S01]  /*27290*/  LDL.LU.64 R16, [R1+0x570] ;  /* 0x0005700001107983 */ /* 0x001ea20000300a00 */
[----:B------:R-:W2:Y:S01]  /*272a0*/  LDL.LU.64 R18, [R1+0x578] ;  /* 0x0005780001127983 */ /* 0x000ea20000300a00 */
[----:B----4-:R-:W-:Y:S02]  /*272b0*/  HMMA.16816.F32.BF16 R20, R4, R20, R12 ;  /* 0x000000140414723c */ /* 0x010fe4000004180c */
[----:B------:R-:W4:Y:S01]  /*272c0*/  LDL.LU.64 R12, [R1+0x560] ;  /* 0x00056000010c7983 */ /* 0x000f220000300a00 */
[----:B------:R-:W4:Y:S11]  /*272d0*/  LDL.LU.64 R14, [R1+0x568] ;  /* 0x00056800010e7983 */ /* 0x000f360000300a00 */
[----:B------:R-:W-:Y:S09]  /*272e0*/  @!UPT UIADD3 URZ, URZ, URZ, URZ ;  /* 0x0000003f3f3ff290 */ /* 0x000ff2000fffe03f */
[----:B------:R-:W-:Y:S01]  /*272f0*/  STL.64 [R1+0x2d0], R20 ;  /* 0x0002d01401007387 */ /* 0x000fe20000100a00 */
[----:B------:R-:W-:Y:S02]  /*27300*/  STL.64 [R1+0x2d8], R22 ;  /* 0x0002d81601007387 */ /* 0x000fe40000100a00 */
[----:B------:R-:W0:Y:S02]  /*27310*/  LDSM.16.MT88.4 R20, [R28+0x180] ;  /* 0x000180001c14783b */ /* 0x000e240000004200 */
[----:B0-----:R-:W-:Y:S02]  /*27320*/  STL.64 [R1+0x35c0], R22 ;  /* 0x0035c01601007387 */ /* 0x001fe40000100a00 */
[----:B------:R0:W-:Y:S02]  /*27330*/  STL.64 [R1+0x35b8], R20 ;  /* 0x0035b81401007387 */ /* 0x0001e40000100a00 */
[----:B0-----:R-:W-:Y:S02]  /*27340*/  IMAD.MOV.U32 R20, RZ, RZ, R2 ;  /* 0x000000ffff147224 */ /* 0x001fe400078e0002 */
[----:B------:R-:W-:-:S05]  /*27350*/  IMAD.MOV.U32 R21, RZ, RZ, R0 ;  /* 0x000000ffff157224 */ /* 0x000fca00078e0000 */
[----:B------:R0:W-:Y:S01]  /*27360*/  STL.64 [R1+0x3678], R20 ;  /* 0x0036781401007387 */ /* 0x0001e20000100a00 */
[----:B------:R-:W-:Y:S03]  /*27370*/  STL [R1+0x3544], R28 ;  /* 0x0035441c01007387 */ /* 0x000fe60000100800 */
[----:B0-----:R-:W4:Y:S01]  /*27380*/  LDL.LU.64 R20, [R1+0x720] ;  /* 0x0007200001147983 */ /* 0x001f220000300a00 */
[----:B------:R-:W4:Y:S01]  /*27390*/  LDL.LU.64 R22, [R1+0x728] ;  /* 0x0007280001167983 */ /* 0x000f220000300a00 */
[----:B--2---:R-:W-:Y:S01]  /*273a0*/  HMMA.16816.F32.BF16 R16, R4, R24, R16 ;  /* 0x000000180410723c */ /* 0x004fe20000041810 */
[----:B---3--:R-:W0:Y:S04]  /*273b0*/  LDSM.16.MT88.4 R24, [R29] ;  /* 0x000000001d18783b */ /* 0x008e280000004200 */
[----:B------:R-:W-:-:S02]  /*273c0*/  IMAD.MOV.U32 R2, RZ, RZ, R8 ;  /* 0x000000ffff027224 */ /* 0x000fc400078e0008 */
[----:B------:R-:W-:Y:S11]  /*273d0*/  IMAD.MOV.U32 R0, RZ, RZ, R9 ;  /* 0x000000ffff007224 */ /* 0x000ff600078e0009 */
[----:B------:R-:W-:Y:S05]  /*273e0*/  @!UPT UIADD3 URZ, URZ, URZ, URZ ;  /* 0x0000003f3f3ff290 */ /* 0x000fea000fffe03f */
[----:B------:R-:W-:Y:S01]  /*273f0*/  STL.64 [R1+0x2c0], R16 ;  /* 0x0002c01001007387 */ /* 0x000fe20000100a00 */
[----:B------:R-:W-:Y:S01]  /*27400*/  STL.64 [R1+0x2c8], R18 ;  /* 0x0002c81201007387 */ /* 0x000fe20000100a00 */
[----:B----4-:R-:W-:Y:S02]  /*27410*/  HMMA.16816.F32.BF16 R4, R4, R8, R12 ;  /* 0x000000080404723c */ /* 0x010fe4000004180c */
[----:B------:R-:W-:Y:S01]  /*27420*/  STL.64 [R1+0x3690], R22 ;  /* 0x0036901601007387 */ /* 0x000fe20000100a00 */
[----:B------:R1:W-:Y:S03]  /*27430*/  STL.64 [R1+0x3688], R20 ;  /* 0x0036881401007387 */ /* 0x0003e60000100a00 */
[----:B-1----:R-:W2:Y:S01]  /*27440*/  LDL.LU.64 R20, [R1+0x760] ;  /* 0x0007600001147983 */ /* 0x002ea20000300a00 */
[----:B------:R-:W2:Y:S02]  /*27450*/  LDL.LU.64 R22, [R1+0x768] ;  /* 0x0007680001167983 */ /* 0x000ea40000300a00 */
[----:B------:R-:W3:Y:S02]  /*27460*/  LDL.LU.64 R16, [R1+0x700] ;  /* 0x0007000001107983 */ /* 0x000ee40000300a00 */
[----:B------:R-:W3:Y:S01]  /*27470*/  LDL.LU.64 R18, [R1+0x708] ;  /* 0x0007080001127983 */ /* 0x000ee20000300a00 */
[----:B0-----:R-:W-:Y:S01]  /*27480*/  STL.64 [R1+0x3550], R26 ;  /* 0x0035501a01007387 */ /* 0x001fe20000100a00 */
[----:B------:R0:W-:Y:S03]  /*27490*/  STL.64 [R1+0x3548], R24 ;  /* 0x0035481801007387 */ /* 0x0001e60000100a00 */
[----:B0-----:R-:W4:Y:S01]  /*274a0*/  LDL.64 R24, [R1+0x30] ;  /* 0x0000300001187983 */ /* 0x001f220000100a00 */
[----:B------:R-:W2:Y:S02]  /*274b0*/  LDL.LU.64 R14, [R1+0x36a8] ;  /* 0x0036a800010e7983 */ /* 0x000ea40000300a00 */
[----:B------:R-:W2:Y:S04]  /*274c0*/  LDL.LU.64 R12, [R1+0x36a0] ;  /* 0x0036a000010c7983 */ /* 0x000ea80000300a00 */
[----:B------:R-:W-:Y:S01]  /*274d0*/  STL.64 [R1+0x210], R4 ;  /* 0x0002100401007387 */ /* 0x000fe20000100a00 */
[----:B------:R-:W-:Y:S01]  /*274e0*/  STL.64 [R1+0x218], R6 ;  /* 0x0002180601007387 */ /* 0x000fe20000100a00 */
[----:B------:R-:W2:Y:S02]  /*274f0*/  LDL.LU.64 R8, [R1+0x3698] ;  /* 0x0036980001087983 */ /* 0x000ea40000300a00 */
[----:B------:R-:W0:Y:S02]  /*27500*/  LDSM.16.MT88.4 R4, [R29+0x80] ;  /* 0x000080001d04783b */ /* 0x000e240000004200 */
[----:B0-----:R-:W-:Y:S02]  /*27510*/  STL.64 [R1+0x34e0], R6 ;  /* 0x0034e00601007387 */ /* 0x001fe40000100a00 */
[----:B------:R0:W-:Y:S02]  /*27520*/  STL.64 [R1+0x34d8], R4 ;  /* 0x0034d80401007387 */ /* 0x0001e40000100a00 */
[----:B0-----:R-:W-:-:S02]  /*27530*/  IMAD.MOV.U32 R4, RZ, RZ, R2 ;  /* 0x000000ffff047224 */ /* 0x001fc400078e0002 */
[----:B------:R-:W-:-:S05]  /*27540*/  IMAD.MOV.U32 R5, RZ, RZ, R0 ;  /* 0x000000ffff057224 */ /* 0x000fca00078e0000 */
[----:B------:R0:W-:Y:S04]  /*27550*/  STL.64 [R1+0x3648], R4 ;  /* 0x0036480401007387 */ /* 0x0001e80000100a00 */
[----:B0-----:R-:W3:Y:S01]  /*27560*/  LDL.LU.64 R4, [R1+0x710] ;  /* 0x0007100001047983 */ /* 0x001ee20000300a00 */
[----:B------:R-:W3:Y:S01]  /*27570*/  LDL.LU.64 R6, [R1+0x718] ;  /* 0x0007180001067983 */ /* 0x000ee20000300a00 */
[C---:B--2---:R-:W-:Y:S02]  /*27580*/  HMMA.16816.F32.BF16 R8, R12.reuse, R8, R20 ;  /* 0x000000080c08723c */ /* 0x044fe40000041814 */
[----:B------:R-:W2:Y:S01]  /*27590*/  LDL.LU.64 R22, [R1+0x3690] ;  /* 0x0036900001167983 */ /* 0x000ea20000300a00 */
[----:B------:R-:W2:Y:S11]  /*275a0*/  LDL.LU.64 R20, [R1+0x3688] ;  /* 0x0036880001147983 */ /* 0x000eb60000300a00 */
[----:B------:R-:W-:Y:S09]  /*275b0*/  @!UPT UIADD3 URZ, URZ, URZ, URZ ;  /* 0x0000003f3f3ff290 */ /* 0x000ff2000fffe03f */
[----:B------:R0:W-:Y:S01]  /*275c0*/  STL.64 [R1+0x200], R8 ;  /* 0x0002000801007387 */ /* 0x0001e20000100a00 */
[----:B------:R-:W-:Y:S03]  /*275d0*/  STL.64 [R1+0x208], R10 ;  /* 0x0002080a01007387 */ /* 0x000fe60000100a00 */
[----:B0-----:R-:W2:Y:S02]  /*275e0*/  LDL.LU.64 R8, [R1+0x3680] ;  /* 0x0036800001087983 */ /* 0x001ea40000300a00 */
[C---:B--2---:R-:W-:Y:S01]  /*275f0*/  HMMA.16816.F32.BF16 R20, R12.reuse, R8, R20 ;  /* 0x000000080c14723c */ /* 0x044fe20000041814 */
[----:B------:R-:W-:Y:S02]  /*27600*/  IMAD.MOV.U32 R2, RZ, RZ, R8 ;  /* 0x000000ffff027224 */ /* 0x000fe400078e0008 */
[----:B------:R-:W-:Y:S11]  /*27610*/  IMAD.MOV.U32 R0, RZ, RZ, R9 ;  /* 0x000000ffff007224 */ /* 0x000ff600078e0009 */
[----:B------:R-:W-:Y:S09]  /*27620*/  @!UPT UIADD3 URZ, URZ, URZ, URZ ;  /* 0x0000003f3f3ff290 */ /* 0x000ff2000fffe03f */
[----:B------:R0:W-:Y:S01]  /*27630*/  STL.64 [R1+0x1f0], R20 ;  /* 0x0001f01401007387 */ /* 0x0001e20000100a00 */
[----:B------:R3:W-:Y:S03]  /*27640*/  STL.64 [R1+0x1f8], R22 ;  /* 0x0001f81601007387 */ /* 0x0007e60000100a00 */
[----:B0-----:R-:W3:Y:S01]  /*27650*/  LDL.LU.64 R20, [R1+0x3678] ;  /* 0x0036780001147983 */ /* 0x001ee20000300a00 */
[----:B------:R-:W2:Y:S02]  /*27660*/  LDL.LU.64 R10, [R1+0x3670] ;  /* 0x00367000010a7983 */ /* 0x000ea40000300a00 */
[----:B------:R-:W2:Y:S01]  /*27670*/  LDL.LU.64 R8, [R1+0x3668] ;  /* 0x0036680001087983 */ /* 0x000ea20000300a00 */
[C---:B---3--:R-:W-:Y:S08]  /*27680*/  HMMA.16816.F32.BF16 R20, R12.reuse, R20, R4 ;  /* 0x000000140c14723c */ /* 0x048ff00000041804 */
[C---:B--2---:R-:W-:Y:S11]  /*27690*/  HMMA.16816.F32.BF16 R4, R12.reuse, R8, R16 ;  /* 0x000000080c04723c */ /* 0x044ff60000041810 */
[----:B------:R-:W-:Y:S04]  /*276a0*/  @!UPT UIADD3 URZ, URZ, URZ, URZ ;  /* 0x0000003f3f3ff290 */ /* 0x000fe8000fffe03f */
[----:B------:R0:W-:Y:S01]  /*276b0*/  STL.64 [R1+0x1e0], R20 ;  /* 0x0001e01401007387 */ /* 0x0001e20000100a00 */
[----:B------:R1:W-:Y:S03]  /*276c0*/  STL.64 [R1+0x1e8], R22 ;  /* 0x0001e81601007387 */ /* 0x0003e60000100a00 */
[----:B0-----:R-:W4:Y:S01]  /*276d0*/  LDL.LU.64 R20, [R1+0x510] ;  /* 0x0005100001147983 */ /* 0x001f220000300a00 */
[----:B-1----:R-:W4:Y:S03]  /*276e0*/  LDL.LU.64 R22, [R1+0x518] ;  /* 0x0005180001167983 */ /* 0x002f260000300a00 */
[----:B------:R0:W-:Y:S02]  /*276f0*/  STL.64 [R1+0x1d0], R4 ;  /* 0x0001d00401007387 */ /* 0x0001e40000100a00 */
[----:B------:R1:W-:Y:S01]  /*27700*/  STL.64 [R1+0x1d8], R6 ;  /* 0x0001d80601007387 */ /* 0x0003e20000100a00 */
[----:B0-----:R-:W2:Y:S01]  /*27710*/  LDL.LU.64 R4, [R1+0x360] ;  /* 0x0003600001047983 */ /* 0x001ea20000300a00 */
[----:B-1----:R-:W3:Y:S03]  /*27720*/  LDL.LU.64 R6, [R1+0x368] ;  /* 0x0003680001067983 */ /* 0x002ee60000300a00 */
[----:B---3--:R-:W-:Y:S01]  /*27730*/  STL.64 [R1+0x3658], R6 ;  /* 0x0036580601007387 */ /* 0x008fe20000100a00 */
[----:B--2---:R0:W-:Y:S03]  /*27740*/  STL.64 [R1+0x3650], R4 ;  /* 0x0036500401007387 */ /* 0x0041e60000100a00 */
[----:B0-----:R-:W2:Y:S01]  /*27750*/  LDL.64 R4, [R1+0x50] ;  /* 0x0000500001047983 */ /* 0x001ea20000100a00 */
[----:B------:R-:W3:Y:S02]  /*27760*/  LDL.LU.64 R16, [R1+0x350] ;  /* 0x0003500001107983 */ /* 0x000ee40000300a00 */
[----:B------:R-:W2:Y:S01]  /*27770*/  LDL.LU.64 R18, [R1+0x358] ;  /* 0x0003580001127983 */ /* 0x000ea20000300a00 */
[C---:B----4-:R-:W-:Y:S01]  /*27780*/  HMMA.16816.F32.BF16 R20, R12.reuse, R24, R20 ;  /* 0x000000180c14723c */ /* 0x050fe20000041814 */
[----:B--2---:R-:W-:Y:S01]  /*27790*/  STL.64 [R1+0x3640], R18 ;  /* 0x0036401201007387 */ /* 0x004fe20000100a00 */
[----:B---3--:R0:W-:Y:S03]  /*277a0*/  STL.64 [R1+0x3638], R16 ;  /* 0x0036381001007387 */ /* 0x0081e60000100a00 */
[----:B0-----:R-:W2:Y:S04]  /*277b0*/  LDL.64 R16, [R1+0x60] ;  /* 0x0000600001107983 */ /* 0x001ea80000100a00 */
[----:B--2---:R0:W-:Y:S04]  /*277c0*/  STL.64 [R1+0x3660], R16 ;  /* 0x0036601001007387 */ /* 0x0041e80000100a00 */
[----:B0-----:R-:W2:Y:S01]  /*277d0*/  LDL.LU.64 R16, [R1+0x4f0] ;  /* 0x0004f00001107983 */ /* 0x001ea20000300a00 */
[----:B------:R-:W2:Y:S02]  /*277e0*/  LDL.LU.64 R18, [R1+0x4f8] ;  /* 0x0004f80001127983 */ /* 0x000ea40000300a00 */
[----:B------:R-:W-:Y:S02]  /*277f0*/  STL.64 [R1+0x3610], R10 ;  /* 0x0036100a01007387 */ /* 0x000fe40000100a00 */
[----:B------:R0:W-:Y:S02]  /*27800*/  STL.64 [R1+0x3608], R8 ;  /* 0x0036080801007387 */ /* 0x0001e40000100a00 */
[----:B0-----:R-:W3:Y:S03]  /*27810*/  LDL.64 R8, [R1+0x20] ;  /* 0x0000200001087983 */ /* 0x001ee60000100a00 */
[----:B------:R0:W-:Y:S02]  /*27820*/  STL.64 [R1+0x1c0], R20 ;  /* 0x0001c01401007387 */ /* 0x0001e40000100a00 */
[----:B------:R1:W-:Y:S01]  /*27830*/  STL.64 [R1+0x1c8], R22 ;  /* 0x0001c81601007387 */ /* 0x0003e20000100a00 */
[----:B0-----:R-:W4:Y:S01]  /*27840*/  LDL.LU.64 R20, [R1+0x670] ;  /* 0x0006700001147983 */ /* 0x001f220000300a00 */
[----:B-1----:R-:W3:Y:S01]  /*27850*/  LDL.LU.64 R22, [R1+0x678] ;  /* 0x0006780001167983 */ /* 0x002ee20000300a00 */
[C---:B--2---:R-:W-:Y:S02]  /*27860*/  HMMA.16816.F32.BF16 R16, R12.reuse, R4, R16 ;  /* 0x000000040c10723c */ /* 0x044fe40000041810 */
[----:B---3--:R-:W-:Y:S01]  /*27870*/  STL.64 [R1+0x3620], R22 ;  /* 0x0036201601007387 */ /* 0x008fe20000100a00 */
[----:B----4-:R0:W-:Y:S03]  /*27880*/  STL.64 [R1+0x3618], R20 ;  /* 0x0036181401007387 */ /* 0x0101e60000100a00 */
[----:B0-----:R-:W2:Y:S01]  /*27890*/  LDL.LU.64 R20, [R1+0x6a0] ;  /* 0x0006a00001147983 */ /* 0x001ea20000300a00 */
[----:B------:R-:W2:Y:S02]  /*278a0*/  LDL.LU.64 R22, [R1+0x6a8] ;  /* 0x0006a80001167983 */ /* 0x000ea40000300a00 */
[----:B------:R0:W-:Y:S11]  /*278b0*/  STL.64 [R1+0x3600], R24 ;  /* 0x0036001801007387 */ /* 0x0001f60000100a00 */
[----:B------:R-:W-:Y:S03]  /*278c0*/  @!UPT UIADD3 URZ, URZ, URZ, URZ ;  /* 0x0000003f3f3ff290 */ /* 0x000fe6000fffe03f */
[----:B------:R1:W-:Y:S01]  /*278d0*/  STL.64 [R1+0x1b0], R16 ;  /* 0x0001b01001007387 */ /* 0x0003e20000100a00 */
[----:B------:R-:W-:Y:S01]  /*278e0*/  STL.64 [R1+0x1b8], R18 ;  /* 0x0001b81201007387 */ /* 0x000fe20000100a00 */
[----:B0-----:R-:W-:Y:S02]  /*278f0*/  IMAD.MOV.U32 R24, RZ, RZ, R2 ;  /* 0x000000ffff187224 */ /* 0x001fe400078e0002 */
[----:B------:R-:W-:Y:S01]  /*27900*/  IMAD.MOV.U32 R25, RZ, RZ, R0 ;  /* 0x000000ffff197224 */ /* 0x000fe200078e0000 */
[----:B-1----:R-:W3:Y:S01]  /*27910*/  LDL.LU.64 R16, [R1+0x3660] ;  /* 0x0036600001107983 */ /* 0x002ee20000300a00 */
[----:B------:R-:W-:Y:S02]  /*27920*/  IMAD.MOV.U32 R2, RZ, RZ, R4 ;  /* 0x000000ffff027224 */ /* 0x000fe400078e0004 */
[----:B------:R-:W-:Y:S02]  /*27930*/  IMAD.MOV.U32 R0, RZ, RZ, R5 ;  /* 0x000000ffff007224 */ /* 0x000fe400078e0005 */
[----:B------:R-:W3:Y:S01]  /*27940*/  LDL.LU.64 R6, [R1+0x3658] ;  /* 0x0036580001067983 */ /* 0x000ee20000300a00 */
[----:B------:R-:W3:Y:S02]  /*27950*/  LDL.LU.64 R4, [R1+0x3650] ;  /* 0x0036500001047983 */ /* 0x000ee40000300a00 */
[C---:B---3--:R-:W-:Y:S01]  /*27960*/  HMMA.16816.F32.BF16 R4, R12.reuse, R16, R4 ;  /* 0x000000100c04723c */ /* 0x048fe20000041804 */
[----:B------:R-:W-:Y:S11]  /*27970*/  IMAD.MOV.U32 R3, RZ, RZ, R17 ;  /* 0x000000ffff037224 */ /* 0x000ff600078e0011 */
[----:B------:R-:W-:Y:S11]  /*27980*/  @!UPT UIADD3 URZ, URZ, URZ, URZ ;  /* 0x0000003f3f3ff290 */ /* 0x000ff6000fffe03f */
[----:B------:R0:W-:Y:S01]  /*27990*/  STL.64 [R1+0x1a0], R4 ;  /* 0x0001a00401007387 */ /* 0x0001e20000100a00 */
[----:B------:R1:W-:Y:S03]  /*279a0*/  STL.64 [R1+0x1a8], R6 ;  /* 0x0001a80601007387 */ /* 0x0003e60000100a00 */
[----:B0-----:R-:W3:Y:S01]  /*279b0*/  LDL.LU.64 R4, [R1+0x3648] ;  /* 0x0036480001047983 */ /* 0x001ee20000300a00 */
[----:B-1----:R-:W-:Y:S02]  /*279c0*/  IMAD.MOV.U32 R6, RZ, RZ, R16 ;  /* 0x000000ffff067224 */ /* 0x002fe400078e0010 */
[----:B------:R-:W3:Y:S02]  /*279d0*/  LDL.LU.64 R18, [R1+0x3640] ;  /* 0x0036400001127983 */ /* 0x000ee40000300a00 */
[----:B------:R-:W3:Y:S02]  /*279e0*/  LDL.LU.64 R16, [R1+0x3638] ;  /* 0x0036380001107983 */ /* 0x000ee40000300a00 */
[----:B---3--:R-:W-:Y:S01]  /*279f0*/  HMMA.16816.F32.BF16 R12, R12, R4, R16 ;  /* 0x000000040c0c723c */ /* 0x008fe20000041810 */
[----:B------:R-:W2:Y:S01]  /*27a00*/  LDL.LU.64 R18, [R1+0x3630] ;  /* 0x0036300001127983 */ /* 0x000ea20000300a00 */
[----:B------:R-:W2:Y:S02]  /*27a10*/  LDL.LU.64 R16, [R1+0x3628] ;  /* 0x0036280001107983 */ /* 0x000ea40000300a00 */
[----:B------:R0:W-:Y:S03]  /*27a20*/  STL.64 [R1+0x35c8], R4 ;  /* 0x0035c80401007387 */ /* 0x0001e60000100a00 */
[----:B0-----:R-:W-:-:S02]  /*27a30*/  IMAD.MOV.U32 R4, RZ, RZ, R6 ;  /* 0x000000ffff047224 */ /* 0x001fc400078e0006 */
[----:B------:R-:W-:Y:S11]  /*27a40*/  IMAD.MOV.U32 R5, RZ, RZ, R3 ;  /* 0x000000ffff057224 */ /* 0x000ff600078e0003 */
[----:B------:R-:W-:Y:S03]  /*27a50*/  @!UPT UIADD3 URZ, URZ, URZ, URZ ;  /* 0x0000003f3f3ff290 */ /* 0x000fe6000fffe03f */
[----:B------:R-:W-:Y:S01]  /*27a60*/  STL.64 [R1+0x100], R12 ;  /* 0x0001000c01007387 */ /* 0x000fe20000100a00 */
[----:B------:R-:W-:Y:S02]  /*27a70*/  STL.64 [R1+0x108], R14 ;  /* 0x0001080e01007387 */ /* 0x000fe40000100a00 */
[----:B------:R0:W-:Y:S02]  /*27a80*/  STL.64 [R1+0x35e0], R4 ;  /* 0x0035e00401007387 */ /* 0x0001e40000100a00 */
[----:B0-----:R-:W-:Y:S02]  /*27a90*/  IMAD.MOV.U32 R4, RZ, RZ, R2 ;  /* 0x000000ffff047224 */ /* 0x001fe400078e0002 */
[----:B------:R-:W-:-:S05]  /*27aa0*/  IMAD.MOV.U32 R5, RZ, RZ, R0 ;  /* 0x000000ffff057224 */ /* 0x000fca00078e0000 */
[----:B------:R0:W-:Y:S04]  /*27ab0*/  STL.64 [R1+0x35f8], R4 ;  /* 0x0035f80401007387 */ /* 0x0001e80000100a00 */
[----:B0-----:R-:W3:Y:S01]  /*27ac0*/  LDL.LU.64 R4, [R1+0x680] ;  /* 0x0006800001047983 */ /* 0x001ee20000300a00 */
[----:B------:R-:W3:Y:S02]  /*27ad0*/  LDL.LU.64 R6, [R1+0x688] ;  /* 0x0006880001067983 */ /* 0x000ee40000300a00 */
[----:B------:R-:W4:Y:S01]  /*27ae0*/  LDL.64 R12, [R1] ;  /* 0x00000000010c7983 */ /* 0x000f220000100a00 */
[C---:B--2---:R-:W-:Y:S11]  /*27af0*/  HMMA.16816.F32.BF16 R20, R16.reuse, R8, R20 ;  /* 0x000000081014723c */ /* 0x044ff60000041814 */
[----:B------:R-:W-:Y:S11]  /*27b00*/  @!UPT UIADD3 URZ, URZ, URZ, URZ ;  /* 0x0000003f3f3ff290 */ /* 0x000ff6000fffe03f */
[----:B------:R-:W-:Y:S01]  /*27b10*/  @!UPT UIADD3 URZ, URZ, URZ, URZ ;  /* 0x0000003f3f3ff290 */ /* 0x000fe2000fffe03f */
[----:B------:R-:W-:Y:S01]  /*27b20*/  STL.64 [R1+0xf0], R20 ;  /* 0x0000f01401007387 */ /* 0x000fe20000100a00 */
[----:B------:R0:W-:Y:S03]  /*27b30*/  STL.64 [R1+0xf8], R22 ;  /* 0x0000f81601007387 */ /* 0x0001e60000100a00 */
[----:B0-----:R-:W4:Y:S01]  /*27b40*/  LDL.LU.64 R22, [R1+0x3620] ;  /* 0x0036200001167983 */ /* 0x001f220000300a00 */
[----:B------:R-:W4:Y:S02]  /*27b50*/  LDL.LU.64 R20, [R1+0x3618] ;  /* 0x0036180001147983 */ /* 0x000f240000300a00 */
[----:B------:R-:W-:Y:S02]  /*27b60*/  IMAD.MOV.U32 R2, RZ, RZ, R8 ;  /* 0x000000ffff027224 */ /* 0x000fe400078e0008 */
[----:B------:R-:W-:Y:S01]  /*27b70*/  IMAD.MOV.U32 R0, RZ, RZ, R9 ;  /* 0x000000ffff007224 */ /* 0x000fe200078e0009 */
[----:B------:R-:W2:Y:S01]  /*27b80*/  LDL.LU.64 R10, [R1+0x3610] ;  /* 0x00361000010a7983 */ /* 0x000ea20000300a00 */
[----:B------:R-:W2:Y:S01]  /*27b90*/  LDL.LU.64 R8, [R1+0x3608] ;  /* 0x0036080001087983 */ /* 0x000ea20000300a00 */
[C---:B---3--:R-:W-:Y:S11]  /*27ba0*/  HMMA.16816.F32.BF16 R24, R16.reuse, R24, R4 ;  /* 0x000000181018723c */ /* 0x048ff60000041804 */
[----:B------:R-:W-:Y:S11]  /*27bb0*/  @!UPT UIADD3 URZ, URZ, URZ, URZ ;  /* 0x0000003f3f3ff290 */ /* 0x000ff6000fffe03f */
[----:B------:R-:W-:Y:S01]  /*27bc0*/  @!UPT UIADD3 URZ, URZ, URZ, URZ ;  /* 0x0000003f3f3ff290 */ /* 0x000fe2000fffe03f */
[----:B------:R0:W-:Y:S01]  /*27bd0*/  STL.64 [R1+0xe0], R24 ;  /* 0x0000e01801007387 */ /* 0x0001e20000100a00 */
[----:B------:R1:W-:Y:S03]  /*27be0*/  STL.64 [R1+0xe8], R26 ;  /* 0x0000e81a01007387 */ /* 0x0003e60000100a00 */
[----:B0-----:R-:W2:Y:S01]  /*27bf0*/  LDL.LU.64 R24, [R1+0x660] ;  /* 0x0006600001187983 */ /* 0x001ea20000300a00 */
[----:B-1----:R-:W2:Y:S01]  /*27c00*/  LDL.LU.64 R26, [R1+0x668] ;  /* 0x00066800011a7983 */ /* 0x002ea20000300a00 */
[C---:B----4-:R-:W-:Y:S11]  /*27c10*/  HMMA.16816.F32.BF16 R4, R16.reuse, R12, R20 ;  /* 0x0000000c1004723c */ /* 0x050ff60000041814 */
[----:B------:R-:W-:Y:S11]  /*27c20*/  @!UPT UIADD3 URZ, URZ, URZ, URZ ;  /* 0x0000003f3f3ff290 */ /* 0x000ff6000fffe03f */
[----:B------:R-:W-:Y:S01]  /*27c30*/  @!UPT UIADD3 URZ, URZ, URZ, URZ ;  /* 0x0000003f3f3ff290 */ /* 0x000fe2000fffe03f */
[----:B------:R0:W-:Y:S01]  /*27c40*/  STL.64 [R1+0xd0], R4 ;  /* 0x0000d00401007387 */ /* 0x0001e20000100a00 */
[----:B------:R1:W-:Y:S03]  /*27c50*/  STL.64 [R1+0xd8], R6 ;  /* 0x0000d80601007387 */ /* 0x0003e60000100a00 */
[----:B0-----:R-:W3:Y:S01]  /*27c60*/  LDL.LU.64 R4, [R1+0x340] ;  /* 0x0003400001047983 */ /* 0x001ee20000300a00 */
[----:B-1----:R-:W3:Y:S02]  /*27c70*/  LDL.LU.64 R6, [R1+0x348] ;  /* 0x0003480001067983 */ /* 0x002ee40000300a00 */
[----:B------:R-:W4:Y:S02]  /*27c80*/  LDL.LU.64 R20, [R1+0x240] ;  /* 0x0002400001147983 */ /* 0x000f240000300a00 */
[----:B------:R-:W2:Y:S02]  /*27c90*/  LDL.LU.64 R22, [R1+0x248] ;  /* 0x0002480001167983 */ /* 0x000ea40000300a00 */
[----:B--2---:R-:W-:Y:S01]  /*27ca0*/  STL.64 [R1+0x35d8], R22 ;  /* 0x0035d81601007387 */ /* 0x004fe20000100a00 */
[----:B----4-:R0:W-:Y:S03]  /*27cb0*/  STL.64 [R1+0x35d0], R20 ;  /* 0x0035d01401007387 */ /* 0x0101e60000100a00 */
[----:B0-----:R-:W2:Y:S01]  /*27cc0*/  LDL.LU.64 R20, [R1+0x250] ;  /* 0x0002500001147983 */ /* 0x001ea20000300a00 */
[----:B------:R-:W4:Y:S01]  /*27cd0*/  LDL.LU.64 R22, [R1+0x258] ;  /* 0x0002580001167983 */ /* 0x000f220000300a00 */
[C---:B------:R-:W-:Y:S02]  /*27ce0*/  HMMA.16816.F32.BF16 R24, R16.reuse, R8, R24 ;  /* 0x000000081018723c */ /* 0x040fe40000041818 */
[----:B----4-:R-:W-:Y:S01]  /*27cf0*/  STL.64 [R1+0x35f0], R22 ;  /* 0x0035f01601007387 */ /* 0x010fe20000100a00 */
[----:B--2---:R0:W-:Y:S03]  /*27d00*/  STL.64 [R1+0x35e8], R20 ;  /* 0x0035e81401007387 */ /* 0x0041e60000100a00 */
[----:B0-----:R-:W2:Y:S01]  /*27d10*/  LDL.LU.64 R20, [R1+0x230] ;  /* 0x0002300001147983 */ /* 0x001ea20000300a00 */
[----:B------:R-:W2:Y:S02]  /*27d20*/  LDL.LU.64 R22, [R1+0x238] ;  /* 0x0002380001167983 */ /* 0x000ea40000300a00 */
[----:B------:R0:W-:Y:S02]  /*27d30*/  STL.64 [R1+0x3590], R12 ;  /* 0x0035900c01007387 */ /* 0x0001e40000100a00 */
[----:B0-----:R-:W4:Y:S01]  /*27d40*/  LDL.LU.64 R12, [R1+0x5b0] ;  /* 0x0005b000010c7983 */ /* 0x001f220000300a00 */
[----:B------:R-:W2:Y:S03]  /*27d50*/  LDL.LU.64 R14, [R1+0x5b8] ;  /* 0x0005b800010e7983 */ /* 0x000ea60000300a00 */
[----:B--2---:R-:W-:Y:S01]  /*27d60*/  STL.64 [R1+0x35a0], R14 ;  /* 0x0035a00e01007387 */ /* 0x004fe20000100a00 */
[----:B----4-:R-:W-:Y:S07]  /*27d70*/  STL.64 [R1+0x3598], R12 ;  /* 0x0035980c01007387 */ /* 0x010fee0000100a00 */
[----:B------:R0:W-:Y:S02]  /*27d80*/  STL.64 [R1+0xc0], R24 ;  /* 0x0000c01801007387 */ /* 0x0001e40000100a00 */
[----:B------:R-:W-:Y:S01]  /*27d90*/  STL.64 [R1+0xc8], R26 ;  /* 0x0000c81a01007387 */ /* 0x000fe20000100a00 */
[----:B0-----:R-:W3:Y:S01]  /*27da0*/  LDL.LU.64 R24, [R1+0x3600] ;  /* 0x0036000001187983 */ /* 0x001ee20000300a00 */
[----:B------:R-:W-:Y:S02]  /*27db0*/  STL.64 [R1+0x35b0], R10 ;  /* 0x0035b00a01007387 */ /* 0x000fe40000100a00 */
[----:B------:R0:W-:Y:S02]  /*27dc0*/  STL.64 [R1+0x35a8], R8 ;  /* 0x0035a80801007387 */ /* 0x0001e40000100a00 */
[----:B0-----:R-:W2:Y:S01]  /*27dd0*/  LDL.LU.64 R8, [R1+0x5c0] ;  /* 0x0005c00001087983 */ /* 0x001ea20000300a00 */
[----:B------:R-:W2:Y:S01]  /*27de0*/  LDL.LU.64 R10, [R1+0x5c8] ;  /* 0x0005c800010a7983 */ /* 0x000ea20000300a00 */
[----:B---3--:R-:W-:Y:S11]  /*27df0*/  HMMA.16816.F32.BF16 R4, R16, R24, R4 ;  /* 0x000000181004723c */ /* 0x008ff60000041804 */
[----:B------:R-:W-:Y:S11]  /*27e00*/  @!UPT UIADD3 URZ, URZ, URZ, URZ ;  /* 0x0000003f3f3ff290 */ /* 0x000ff6000fffe03f */
[----:B------:R-:W-:Y:S01]  /*27e10*/  @!UPT UIADD3 URZ, URZ, URZ, URZ ;  /* 0x0000003f3f3ff290 */ /* 0x000fe2000fffe03f */
[----:B------:R0:W-:Y:S01]  /*27e20*/  STL.64 [R1+0x180], R4 ;  /* 0x0001800401007387 */ /* 0x0001e20000100a00 */
[----:B------:R1:W-:Y:S03]  /*27e30*/  STL.64 [R1+0x188], R6 ;  /* 0x0001880601007387 */ /* 0x0003e60000100a00 */
[----:B0-----:R-:W1:Y:S01]  /*27e40*/  LDL.LU.64 R4, [R1+0x35f8] ;  /* 0x0035f80001047983 */ /* 0x001e620000300a00 */
[----:B------:R-:W-:Y:S02]  /*27e50*/  IMAD.MOV.U32 R12, RZ, RZ, R2 ;  /* 0x000000ffff0c7224 */ /* 0x000fe400078e0002 */
[----:B------:R-:W-:Y:S02]  /*27e60*/  IMAD.MOV.U32 R13, RZ, RZ, R0 ;  /* 0x000000ffff0d7224 */ /* 0x000fe400078e0000 */
[----:B------:R-:W-:Y:S02]  /*27e70*/  IMAD.MOV.U32 R2, RZ, RZ, R24 ;  /* 0x000000ffff027224 */ /* 0x000fe400078e0018 */
[----:B------:R-:W-:-:S02]  /*27e80*/  IMAD.MOV.U32 R0, RZ, RZ, R25 ;  /* 0x000000ffff007224 */ /* 0x000fc400078e0019 */
[----:B------:R-:W3:Y:S01]  /*27e90*/  LDL.LU.64 R24, [R1+0x5a0] ;  /* 0x0005a00001187983 */ /* 0x000ee20000300a00 */
[----:B------:R-:W3:Y:S01]  /*27ea0*/  LDL.LU.64 R26, [R1+0x5a8] ;  /* 0x0005a800011a7983 */ /* 0x000ee20000300a00 */
[C---:B-1----:R-:W-:Y:S02]  /*27eb0*/  HMMA.16816.F32.BF16 R4, R16.reuse, R4, R20 ;  /* 0x000000041004723c */ /* 0x042fe40000041814 */
[----:B------:R-:W4:Y:S01]  /*27ec0*/  LDL.LU.64 R22, [R1+0x35f0] ;  /* 0x0035f00001167983 */ /* 0x000f220000300a00 */
[----:B------:R-:W4:Y:S11]  /*27ed0*/  LDL.LU.64 R20, [R1+0x35e8] ;  /* 0x0035e80001147983 */ /* 0x000f360000300a00 */
[----:B------:R-:W-:Y:S09]  /*27ee0*/  @!UPT UIADD3 URZ, URZ, URZ, URZ ;  /* 0x0000003f3f3ff290 */ /* 0x000ff2000fffe03f */
[----:B------:R0:W-:Y:S01]  /*27ef0*/  STL.64 [R1+0x230], R4 ;  /* 0x0002300401007387 */ /* 0x0001e20000100a00 */
[----:B------:R4:W-:Y:S03]  /*27f00*/  STL.64 [R1+0x238], R6 ;  /* 0x0002380601007387 */ /* 0x0009e60000100a00 */
[----:B0-----:R-:W4:Y:S02]  /*27f10*/  LDL.LU.64 R4, [R1+0x35e0] ;  /* 0x0035e00001047983 */ /* 0x001f240000300a00 */
[C---:B----4-:R-:W-:Y:S02]  /*27f20*/  HMMA.16816.F32.BF16 R4, R16.reuse, R4, R20 ;  /* 0x000000041004723c */ /* 0x050fe40000041814 */
[----:B------:R-:W4:Y:S01]  /*27f30*/  LDL.LU.64 R22, [R1+0x35d8] ;  /* 0x0035d80001167983 */ /* 0x000f220000300a00 */
[----:B------:R-:W4:Y:S11]  /*27f40*/  LDL.LU.64 R20, [R1+0x35d0] ;  /* 0x0035d00001147983 */ /* 0x000f360000300a00 */
[----:B------:R-:W-:Y:S09]  /*27f50*/  @!UPT UIADD3 URZ, URZ, URZ, URZ ;  /* 0x0000003f3f3ff290 */ /* 0x000ff2000fffe03f */
[----:B------:R0:W-:Y:S01]  /*27f60*/  STL.64 [R1+0x360], R4 ;  /* 0x0003600401007387 */ /* 0x0001e20000100a00 */
[----:B------:R-:W-:Y:S03]  /*27f70*/  STL.64 [R1+0x368], R6 ;  /* 0x0003680601007387 */ /* 0x000fe60000100a00 */
[----:B0-----:R-:W4:Y:S02]  /*27f80*/  LDL.LU.64 R4, [R1+0x35c8] ;  /* 0x0035c80001047983 */ /* 0x001f240000300a00 */
[----:B----4-:R-:W-:Y:S02]  /*27f90*/  HMMA.16816.F32.BF16 R16, R16, R4, R20 ;  /* 0x000000041010723c */ /* 0x010fe40000041814 */
[----:B------:R-:W2:Y:S01]  /*27fa0*/  LDL.LU.64 R22, [R1+0x35c0] ;  /* 0x0035c00001167983 */ /* 0x000ea20000300a00 */
[----:B------:R-:W2:Y:S02]  /*27fb0*/  LDL.LU.64 R20, [R1+0x35b8] ;  /* 0x0035b80001147983 */ /* 0x000ea40000300a00 */
[----:B------:R0:W-:Y:S02]  /*27fc0*/  STL.64 [R1+0x3558], R4 ;  /* 0x0035580401007387 */ /* 0x0001e40000100a00 */
[----:B0-----:R-:W4:Y:S11]  /*27fd0*/  LDL.64 R4, [R1+0x60] ;  /* 0x0000600001047983 */ /* 0x001f360000100a00 */
[----:B------:R-:W-:Y:S05]  /*27fe0*/  @!UPT UIADD3 URZ, URZ, URZ, URZ ;  /* 0x0000003f3f3ff290 */ /* 0x000fea000fffe03f */
[----:B------:R-:W-:Y:S01]  /*27ff0*/  STL.64 [R1+0x350], R16 ;  /* 0x0003501001007387 */ /* 0x000fe20000100a00 */
[----:B------:R-:W-:Y:S03]  /*28000*/  STL.64 [R1+0x358], R18 ;  /* 0x0003581201007387 */ /* 0x000fe60000100a00 */
[----:B----4-:R0:W-:Y:S04]  /*28010*/  STL.64 [R1+0x3570], R4 ;  /* 0x0035700401007387 */ /* 0x0101e80000100a00 */
[----:B0-----:R-:W4:Y:S01]  /*28020*/  LDL.64 R4, [R1+0x50] ;  /* 0x0000500001047983 */ /* 0x001f220000100a00 */
[C---:B--2---:R-:W-:Y:S03]  /*28030*/  HMMA.16816.F32.BF16 R12, R20.reuse, R12, R8 ;  /* 0x0000000c140c723c */ /* 0x044fe60000041808 */
[----:B----4-:R0:W-:Y:S04]  /*28040*/  STL.64 [R1+0x3588], R4 ;  /* 0x0035880401007387 */ /* 0x0101e80000100a00 */
[----:B0-----:R-:W2:Y:S01]  /*28050*/  LDL.64 R4, [R1+0x10] ;  /* 0x0000100001047983 */ /* 0x001ea20000100a00 */
[----:B------:R-:W4:Y:S02]  /*28060*/  LDL.LU.64 R10, [R1+0x35b0] ;  /* 0x0035b000010a7983 */ /* 0x000f240000300a00 */
[----:B------:R-:W2:Y:S11]  /*28070*/  LDL.LU.64 R8, [R1+0x35a8] ;  /* 0x0035a80001087983 */ /* 0x000eb60000300a00 */
[----:B------:R-:W-:Y:S02]  /*28080*/  @!UPT UIADD3 URZ, URZ, URZ, URZ ;  /* 0x0000003f3f3ff290 */ /* 0x000fe4000fffe03f */
[----:B------:R-:W-:Y:S01]  /*28090*/  STL.64 [R1+0x440], R12 ;  /* 0x0004400c01007387 */ /* 0x000fe20000100a00 */
[----:B------:R0:W-:Y:S04]  /*280a0*/  STL.64 [R1+0x448], R14 ;  /* 0x0004480e01007387 */ /* 0x0001e80000100a00 */
[----:B0-----:R-:W2:Y:S01]  /*280b0*/  LDL.LU.64 R14, [R1+0x35a0] ;  /* 0x0035a000010e7983 */ /* 0x001ea20000300a00 */
[----:B------:R-:W2:Y:S02]  /*280c0*/  LDL.LU.64 R12, [R1+0x3598] ;  /* 0x00359800010c7983 */ /* 0x000ea40000300a00 */
[C---:B--2---:R-:W-:Y:S11]  /*280d0*/  HMMA.16816.F32.BF16 R12, R20.reuse, R4, R12 ;  /* 0x00000004140c723c */ /* 0x044ff6000004180c */
[----:B------:R-:W-:Y:S11]  /*280e0*/  @!UPT UIADD3 URZ, URZ, URZ, URZ ;  /* 0x0000003f3f3ff290 */ /* 0x000ff6000fffe03f */
[----:B------:R-:W-:Y:S01]  /*280f0*/  @!UPT UIADD3 URZ, URZ, URZ, URZ ;  /* 0x0000003f3f3ff290 */ /* 0x000fe2000fffe03f */
[----:B------:R0:W-:Y:S01]  /*28100*/  STL.64 [R1+0x430], R12 ;  /* 0x0004300c01007387 */ /* 0x0001e20000100a00 */
[----:B------:R-:W-:Y:S03]  /*28110*/  STL.64 [R1+0x438], R14 ;  /* 0x0004380e01007387 */ /* 0x000fe60000100a00 */
[----:B0-----:R-:W3:Y:S01]  /*28120*/  LDL.LU.64 R12, [R1+0x3590] ;  /* 0x00359000010c7983 */ /* 0x001ee20000300a00 */
[----:B------:R-:W-:Y:S02]  /*28130*/  IMAD.MOV.U32 R28, RZ, RZ, R4 ;  /* 0x000000ffff1c7224 */ /* 0x000fe400078e0004 */
[----:B------:R-:W-:Y:S02]  /*28140*/  IMAD.MOV.U32 R3, RZ, RZ, R5 ;  /* 0x000000ffff037224 */ /* 0x000fe400078e0005 */
[----:B------:R-:W2:Y:S01]  /*28150*/  LDL.LU.64 R4, [R1+0x590] ;  /* 0x0005900001047983 */ /* 0x000ea20000300a00 */
[----:B------:R-:W2:Y:S01]  /*28160*/  LDL.LU.64 R6, [R1+0x598] ;  /* 0x0005980001067983 */ /* 0x000ea20000300a00 */
[C---:B---3--:R-:W-:Y:S11]  /*28170*/  HMMA.16816.F32.BF16 R24, R20.reuse, R12, R24 ;  /* 0x0000000c1418723c */ /* 0x048ff60000041818 */
[----:B------:R-:W-:Y:S11]  /*28180*/  @!UPT UIADD3 URZ, URZ, URZ, URZ ;  /* 0x0000003f3f3ff290 */ /* 0x000ff6000fffe03f */
[----:B------:R-:W-:Y:S01]  /*28190*/  @!UPT UIADD3 URZ, URZ, URZ, URZ ;  /* 0x0000003f3f3ff290 */ /* 0x000fe2000fffe03f */
[----:B------:R0:W-:Y:S01]  /*281a0*/  STL.64 [R1+0x420], R24 ;  /* 0x0004201801007387 */ /* 0x0001e20000100a00 */
[----:B------:R1:W-:Y:S03]  /*281b0*/  STL.64 [R1+0x428], R26 ;  /* 0x0004281a01007387 */ /* 0x0003e60000100a00 */
[----:B0-----:R-:W3:Y:S01]  /*281c0*/  LDL.LU.64 R24, [R1+0x110] ;  /* 0x0001100001187983 */ /* 0x001ee20000300a00 */
[----:B-1----:R-:W3:Y:S01]  /*281d0*/  LDL.LU.64 R26, [R1+0x118] ;  /* 0x00011800011a7983 */ /* 0x002ee20000300a00 */
[----:B--2---:R-:W-:Y:S02]  /*281e0*/  HMMA.16816.F32.BF16 R4, R20, R8, R4 ;  /* 0x000000081404723c */ /* 0x004fe40000041804 */
[----:B---3--:R-:W-:Y:S01]  /*281f0*/  STL.64 [R1+0x3568], R26 ;  /* 0x0035681a01007387 */ /* 0x008fe20000100a00 */
[----:B------:R0:W-:Y:S03]  /*28200*/  STL.64 [R1+0x3560], R24 ;  /* 0x0035601801007387 */ /* 0x0001e60000100a00 */
[----:B0-----:R-:W2:Y:S01]  /*28210*/  LDL.LU.64 R24, [R1+0x120] ;  /* 0x0001200001187983 */ /* 0x001ea20000300a00 */
[----:B------:R-:W3:Y:S02]  /*28220*/  LDL.LU.64 R26, [R1+0x128] ;  /* 0x00012800011a7983 */ /* 0x000ee40000300a00 */
[----:B------:R-:W-:Y:S01]  /*28230*/  IMAD.MOV.U32 R16, RZ, RZ, R2 ;  /* 0x000000ffff107224 */ /* 0x000fe200078e0002 */
[----:B---3--:R-:W-:Y:S01]  /*28240*/  STL.64 [R1+0x3580], R26 ;  /* 0x0035801a01007387 */ /* 0x008fe20000100a00 */
[----:B--2---:R0:W-:Y:S03]  /*28250*/  STL.64 [R1+0x3578], R24 ;  /* 0x0035781801007387 */ /* 0x0041e60000100a00 */
[----:B0-----:R-:W2:Y:S01]  /*28260*/  LDL.LU.64 R24, [R1+0x130] ;  /* 0x0001300001187983 */ /* 0x001ea20000300a00 */
[----:B------:R-:W2:Y:S02]  /*28270*/  LDL.LU.64 R26, [R1+0x138] ;  /* 0x00013800011a7983 */ /* 0x000ea40000300a00 */
[----:B------:R0:W-:Y:S02]  /*28280*/  STL.64 [R1+0x3520], R12 ;  /* 0x0035200c01007387 */ /* 0x0001e40000100a00 */
[----:B0-----:R-:W3:Y:S01]  /*28290*/  LDL.LU.64 R12, [R1+0x140] ;  /* 0x00014000010c7983 */ /* 0x001ee20000300a00 */
[----:B------:R-:W3:Y:S03]  /*282a0*/  LDL.LU.64 R14, [R1+0x148] ;  /* 0x00014800010e7983 */ /* 0x000ee60000300a00 */
[----:B------:R0:W-:Y:S02]  /*282b0*/  STL.64 [R1+0x410], R4 ;  /* 0x0004100401007387 */ /* 0x0001e40000100a00 */
[----:B------:R-:W-:Y:S01]  /*282c0*/  STL.64 [R1+0x418], R6 ;  /* 0x0004180601007387 */ /* 0x000fe20000100a00 */
[----:B0-----:R-:W2:Y:S01]  /*282d0*/  LDL.LU.64 R4, [R1+0x3588] ;  /* 0x0035880001047983 */ /* 0x001ea20000300a00 */
[----:B------:R-:W-:-:S02]  /*282e0*/  IMAD.MOV.U32 R17, RZ, RZ, R0 ;  /* 0x000000ffff117224 */ /* 0x000fc400078e0000 */
[----:B----4-:R-:W-:Y:S02]  /*282f0*/  STL.64 [R1+0x3538], R10 ;  /* 0x0035380a01007387 */ /* 0x010fe40000100a00 */
[----:B------:R0:W-:Y:S02]  /*28300*/  STL.64 [R1+0x3530], R8 ;  /* 0x0035300801007387 */ /* 0x0001e40000100a00 */
[----:B0-----:R-:W4:Y:S01]  /*28310*/  LDL.64 R8, [R1+0x20] ;  /* 0x0000200001087983 */ /* 0x001f220000100a00 */
[C---:B---3--:R-:W-:Y:S08]  /*28320*/  HMMA.16816.F32.BF16 R12, R20.reuse, R16, R12 ;  /* 0x00000010140c723c */ /* 0x048ff0000004180c */
[C---:B--2---:R-:W-:Y:S11]  /*28330*/  HMMA.16816.F32.BF16 R24, R20.reuse, R4, R24 ;  /* 0x000000041418723c */ /* 0x044ff60000041818 */
[----:B------:R-:W-:Y:S04]  /*28340*/  @!UPT UIADD3 URZ, URZ, URZ, URZ ;  /* 0x0000003f3f3ff290 */ /* 0x000fe8000fffe03f */
[----:B------:R0:W-:Y:S01]  /*28350*/  STL.64 [R1+0x400], R12 ;  /* 0x0004000c01007387 */ /* 0x0001e20000100a00 */
[----:B------:R1:W-:Y:S02]  /*28360*/  STL.64 [R1+0x408], R14 ;  /* 0x0004080e01007387 */ /* 0x0003e40000100a00 */
[----:B------:R-:W-:Y:S02]  /*28370*/  IMAD.MOV.U32 R11, RZ, RZ, R4 ;  /* 0x000000ffff0b7224 */ /* 0x000fe400078e0004 */
[----:B------:R-:W-:Y:S01]  /*28380*/  IMAD.MOV.U32 R10, RZ, RZ, R5 ;  /* 0x000000ffff0a7224 */ /* 0x000fe200078e0005 */
[----:B0-----:R-:W2:Y:S01]  /*28390*/  LDL.LU.64 R12, [R1+0x6d0] ;  /* 0x0006d000010c7983 */ /* 0x001ea20000300a00 */
[----:B-1----:R-:W2:Y:S02]  /*283a0*/  LDL.LU.64 R14, [R1+0x6d8] ;  /* 0x0006d800010e7983 */ /* 0x002ea40000300a00 */
[----:B------:R0:W-:Y:S02]  /*283b0*/  STL.64 [R1+0x3518], R16 ;  /* 0x0035181001007387 */ /* 0x0001e40000100a00 */
[----:B0-----:R-:W3:Y:S01]  /*283c0*/  LDL.LU.64 R16, [R1+0x6c0] ;  /* 0x0006c00001107983 */ /* 0x001ee20000300a00 */
[----:B------:R-:W3:Y:S02]  /*283d0*/  LDL.LU.64 R18, [R1+0x6c8] ;  /* 0x0006c80001127983 */ /* 0x000ee40000300a00 */
[----:B------:R-:W-:Y:S02]  /*283e0*/  STL.64 [R1+0x3f0], R24 ;  /* 0x0003f01801007387 */ /* 0x000fe40000100a00 */
[----:B------:R0:W-:Y:S02]  /*283f0*/  STL.64 [R1+0x3f8], R26 ;  /* 0x0003f81a01007387 */ /* 0x0001e40000100a00 */
[----:B0-----:R-:W2:Y:S01]  /*28400*/  LDL.LU.64 R26, [R1+0x3580] ;  /* 0x00358000011a7983 */ /* 0x001ea20000300a00 */
[----:B------:R-:W2:Y:S02]  /*28410*/  LDL.LU.64 R24, [R1+0x3578] ;  /* 0x0035780001187983 */ /* 0x000ea40000300a00 */
[----:B------:R-:W2:Y:S02]  /*28420*/  LDL.LU.64 R4, [R1+0x3570] ;  /* 0x0035700001047983 */ /* 0x000ea40000300a00 */
[----:B--2---:R-:W-:Y:S01]  /*28430*/  HMMA.16816.F32.BF16 R24, R20, R4, R24 ;  /* 0x000000041418723c */ /* 0x004fe20000041818 */
[----:B------:R-:W-:-:S02]  /*28440*/  IMAD.MOV.U32 R0, RZ, RZ, R4 ;  /* 0x000000ffff007224 */ /* 0x000fc400078e0004 */
[----:B------:R-:W-:Y:S11]  /*28450*/  IMAD.MOV.U32 R2, RZ, RZ, R5 ;  /* 0x000000ffff027224 */ /* 0x000ff600078e0005 */
[----:B------:R-:W-:Y:S09]  /*28460*/  @!UPT UIADD3 URZ, URZ, URZ, URZ ;  /* 0x0000003f3f3ff290 */ /* 0x000ff2000fffe03f */
[----:B------:R-:W-:Y:S01]  /*28470*/  STL.64 [R1+0x3e0], R24 ;  /* 0x0003e01801007387 */ /* 0x000fe20000100a00 */
[----:B------:R0:W-:Y:S03]  /*28480*/  STL.64 [R1+0x3e8], R26 ;  /* 0x0003e81a01007387 */ /* 0x0001e60000100a00 */
[----:B0-----:R-:W2:Y:S01]  /*28490*/  LDL.LU.64 R26, [R1+0x3568] ;  /* 0x00356800011a7983 */ /* 0x001ea20000300a00 */
[----:B------:R-:W2:Y:S02]  /*284a0*/  LDL.LU.64 R24, [R1+0x3560] ;  /* 0x0035600001187983 */ /* 0x000ea40000300a00 */
[----:B------:R-:W2:Y:S02]  /*284b0*/  LDL.LU.64 R4, [R1+0x3558] ;  /* 0x0035580001047983 */ /* 0x000ea40000300a00 */
[----:B--2---:R-:W-:Y:S01]  /*284c0*/  HMMA.16816.F32.BF16 R20, R20, R4, R24 ;  /* 0x000000041414723c */ /* 0x004fe20000041818 */
[----:B------:R-:W4:Y:S01]  /*284d0*/  LDL.LU.64 R26, [R1+0x3550] ;  /* 0x00355000011a7983 */ /* 0x000f220000300a00 */
[----:B------:R-:W4:Y:S02]  /*284e0*/  LDL.LU.64 R24, [R1+0x3548] ;  /* 0x0035480001187983 */ /* 0x000f240000300a00 */
[----:B------:R0:W-:Y:S02]  /*284f0*/  STL.64 [R1+0x34f0], R4 ;  /* 0x0034f00401007387 */ /* 0x0001e40000100a00 */
[----:B0-----:R-:W4:Y:S11]  /*28500*/  LDL.LU.64 R4, [R1+0x730] ;  /* 0x0007300001047983 */ /* 0x001f360000300a00 */
[----:B------:R-:W-:Y:S06]  /*28510*/  @!UPT UIADD3 URZ, URZ, URZ, URZ ;  /* 0x0000003f3f3ff290 */ /* 0x000fec000fffe03f */
[----:B------:R0:W-:Y:S01]  /*28520*/  STL.64 [R1+0x340], R20 ;  /* 0x0003401401007387 */ /* 0x0001e20000100a00 */
[----:B------:R-:W-:Y:S02]  /*28530*/  STL.64 [R1+0x348], R22 ;  /* 0x0003481601007387 */ /* 0x000fe40000100a00 */
[----:B------:R-:W4:Y:S02]  /*28540*/  LDL.LU.64 R6, [R1+0x738] ;  /* 0x0007380001067983 */ /* 0x000f240000300a00 */
[----:B0-----:R-:W-:Y:S02]  /*28550*/  IMAD.MOV.U32 R20, RZ, RZ, R11 ;  /* 0x000000ffff147224 */ /* 0x001fe400078e000b */
[----:B------:R-:W-:-:S05]  /*28560*/  IMAD.MOV.U32 R21, RZ, RZ, R10 ;  /* 0x000000ffff157224 */ /* 0x000fca00078e000a */
[----:B------:R0:W-:Y:S02]  /*28570*/  STL.64 [R1+0x3510], R20 ;  /* 0x0035101401007387 */ /* 0x0001e40000100a00 */
[----:B0-----:R-:W-:Y:S02]  /*28580*/  IMAD.MOV.U32 R20, RZ, RZ, R28 ;  /* 0x000000ffff147224 */ /* 0x001fe400078e001c */
[----:B------:R-:W-:Y:S01]  /*28590*/  IMAD.MOV.U32 R21, RZ, RZ, R3 ;  /* 0x000000ffff157224 */ /* 0x000fe200078e0003 */
[----:B------:R-:W2:Y:S01]  /*285a0*/  LDL.LU R28, [R1+0x3544] ;  /* 0x00354400011c7983 */ /* 0x000ea20000300800 */
[----:B------:R-:W2:Y:S01]  /*285b0*/  LDL.LU R3, [R1+0x3540] ;  /* 0x0035400001037983 */ /* 0x000ea20000300800 */
[C---:B----4-:R-:W-:Y:S08]  /*285c0*/  HMMA.16816.F32.BF16 R4, R24.reuse, R8, R4 ;  /* 0x000000081804723c */ /* 0x050ff00000041804 */
[----:B------:R-:W-:Y:S11]  /*285d0*/  HMMA.16816.F32.BF16 R20, R24, R20, R12 ;  /* 0x000000141814723c */ /* 0x000ff6000004180c */
[----:B------:R-:W-:Y:S04]  /*285e0*/  @!UPT UIADD3 URZ, URZ, URZ, URZ ;  /* 0x0000003f3f3ff290 */ /* 0x000fe8000fffe03f */
[----:B------:R0:W-:Y:S01]  /*285f0*/  STL.64 [R1+0x3d0], R4 ;  /* 0x0003d00401007387 */ /* 0x0001e20000100a00 */
[----:B------:R1:W-:Y:S02]  /*28600*/  STL.64 [R1+0x3d8], R6 ;  /* 0x0003d80601007387 */ /* 0x0003e40000100a00 */
[----:B------:R-:W4:Y:S02]  /*28610*/  LDL.LU.64 R10, [R1+0x3538] ;  /* 0x00353800010a7983 */ /* 0x000f240000300a00 */
[----:B0-----:R-:W-:Y:S02]  /*28620*/  IMAD.MOV.U32 R4, RZ, RZ, R0 ;  /* 0x000000ffff047224 */ /* 0x001fe400078e0000 */
[----:B------:R-:W-:Y:S02]  /*28630*/  IMAD.MOV.U32 R5, RZ, RZ, R2 ;  /* 0x000000ffff057224 */ /* 0x000fe400078e0002 */
[----:B-1----:R-:W-:Y:S02]  /*28640*/  IMAD.MOV.U32 R7, RZ, RZ, R8 ;  /* 0x000000ffff077224 */ /* 0x002fe400078e0008 */
[----:B------:R-:W-:-:S02]  /*28650*/  IMAD.MOV.U32 R6, RZ, RZ, R9 ;  /* 0x000000ffff067224 */ /* 0x000fc400078e0009 */
[----:B------:R-:W2:Y:S01]  /*28660*/  LDL.LU.64 R8, [R1+0x3530] ;  /* 0x0035300001087983 */ /* 0x000ea20000300a00 */
[----:B------:R-:W2:Y:S02]  /*28670*/  LDL.LU R0, [R1+0x352c] ;  /* 0x00352c0001007983 */ /* 0x000ea40000300800 */
[----:B------:R-:W2:Y:S02]  /*28680*/  LDL.LU R2, [R1+0x3528] ;  /* 0x0035280001027983 */ /* 0x000ea40000300800 */
[----:B------:R0:W-:Y:S01]  /*28690*/  STL.64 [R1+0x3508], R4 ;  /* 0x0035080401007387 */ /* 0x0001e20000100a00 */
[----:B------:R-:W3:Y:S01]  /*286a0*/  LDL.LU.64 R12, [R1+0x3520] ;  /* 0x00352000010c7983 */ /* 0x000ee20000300a00 */
[----:B------:R-:W-:Y:S02]  /*286b0*/  STL.64 [R1+0x3c0], R20 ;  /* 0x0003c01401007387 */ /* 0x000fe40000100a00 */
[----:B------:R-:W-:Y:S01]  /*286c0*/  STL.64 [R1+0x3c8], R22 ;  /* 0x0003c81601007387 */ /* 0x000fe20000100a00 */
[----:B---3--:R-:W-:Y:S01]  /*286d0*/  HMMA.16816.F32.BF16 R16, R24, R12, R16 ;  /* 0x0000000c1810723c */ /* 0x008fe20000041810 */
[----:B0-----:R-:W-:-:S02]  /*286e0*/  IMAD.MOV.U32 R5, RZ, RZ, R12 ;  /* 0x000000ffff057224 */ /* 0x001fc400078e000c */
[----:B------:R-:W-:Y:S11]  /*286f0*/  IMAD.MOV.U32 R4, RZ, RZ, R13 ;  /* 0x000000ffff047224 */ /* 0x000ff600078e000d */
[----:B------:R-:W-:Y:S09]  /*28700*/  @!UPT UIADD3 URZ, URZ, URZ, URZ ;  /* 0x0000003f3f3ff290 */ /* 0x000ff2000fffe03f */
[----:B------:R0:W-:Y:S01]  /*28710*/  STL.64 [R1+0x3b0], R16 ;  /* 0x0003b01001007387 */ /* 0x0001e20000100a00 */
[----:B------:R1:W-:Y:S03]  /*28720*/  STL.64 [R1+0x3b8], R18 ;  /* 0x0003b81201007387 */ /* 0x0003e60000100a00 */
[----:B0-----:R-:W2:Y:S01]  /*28730*/  LDL.LU.64 R16, [R1+0x6b0] ;  /* 0x0006b00001107983 */ /* 0x001ea20000300a00 */
[----:B-1----:R-:W2:Y:S02]  /*28740*/  LDL.LU.64 R18, [R1+0x6b8] ;  /* 0x0006b80001127983 */ /* 0x002ea40000300a00 */
[----:B------:R-:W3:Y:S02]  /*28750*/  LDL.LU.64 R12, [R1+0x620] ;  /* 0x00062000010c7983 */ /* 0x000ee40000300a00 */
[----:B------:R-:W2:Y:S02]  /*28760*/  LDL.LU.64 R14, [R1+0x628] ;  /* 0x00062800010e7983 */ /* 0x000ea40000300a00 */
[----:B--2---:R-:W-:Y:S01]  /*28770*/  STL.64 [R1+0x34a0], R14 ;  /* 0x0034a00e01007387 */ /* 0x004fe20000100a00 */
[----:B---3--:R0:W-:Y:S02]  /*28780*/  STL.64 [R1+0x3498], R12 ;  /* 0x0034980c01007387 */ /* 0x0081e40000100a00 */
[----:B0-----:R-:W-:-:S02]  /*28790*/  IMAD.MOV.U32 R12, RZ, RZ, R5 ;  /* 0x000000ffff0c7224 */ /* 0x001fc400078e0005 */
[----:B------:R-:W-:-:S05]  /*287a0*/  IMAD.MOV.U32 R13, RZ, RZ, R4 ;  /* 0x000000ffff0d7224 */ /* 0x000fca00078e0004 */
[----:B------:R0:W-:Y:S04]  /*287b0*/  STL.64 [R1+0x34b8], R12 ;  /* 0x0034b80c01007387 */ /* 0x0001e80000100a00 */
[----:B0-----:R-:W2:Y:S01]  /*287c0*/  LDL.64 R12, [R1+0x10] ;  /* 0x00001000010c7983 */ /* 0x001ea20000100a00 */
[----:B------:R-:W-:Y:S03]  /*287d0*/  HMMA.16816.F32.BF16 R16, R24, R8, R16 ;  /* 0x000000081810723c */ /* 0x000fe60000041810 */
[----:B--2---:R0:W-:Y:S01]  /*287e0*/  STL.64 [R1+0x34c0], R12 ;  /* 0x0034c00c01007387 */ /* 0x0041e20000100a00 */
[----:B------:R-:W2:Y:S02]  /*287f0*/  LDL.LU.64 R20, [R1+0x390] ;  /* 0x0003900001147983 */ /* 0x000ea40000300a00 */
[----:B------:R-:W2:Y:S02]  /*28800*/  LDL.LU.64 R22, [R1+0x398] ;  /* 0x0003980001167983 */ /* 0x000ea40000300a00 */
[----:B------:R-:W3:Y:S02]  /*28810*/  LDL.LU.64 R4, [R1+0x380] ;  /* 0x0003800001047983 */ /* 0x000ee40000300a00 */
[----:B0-----:R-:W-:-:S02]  /*28820*/  IMAD.MOV.U32 R12, RZ, RZ, R7 ;  /* 0x000000ffff0c7224 */ /* 0x001fc400078e0007 */
[----:B------:R-:W-:Y:S02]  /*28830*/  IMAD.MOV.U32 R13, RZ, RZ, R6 ;  /* 0x000000ffff0d7224 */ /* 0x000fe400078e0006 */
[----:B------:R-:W3:Y:S03]  /*28840*/  LDL.LU.64 R6, [R1+0x388] ;  /* 0x0003880001067983 */ /* 0x000ee60000300a00 */
[----:B------:R0:W-:Y:S02]  /*28850*/  STL.64 [R1+0x34e8], R12 ;  /* 0x0034e80c01007387 */ /* 0x0001e40000100a00 */
[----:B0-----:R-:W2:Y:S01]  /*28860*/  LDL.LU.64 R12, [R1+0x4e0] ;  /* 0x0004e000010c7983 */ /* 0x001ea20000300a00 */
[----:B------:R-:W2:Y:S03]  /*28870*/  LDL.LU.64 R14, [R1+0x4e8] ;  /* 0x0004e800010e7983 */ /* 0x000ea60000300a00 */
[----:B--2---:R-:W-:Y:S01]  /*28880*/  STL.64 [R1+0x3500], R14 ;  /* 0x0035000e01007387 */ /* 0x004fe20000100a00 */
[----:B------:R0:W-:Y:S03]  /*28890*/  STL.64 [R1+0x34f8], R12 ;  /* 0x0034f80c01007387 */ /* 0x0001e60000100a00 */
[----:B0-----:R-:W2:Y:S01]  /*288a0*/  LDL.LU.64 R12, [R1+0x370] ;  /* 0x00037000010c7983 */ /* 0x001ea20000300a00 */
[----:B------:R-:W2:Y:S02]  /*288b0*/  LDL.LU.64 R14, [R1+0x378] ;  /* 0x00037800010e7983 */ /* 0x000ea40000300a00 */
[----:B------:R0:W-:Y:S02]  /*288c0*/  STL.64 [R1+0x3a0], R16 ;  /* 0x0003a01001007387 */ /* 0x0001e40000100a00 */
[----:B------:R-:W-:Y:S01]  /*288d0*/  STL.64 [R1+0x3a8], R18 ;  /* 0x0003a81201007387 */ /* 0x000fe20000100a00 */
[----:B0-----:R-:W2:Y:S01]  /*288e0*/  LDL.LU.64 R16, [R1+0x3518] ;  /* 0x0035180001107983 */ /* 0x001ea20000300a00 */
[----:B----4-:R-:W-:Y:S02]  /*288f0*/  STL.64 [R1+0x34b0], R10 ;  /* 0x0034b00a01007387 */ /* 0x010fe40000100a00 */
[----:B------:R0:W-:Y:S02]  /*28900*/  STL.64 [R1+0x34a8], R8 ;  /* 0x0034a80801007387 */ /* 0x0001e40000100a00 */
[----:B0-----:R-:W4:Y:S01]  /*28910*/  LDL.LU.64 R8, [R1+0x630] ;  /* 0x0006300001087983 */ /* 0x001f220000300a00 */
[----:B------:R-:W3:Y:S01]  /*28920*/  LDL.LU.64 R10, [R1+0x638] ;  /* 0x00063800010a7983 */ /* 0x000ee20000300a00 */
[C---:B--2---:R-:W-:Y:S02]  /*28930*/  HMMA.16816.F32.BF16 R20, R24.reuse, R16, R20 ;  /* 0x000000101814723c */ /* 0x044fe40000041814 */
[----:B---3--:R-:W-:Y:S01]  /*28940*/  STL.64 [R1+0x34d0], R10 ;  /* 0x0034d00a01007387 */ /* 0x008fe20000100a00 */
[----:B----4-:R0:W-:Y:S03]  /*28950*/  STL.64 [R1+0x34c8], R8 ;  /* 0x0034c80801007387 */ /* 0x0101e60000100a00 */
[----:B0-----:R-:W2:Y:S01]  /*28960*/  LDL.LU.64 R8, [R1+0x690] ;  /* 0x0006900001087983 */ /* 0x001ea20000300a00 */
[----:B------:R-:W2:Y:S11]  /*28970*/  LDL.LU.64 R10, [R1+0x698] ;  /* 0x00069800010a7983 */ /* 0x000eb60000300a00 */
[----:B------:R-:W-:Y:S05]  /*28980*/  @!UPT UIADD3 URZ, URZ, URZ, URZ ;  /* 0x0000003f3f3ff290 */ /* 0x000fea000fffe03f */
[----:B------:R0:W-:Y:S02]  /*28990*/  STL.64 [R1+0x390], R20 ;  /* 0x0003901401007387 */ /* 0x0001e40000100a00 */
[----:B------:R-:W-:Y:S01]  /*289a0*/  STL.64 [R1+0x398], R22 ;  /* 0x0003981601007387 */ /* 0x000fe20000100a00 */
[----:B0-----:R-:W3:Y:S02]  /*289b0*/  LDL.LU.64 R20, [R1+0x3510] ;  /* 0x0035100001147983 */ /* 0x001ee40000300a00 */
[C---:B---3--:R-:W-:Y:S11]  /*289c0*/  HMMA.16816.F32.BF16 R4, R24.reuse, R20, R4 ;  /* 0x000000141804723c */ /* 0x048ff60000041804 */
[----:B------:R-:W-:Y:S11]  /*289d0*/  @!UPT UIADD3 URZ, URZ, URZ, URZ ;  /* 0x0000003f3f3ff290 */ /* 0x000ff6000fffe03f */
[----:B------:R-:W-:Y:S01]  /*289e0*/  @!UPT UIADD3 URZ, URZ, URZ, URZ ;  /* 0x0000003f3f3ff290 */ /* 0x000fe2000fffe03f */
[----:B------:R0:W-:Y:S01]  /*289f0*/  STL.64 [R1+0x380], R4 ;  /* 0x0003800401007387 */ /* 0x0001e20000100a00 */
[----:B------:R-:W-:Y:S03]  /*28a00*/  STL.64 [R1+0x388], R6 ;  /* 0x0003880601007387 */ /* 0x000fe60000100a00 */
[----:B0-----:R-:W3:Y:S01]  /*28a10*/  LDL.LU.64 R4, [R1+0x3508] ;  /* 0x0035080001047983 */ /* 0x001ee20000300a00 */
[----:B------:R0:W-:Y:S03]  /*28a20*/  STL.64 [R1+0x3490], R20 ;  /* 0x0034901401007387 */ /* 0x0001e60000100a00 */
[----:B0-----:R-:W4:Y:S01]  /*28a30*/  LDL.LU.64 R20, [R1+0x260] ;  /* 0x0002600001147983 */ /* 0x001f220000300a00 */
[----:B------:R-:W4:Y:S01]  /*28a40*/  LDL.LU.64 R22, [R1+0x268] ;  /* 0x0002680001167983 */ /* 0x000f220000300a00 */
[C---:B---3--:R-:W-:Y:S02]  /*28a50*/  HMMA.16816.F32.BF16 R4, R24.reuse, R4, R12 ;  /* 0x000000041804723c */ /* 0x048fe4000004180c */
[----:B------:R-:W3:Y:S01]  /*28a60*/  LDL.LU.64 R14, [R1+0x3500] ;  /* 0x00350000010e7983 */ /* 0x000ee20000300a00 */
[----:B------:R-:W3:Y:S11]  /*28a70*/  LDL.LU.64 R12, [R1+0x34f8] ;  /* 0x0034f800010c7983 */ /* 0x000ef60000300a00 */
[----:B------:R-:W-:Y:S09]  /*28a80*/  @!UPT UIADD3 URZ, URZ, URZ, URZ ;  /* 0x0000003f3f3ff290 */ /* 0x000ff2000fffe03f */
[----:B------:R0:W-:Y:S01]  /*28a90*/  STL.64 [R1+0x370], R4 ;  /* 0x0003700401007387 */ /* 0x0001e20000100a00 */
[----:B------:R1:W-:Y:S03]  /*28aa0*/  STL.64 [R1+0x378], R6 ;  /* 0x0003780601007387 */ /* 0x0003e60000100a00 */
[----:B0-----:R-:W3:Y:S02]  /*28ab0*/  LDL.LU.64 R4, [R1+0x34f0] ;  /* 0x0034f00001047983 */ /* 0x001ee40000300a00 */
[----:B---3--:R-:W-:Y:S02]  /*28ac0*/  HMMA.16816.F32.BF16 R24, R24, R4, R12 ;  /* 0x000000041818723c */ /* 0x008fe4000004180c */
[----:B------:R-:W2:Y:S01]  /*28ad0*/  LDL.LU.64 R12, [R1+0x34e8] ;  /* 0x0034e800010c7983 */ /* 0x000ea20000300a00 */
[----:B-1----:R-:W2:Y:S02]  /*28ae0*/  LDL.LU.64 R6, [R1+0x34e0] ;  /* 0x0034e00001067983 */ /* 0x002ea40000300a00 */
[----:B------:R-:W2:Y:S11]  /*28af0*/  LDL.LU.64 R4, [R1+0x34d8] ;  /* 0x0034d80001047983 */ /* 0x000eb60000300a00 */
[----:B------:R-:W-:Y:S07]  /*28b00*/  @!UPT UIADD3 URZ, URZ, URZ, URZ ;  /* 0x0000003f3f3ff290 */ /* 0x000fee000fffe03f */
[----:B------:R0:W-:Y:S01]  /*28b10*/  STL.64 [R1+0x2b0], R24 ;  /* 0x0002b01801007387 */ /* 0x0001e20000100a00 */
[----:B------:R1:W-:Y:S03]  /*28b20*/  STL.64 [R1+0x2b8], R26 ;  /* 0x0002b81a01007387 */ /* 0x0003e60000100a00 */
[----:B0-----:R-:W3:Y:S01]  /*28b30*/  LDL.LU.64 R24, [R1+0x640] ;  /* 0x0006400001187983 */ /* 0x001ee20000300a00 */
[----:B-1----:R-:W3:Y:S01]  /*28b40*/  LDL.LU.64 R26, [R1+0x648] ;  /* 0x00064800011a7983 */ /* 0x002ee20000300a00 */
[C---:B--2---:R-:W-:Y:S02]  /*28b50*/  HMMA.16816.F32.BF16 R12, R4.reuse, R12, R8 ;  /* 0x0000000c040c723c */ /* 0x044fe40000041808 */
[----:B------:R-:W2:Y:S01]  /*28b60*/  LDL.LU.64 R10, [R1+0x34d0] ;  /* 0x0034d000010a7983 */ /* 0x000ea20000300a00 */
[----:B------:R-:W2:Y:S11]  /*28b70*/  LDL.LU.64 R8, [R1+0x34c8] ;  /* 0x0034c80001087983 */ /* 0x000eb60000300a00 */
[----:B------:R-:W-:Y:S09]  /*28b80*/  @!UPT UIADD3 URZ, URZ, URZ, URZ ;  /* 0x0000003f3f3ff290 */ /* 0x000ff2000fffe03f */
[----:B------:R0:W-:Y:S01]  /*28b90*/  STL.64 [R1+0x2a0], R12 ;  /* 0x0002a00c01007387 */ /* 0x0001e20000100a00 */
[----:B------:R-:W-:Y:S03]  /*28ba0*/  STL.64 [R1+0x2a8], R14 ;  /* 0x0002a80e01007387 */ /* 0x000fe60000100a00 */
[----:B0-----:R-:W3:Y:S02]  /*28bb0*/  LDL.LU.64 R12, [R1+0x34c0] ;  /* 0x0034c000010c7983 */ /* 0x001ee40000300a00 */
[C---:B---3--:R-:W-:Y:S11]  /*28bc0*/  HMMA.16816.F32.BF16 R24, R4.reuse, R12, R24 ;  /* 0x0000000c0418723c */ /* 0x048ff60000041818 */
[----:B------:R-:W-:Y:S11]  /*28bd0*/  @!UPT UIADD3 URZ, URZ, URZ, URZ ;  /* 0x0000003f3f3ff290 */ /* 0x000ff6000fffe03f */
[----:B------:R-:W-:Y:S01]  /*28be0*/  @!UPT UIADD3 URZ, URZ, URZ, URZ ;  /* 0x0000003f3f3ff290 */ /* 0x000fe2000fffe03f */
[----:B------:R0:W-:Y:S01]  /*28bf0*/  STL.64 [R1+0x290], R24 ;  /* 0x0002901801007387 */ /* 0x0001e20000100a00 */
[----:B------:R-:W-:Y:S02]  /*28c00*/  STL.64 [R1+0x298], R26 ;  /* 0x0002981a01007387 */ /* 0x000fe40000100a00 */
[----:B0-----:R-:W-:Y:S02]  /*28c10*/  IMAD.MOV.U32 R25, RZ, RZ, R12 ;  /* 0x000000ffff197224 */ /* 0x001fe400078e000c */
[----:B------:R-:W-:Y:S02]  /*28c20*/  IMAD.MOV.U32 R24, RZ, RZ, R13 ;  /* 0x000000ffff187224 */ /* 0x000fe400078e000d */
[----:B------:R-:W2:Y:S03]  /*28c30*/  LDL.LU.64 R12, [R1+0x34b8] ;  /* 0x0034b800010c7983 */ /* 0x000ea60000300a00 */
[----:B------:R0:W-:Y:S02]  /*28c40*/  STL.64 [R1+0x3488], R24 ;  /* 0x0034881801007387 */ /* 0x0001e40000100a00 */
[----:B0-----:R-:W3:Y:S01]  /*28c50*/  LDL.LU.64 R24, [R1+0x4b0] ;  /* 0x0004b00001187983 */ /* 0x001ee20000300a00 */
[----:B------:R-:W3:Y:S01]  /*28c60*/  LDL.LU.64 R26, [R1+0x4b8] ;  /* 0x0004b800011a7983 */ /* 0x000ee20000300a00 */
[C---:B--2---:R-:W-:Y:S02]  /*28c70*/  HMMA.16816.F32.BF16 R12, R4.reuse, R12, R8 ;  /* 0x0000000c040c723c */ /* 0x044fe40000041808 */
[----:B------:R-:W2:Y:S01]  /*28c80*/  LDL.LU.64 R10, [R1+0x34b0] ;  /* 0x0034b000010a7983 */ /* 0x000ea20000300a00 */
[----:B------:R-:W3:Y:S11]  /*28c90*/  LDL.LU.64 R8, [R1+0x34a8] ;  /* 0x0034a80001087983 */ /* 0x000ef60000300a00 */
[----:B------:R-:W-:Y:S09]  /*28ca0*/  @!UPT UIADD3 URZ, URZ, URZ, URZ ;  /* 0x0000003f3f3ff290 */ /* 0x000ff2000fffe03f */
[----:B------:R-:W-:Y:S01]  /*28cb0*/  STL.64 [R1+0x280], R12 ;  /* 0x0002800c01007387 */ /* 0x000fe20000100a00 */
[----:B------:R0:W-:Y:S03]  /*28cc0*/  STL.64 [R1+0x288], R14 ;  /* 0x0002880e01007387 */ /* 0x0001e60000100a00 */
[----:B0-----:R-:W3:Y:S01]  /*28cd0*/  LDL.LU.64 R14, [R1+0x34a0] ;  /* 0x0034a000010e7983 */ /* 0x001ee20000300a00 */
[----:B------:R-:W3:Y:S01]  /*28ce0*/  LDL.LU.64 R12, [R1+0x3498] ;  /* 0x00349800010c7983 */ /* 0x000ee20000300a00 */
[C---:B----4-:R-:W-:Y:S02]  /*28cf0*/  HMMA.16816.F32.BF16 R16, R4.reuse, R16, R20 ;  /* 0x000000100410723c */ /* 0x050fe40000041814 */
[----:B--2---:R-:W-:Y:S01]  /*28d00*/  STL.64 [R1+0x3468], R10 ;  /* 0x0034680a01007387 */ /* 0x004fe20000100a00 */
[----:B---3--:R0:W-:Y:S05]  /*28d10*/  STL.64 [R1+0x3460], R8 ;  /* 0x0034600801007387 */ /* 0x0081ea0000100a00 */
[C---:B------:R-:W-:Y:S11]  /*28d20*/  HMMA.16816.F32.BF16 R12, R4.reuse, R8, R12 ;  /* 0x00000008040c723c */ /* 0x040ff6000004180c */
[----:B------:R-:W-:Y:S11]  /*28d30*/  @!UPT UIADD3 URZ, URZ, URZ, URZ ;  /* 0x0000003f3f3ff290 */ /* 0x000ff6000fffe03f */
[----:B------:R-:W-:Y:S01]  /*28d40*/  @!UPT UIADD3 URZ, URZ, URZ, URZ ;  /* 0x0000003f3f3ff290 */ /* 0x000fe2000fffe03f */
[----:B------:R-:W-:Y:S01]  /*28d50*/  STL.64 [R1+0x270], R12 ;  /* 0x0002700c01007387 */ /* 0x000fe20000100a00 */
[----:B------:R-:W-:Y:S02]  /*28d60*/  STL.64 [R1+0x278], R14 ;  /* 0x0002780e01007387 */ /* 0x000fe40000100a00 */
[----:B0-----:R-:W2:Y:S02]  /*28d70*/  LDL.LU.64 R8, [R1+0x4d0] ;  /* 0x0004d00001087983 */ /* 0x001ea40000300a00 */
[----:B------:R-:W2:Y:S01]  /*28d80*/  LDL.LU.64 R10, [R1+0x4d8] ;  /* 0x0004d800010a7983 */ /* 0x000ea20000300a00 */
[----:B------:R-:W3:Y:S01]  /*28d90*/  LDL.LU.64 R20, [R1+0x3490] ;  /* 0x0034900001147983 */ /* 0x000ee20000300a00 */
[----:B------:R-:W-:Y:S02]  /*28da0*/  STL.64 [R1+0x260], R16 ;  /* 0x0002601001007387 */ /* 0x000fe40000100a00 */
[----:B------:R-:W-:Y:S02]  /*28db0*/  STL.64 [R1+0x268], R18 ;  /* 0x0002681201007387 */ /* 0x000fe40000100a00 */
[----:B------:R-:W0:Y:S04]  /*28dc0*/  LDSM.16.MT88.4 R16, [R29+0x180] ;  /* 0x000180001d10783b */ /* 0x000e280000004200 */
[----:B------:R-:W-:Y:S04]  /*28dd0*/  LDSM.16.MT88.4 R12, [R29+0x100] ;  /* 0x000100001d0c783b */ /* 0x000fe80000004200 */
[----:B0-----:R-:W-:Y:S01]  /*28de0*/  STL.64 [R1+0x3428], R18 ;  /* 0x0034281201007387 */ /* 0x001fe20000100a00 */
[----:B------:R0:W-:Y:S03]  /*28df0*/  STL.64 [R1+0x3420], R16 ;  /* 0x0034201001007387 */ /* 0x0001e60000100a00 */
[----:B0-----:R-:W2:Y:S01]  /*28e00*/  LDL.LU.64 R16, [R1+0x60] ;  /* 0x0000600001107983 */ /* 0x001ea20000300a00 */
[C---:B---3--:R-:W-:Y:S03]  /*28e10*/  HMMA.16816.F32.BF16 R20, R4.reuse, R20, R24 ;  /* 0x000000140414723c */ /* 0x048fe60000041818 */
[----:B------:R-:W3:Y:S11]  /*28e20*/  LDL.LU.64 R24, [R1+0x3488] ;  /* 0x0034880001187983 */ /* 0x000ef60000300a00 */
[----:B------:R-:W-:Y:S09]  /*28e30*/  @!UPT UIADD3 URZ, URZ, URZ, URZ ;  /* 0x0000003f3f3ff290 */ /* 0x000ff2000fffe03f */
[----:B------:R-:W-:Y:S01]  /*28e40*/  STL.64 [R1+0x250], R20 ;  /* 0x0002501401007387 */ /* 0x000fe20000100a00 */
[----:B------:R-:W-:Y:S02]  /*28e50*/  STL.64 [R1+0x258], R22 ;  /* 0x0002581601007387 */ /* 0x000fe40000100a00 */
[----:B------:R-:W0:Y:S01]  /*28e60*/  LDSM.16.MT88.4 R20, [R28+0x2000] ;  /* 0x002000001c14783b */ /* 0x000e220000004200 */
[----:B--2---:R-:W-:Y:S01]  /*28e70*/  HMMA.16816.F32.BF16 R8, R4, R16, R8 ;  /* 0x000000100408723c */ /* 0x004fe20000041808 */
[----:B0-----:R-:W-:Y:S02]  /*28e80*/  STL.64 [R1+0x3370], R22 ;  /* 0x0033701601007387 */ /* 0x001fe40000100a00 */
[----:B------:R0:W-:Y:S02]  /*28e90*/  STL.64 [R1+0x3368], R20 ;  /* 0x0033681401007387 */ /* 0x0001e40000100a00 */
[----:B0-----:R-:W2:Y:S11]  /*28ea0*/  LDL.LU.64 R20, [R1+0x70] ;  /* 0x0000700001147983 */ /* 0x001eb60000300a00 */
[----:B------:R-:W-:Y:S07]  /*28eb0*/  @!UPT UIADD3 URZ, URZ, URZ, URZ ;  /* 0x0000003f3f3ff290 */ /* 0x000fee000fffe03f */
[----:B------:R0:W-:Y:S02]  /*28ec0*/  STL.64 [R1+0x240], R8 ;  /* 0x0002400801007387 */ /* 0x0001e40000100a00 */
[----:B0-----:R-:W-:Y:S02]  /*28ed0*/  IMAD.MOV.U32 R9, RZ, RZ, R16 ;  /* 0x000000ffff097224 */ /* 0x001fe400078e0010 */
[----:B------:R-:W-:Y:S01]  /*28ee0*/  IMAD.MOV.U32 R8, RZ, RZ, R17 ;  /* 0x000000ffff087224 */ /* 0x000fe200078e0011 */
[----:B------:R-:W-:Y:S01]  /*28ef0*/  STL.64 [R1+0x248], R10 ;  /* 0x0002480a01007387 */ /* 0x000fe20000100a00 */
[----:B---3--:R-:W-:Y:S02]  /*28f00*/  IMAD.MOV.U32 R16, RZ, RZ, R25 ;  /* 0x000000ffff107224 */ /* 0x008fe400078e0019 */
[----:B------:R-:W-:Y:S02]  /*28f10*/  IMAD.MOV.U32 R17, RZ, RZ, R24 ;  /* 0x000000ffff117224 */ /* 0x000fe400078e0018 */
[----:B------:R-:W0:Y:S04]  /*28f20*/  LDSM.16.MT88.4 R24, [R28+0x2080] ;  /* 0x002080001c18783b */ /* 0x000e280000004200 */
[----:B0-----:R0:W-:Y:S01]  /*28f30*/  STL.64 [R1+0x32f8], R26 ;  /* 0x0032f81a01007387 */ /* 0x0011e20000100a00 */
[----:B------:R1:W-:Y:S03]  /*28f40*/  STL.64 [R1+0x32f0], R24 ;  /* 0x0032f01801007387 */ /* 0x0003e60000100a00 */
[----:B0-----:R-:W3:Y:S01]  /*28f50*/  LDL R26, [R1+0x68] ;  /* 0x00006800011a7983 */ /* 0x001ee20000100800 */
[----:B-1----:R-:W-:-:S02]  /*28f60*/  IMAD.MOV.U32 R24, RZ, RZ, R9 ;  /* 0x000000ffff187224 */ /* 0x002fc400078e0009 */
[----:B------:R-:W-:Y:S01]  /*28f70*/  IMAD.MOV.U32 R25, RZ, RZ, R8 ;  /* 0x000000ffff197224 */ /* 0x000fe200078e0008 */
[----:B------:R-:W3:Y:S01]  /*28f80*/  LDL R27, [R1+0x6c] ;  /* 0x00006c00011b7983 */ /* 0x000ee20000100800 */
[----:B------:R-:W4:Y:S03]  /*28f90*/  LDL.LU.64 R8, [R1] ;  /* 0x0000000001087983 */ /* 0x000f260000300a00 */
[----:B----4-:R0:W-:Y:S04]  /*28fa0*/  STL.64 [R1+0x3480], R8 ;  /* 0x0034800801007387 */ /* 0x0101e80000100a00 */
[----:B0-----:R-:W4:Y:S01]  /*28fb0*/  LDL.LU.64 R8, [R1+0x4c0] ;  /* 0x0004c00001087983 */ /* 0x001f220000300a00 */
[----:B------:R-:W4:Y:S02]  /*28fc0*/  LDL.LU.64 R10, [R1+0x4c8] ;  /* 0x0004c800010a7983 */ /* 0x000f240000300a00 */
[----:B---3--:R-:W-:Y:S02]  /*28fd0*/  STL.64 [R1+0x3438], R26 ;  /* 0x0034381a01007387 */ /* 0x008fe40000100a00 */
[----:B------:R0:W-:Y:S02]  /*28fe0*/  STL.64 [R1+0x3430], R24 ;  /* 0x0034301801007387 */ /* 0x0001e40000100a00 */
[----:B--2---:R-:W-:-:S02]  /*28ff0*/  IMAD.MOV.U32 R19, RZ, RZ, R20 ;  /* 0x000000ffff137224 */ /* 0x004fc400078e0014 */
[----:B------:R-:W-:Y:S01]  /*29000*/  IMAD.MOV.U32 R18, RZ, RZ, R21 ;  /* 0x000000ffff127224 */ /* 0x000fe200078e0015 */
[----:B----4-:R-:W-:Y:S11]  /*29010*/  HMMA.16816.F32.BF16 R4, R4, R20, R8 ;  /* 0x000000140404723c */ /* 0x010ff60000041808 */
[----:B------:R-:W-:Y:S11]  /*29020*/  @!UPT UIADD3 URZ, URZ, URZ, URZ ;  /* 0x0000003f3f3ff290 */ /* 0x000ff6000fffe03f */
[----:B------:R-:W-:Y:S01]  /*29030*/  @!UPT UIADD3 URZ, URZ, URZ, URZ ;  /* 0x0000003f3f3ff290 */ /* 0x000fe2000fffe03f */
[----:B------:R-:W-:Y:S01]  /*29040*/  STL.64 [R1+0x190], R4 ;  /* 0x0001900401007387 */ /* 0x000fe20000100a00 */
[----:B------:R-:W-:Y:S02]  /*29050*/  STL.64 [R1+0x198], R6 ;  /* 0x0001980601007387 */ /* 0x000fe40000100a00 */
[----:B------:R-:W2:Y:S02]  /*29060*/  LDL.LU.64 R20, [R1+0x650] ;  /* 0x0006500001147983 */ /* 0x000ea40000300a00 */
[----:B------:R-:W2:Y:S01]  /*29070*/  LDL.LU.64 R22, [R1+0x658] ;  /* 0x0006580001167983 */ /* 0x000ea20000300a00 */
[----:B0-----:R-:W3:Y:S04]  /*29080*/  LDL.LU.64 R24, [R1+0x50] ;  /* 0x0000500001187983 */ /* 0x001ee80000300a00 */
[----:B------:R-:W0:Y:S04]  /*29090*/  LDSM.16.MT88.4 R4, [R28+0x2100] ;  /* 0x002100001c04783b */ /* 0x000e280000004200 */
[----:B---3--:R1:W-:Y:S04]  /*290a0*/  STL.64 [R1+0x3440], R24 ;  /* 0x0034401801007387 */ /* 0x0083e80000100a00 */
[----:B-1----:R-:W2:Y:S01]  /*290b0*/  LDL.LU.64 R24, [R1+0x20] ;  /* 0x0000200001187983 */ /* 0x002ea20000300a00 */
[----:B------:R-:W3:Y:S02]  /*290c0*/  LDL.LU.64 R8, [R1+0x610] ;  /* 0x0006100001087983 */ /* 0x000ee40000300a00 */
[----:B------:R-:W3:Y:S02]  /*290d0*/  LDL.LU.64 R10, [R1+0x618] ;  /* 0x00061800010a7983 */ /* 0x000ee40000300a00 */
[----:B0-----:R0:W-:Y:S01]  /*290e0*/  STL.64 [R1+0x3280], R6 ;  /* 0x0032800601007387 */ /* 0x0011e20000100a00 */
[----:B------:R1:W-:Y:S01]  /*290f0*/  STL.64 [R1+0x3278], R4 ;  /* 0x0032780401007387 */ /* 0x0003e20000100a00 */
[----:B0-----:R-:W-:-:S02]  /*29100*/  IMAD.MOV.U32 R6, RZ, RZ, R2 ;  /* 0x000000ffff067224 */ /* 0x001fc400078e0002 */
[----:B------:R-:W-:Y:S02]  /*29110*/  IMAD.MOV.U32 R7, RZ, RZ, R0 ;  /* 0x000000ffff077224 */ /* 0x000fe400078e0000 */
[----:B-1----:R-:W-:Y:S02]  /*29120*/  IMAD.MOV.U32 R4, RZ, RZ, R19 ;  /* 0x000000ffff047224 */ /* 0x002fe400078e0013 */
[----:B------:R-:W-:Y:S01]  /*29130*/  IMAD.MOV.U32 R5, RZ, RZ, R18 ;  /* 0x000000ffff057224 */ /* 0x000fe200078e0012 */
[----:B------:R-:W-:Y:S04]  /*29140*/  STL.64 [R1+0x3450], R6 ;  /* 0x0034500601007387 */ /* 0x000fe80000100a00 */
[----:B------:R0:W-:Y:S02]  /*29150*/  STL.64 [R1+0x3448], R4 ;  /* 0x0034480401007387 */ /* 0x0001e40000100a00 */
[----:B0-----:R-:W4:Y:S04]  /*29160*/  LDL.LU.64 R4, [R1+0x30] ;  /* 0x0000300001047983 */ /* 0x001f280000300a00 */
[----:B----4-:R0:W-:Y:S04]  /*29170*/  STL.64 [R1+0x3458], R4 ;  /* 0x0034580401007387 */ /* 0x0101e80000100a00 */
[----:B0-----:R-:W4:Y:S01]  /*29180*/  LDL.LU.64 R4, [R1+0x5f0] ;  /* 0x0005f00001047983 */ /* 0x001f220000300a00 */
[----:B------:R-:W4:Y:S01]  /*29190*/  LDL.LU.64 R6, [R1+0x5f8] ;  /* 0x0005f80001067983 */ /* 0x000f220000300a00 */
[C---:B--2---:R-:W-:Y:S08]  /*291a0*/  HMMA.16816.F32.BF16 R20, R12.reuse, R24, R20 ;  /* 0x000000180c14723c */ /* 0x044ff00000041814 */
[----:B---3--:R-:W-:Y:S01]  /*291b0*/  HMMA.16816.F32.BF16 R16, R12, R16, R8 ;  /* 0x000000100c10723c */ /* 0x008fe20000041808 */
[----:B----4-:R-:W-:Y:S01]  /*291c0*/  STL.64 [R1+0x3478], R6 ;  /* 0x0034780601007387 */ /* 0x010fe20000100a00 */
[----:B------:R0:W-:Y:S03]  /*291d0*/  STL.64 [R1+0x3470], R4 ;  /* 0x0034700401007387 */ /* 0x0001e60000100a00 */
[----:B0-----:R-:W2:Y:S01]  /*291e0*/  LDL.LU.64 R4, [R1+0x600] ;  /* 0x0006000001047983 */ /* 0x001ea20000300a00 */
[----:B------:R-:W2:Y:S09]  /*291f0*/  LDL.LU.64 R6, [R1+0x608] ;  /* 0x0006080001067983 */ /* 0x000eb20000300a00 */
[----:B------:R0:W-:Y:S02]  /*29200*/  STL.64 [R1+0x170], R20 ;  /* 0x0001701401007387 */ /* 0x0001e40000100a00 */
[----:B------:R-:W-:Y:S02]  /*29210*/  STL.64 [R1+0x178], R22 ;  /* 0x0001781601007387 */ /* 0x000fe40000100a00 */
[----:B0-----:R-:W-:-:S02]  /*29220*/  IMAD.MOV.U32 R21, RZ, RZ, R24 ;  /* 0x000000ffff157224 */ /* 0x001fc400078e0018 */
[----:B------:R-:W-:Y:S02]  /*29230*/  IMAD.MOV.U32 R20, RZ, RZ, R25 ;  /* 0x000000ffff147224 */ /* 0x000fe400078e0019 */
[----:B------:R-:W3:Y:S01]  /*29240*/  LDL.LU.64 R24, [R1+0x4a0] ;  /* 0x0004a00001187983 */ /* 0x000ee20000300a00 */
[----:B------:R-:W3:Y:S02]  /*29250*/  LDL.LU.64 R26, [R1+0x4a8] ;  /* 0x0004a800011a7983 */ /* 0x000ee40000300a00 */
[----:B------:R-:W2:Y:S02]  /*29260*/  LDL.LU.64 R8, [R1+0x3480] ;  /* 0x0034800001087983 */ /* 0x000ea40000300a00 */
[----:B------:R-:W-:Y:S02]  /*29270*/  IMAD.MOV.U32 R0, RZ, RZ, R19 ;  /* 0x000000ffff007224 */ /* 0x000fe400078e0013 */
[----:B------:R-:W-:Y:S01]  /*29280*/  IMAD.MOV.U32 R2, RZ, RZ, R18 ;  /* 0x000000ffff027224 */ /* 0x000fe200078e0012 */
[----:B------:R0:W-:Y:S04]  /*29290*/  STL.64 [R1+0x160], R16 ;  /* 0x0001601001007387 */ /* 0x0001e80000100a00 */
[----:B0-----:R-:W4:Y:S01]  /*292a0*/  LDL.LU.64 R16, [R1+0x480] ;  /* 0x0004800001107983 */ /* 0x001f220000300a00 */
[----:B------:R-:W4:Y:S02]  /*292b0*/  LDL.LU.64 R18, [R1+0x488] ;  /* 0x0004880001127983 */ /* 0x000f240000300a00 */
[----:B------:R-:W-:Y:S02]  /*292c0*/  STL [R1+0x30cc], R0 ;  /* 0x0030cc0001007387 */ /* 0x000fe40000100800 */
[----:B------:R-:W-:Y:S01]  /*292d0*/  STL [R1+0x30c8], R2 ;  /* 0x0030c80201007387 */ /* 0x000fe20000100800 */
        /* <DEDUP_REMOVED lines=9> */
[----:B------:R-:W2:Y:S02]  /*29370*/  LDL.LU.64 R8, [R1+0x3460] ;  /* 0x0034600001087983 */ /* 0x000ea40000300a00 */
[C---:B--2---:R-:W-:Y:S11]  /*29380*/  HMMA.16816.F32.BF16 R4, R12.reuse, R8, R4 ;  /* 0x000000080c04723c */ /* 0x044ff60000041804 */
[----:B------:R-:W-:Y:S11]  /*29390*/  @!UPT UIADD3 URZ, URZ, URZ, URZ ;  /* 0x0000003f3f3ff290 */ /* 0x000ff6000fffe03f */
[----:B------:R-:W-:Y:S01]  /*293a0*/  @!UPT UIADD3 URZ, URZ, URZ, URZ ;  /* 0x0000003f3f3ff290 */ /* 0x000fe2000fffe03f */
[----:B------:R0:W-:Y:S01]  /*293b0*/  STL.64 [R1+0x140], R4 ;  /* 0x0001400401007387 */ /* 0x0001e20000100a00 */
[----:B------:R-:W-:Y:S03]  /*293c0*/  STL.64 [R1+0x148], R6 ;  /* 0x0001480601007387 */ /* 0x000fe60000100a00 */
[----:B0-----:R-:W3:Y:S01]  /*293d0*/  LDL.LU.64 R4, [R1+0x3458] ;  /* 0x0034580001047983 */ /* 0x001ee20000300a00 */
[----:B------:R-:W-:Y:S02]  /*293e0*/  STL.64 [R1+0x33d0], R10 ;  /* 0x0033d00a01007387 */ /* 0x000fe40000100a00 */
[----:B------:R0:W-:Y:S02]  /*293f0*/  STL.64 [R1+0x33c8], R8 ;  /* 0x0033c80801007387 */ /* 0x0001e40000100a00 */
[----:B0-----:R-:W2:Y:S01]  /*29400*/  LDL.LU.64 R8, [R1+0x490] ;  /* 0x0004900001087983 */ /* 0x001ea20000300a00 */
[----:B------:R-:W2:Y:S02]  /*29410*/  LDL.LU.64 R10, [R1+0x498] ;  /* 0x00049800010a7983 */ /* 0x000ea40000300a00 */
[----:B------:R-:W2:Y:S01]  /*29420*/  LDL.LU.64 R6, [R1+0x3450] ;  /* 0x0034500001067983 */ /* 0x000ea20000300a00 */
[----:B---3--:R-:W-:Y:S01]  /*29430*/  HMMA.16816.F32.BF16 R24, R12, R4, R24 ;  /* 0x000000040c18723c */ /* 0x008fe20000041818 */
[----:B------:R-:W-:-:S02]  /*29440*/  IMAD.MOV.U32 R23, RZ, RZ, R4 ;  /* 0x000000ffff177224 */ /* 0x000fc400078e0004 */
[----:B------:R-:W-:Y:S02]  /*29450*/  IMAD.MOV.U32 R22, RZ, RZ, R5 ;  /* 0x000000ffff167224 */ /* 0x000fe400078e0005 */
[----:B------:R-:W3:Y:S11]  /*29460*/  LDL.LU.64 R4, [R1+0x3448] ;  /* 0x0034480001047983 */ /* 0x000ef60000300a00 */
[----:B------:R-:W-:Y:S07]  /*29470*/  @!UPT UIADD3 URZ, URZ, URZ, URZ ;  /* 0x0000003f3f3ff290 */ /* 0x000fee000fffe03f */
[----:B------:R0:W-:Y:S04]  /*29480*/  STL.64 [R1+0x130], R24 ;  /* 0x0001301801007387 */ /* 0x0001e80000100a00 */
[----:B0-----:R-:W2:Y:S01]  /*29490*/  LDL.LU.64 R24, [R1+0x3440] ;  /* 0x0034400001187983 */ /* 0x001ea20000300a00 */
[----:B------:R-:W-:Y:S02]  /*294a0*/  IMAD.MOV.U32 R2, RZ, RZ, R27 ;  /* 0x000000ffff027224 */ /* 0x000fe400078e001b */
[----:B------:R-:W-:-:S03]  /*294b0*/  IMAD.MOV.U32 R0, RZ, RZ, R26 ;  /* 0x000000ffff007224 */ /* 0x000fc600078e001a */
[----:B------:R-:W-:Y:S02]  /*294c0*/  STL [R1+0x311c], R2 ;  /* 0x00311c0201007387 */ /* 0x000fe40000100800 */
[----:B------:R-:W-:Y:S01]  /*294d0*/  STL [R1+0x3118], R0 ;  /* 0x0031180001007387 */ /* 0x000fe20000100800 */
[C---:B--2---:R-:W-:Y:S11]  /*294e0*/  HMMA.16816.F32.BF16 R8, R12.reuse, R24, R8 ;  /* 0x000000180c08723c */ /* 0x044ff60000041808 */
[----:B------:R-:W-:Y:S11]  /*294f0*/  @!UPT UIADD3 URZ, URZ, URZ, URZ ;  /* 0x0000003f3f3ff290 */ /* 0x000ff6000fffe03f */
[----:B------:R-:W-:Y:S01]  /*29500*/  @!UPT UIADD3 URZ, URZ, URZ, URZ ;  /* 0x0000003f3f3ff290 */ /* 0x000fe2000fffe03f */
[----:B------:R0:W-:Y:S01]  /*29510*/  STL.64 [R1+0x120], R8 ;  /* 0x0001200801007387 */ /* 0x0001e20000100a00 */
[----:B------:R-:W-:Y:S02]  /*29520*/  STL.64 [R1+0x128], R10 ;  /* 0x0001280a01007387 */ /* 0x000fe40000100a00 */
[----:B------:R-:W2:Y:S02]  /*29530*/  LDL.LU.64 R26, [R1+0x3438] ;  /* 0x00343800011a7983 */ /* 0x000ea40000300a00 */
[----:B0-----:R-:W-:Y:S02]  /*29540*/  IMAD.MOV.U32 R9, RZ, RZ, R24 ;  /* 0x000000ffff097224 */ /* 0x001fe400078e0018 */
[----:B------:R-:W-:Y:S02]  /*29550*/  IMAD.MOV.U32 R8, RZ, RZ, R25 ;  /* 0x000000ffff087224 */ /* 0x000fe400078e0019 */
[----:B------:R-:W4:Y:S02]  /*29560*/  LDL.LU.64 R24, [R1+0x3430] ;  /* 0x0034300001187983 */ /* 0x000f240000300a00 */
[----:B----4-:R-:W-:Y:S11]  /*29570*/  HMMA.16816.F32.BF16 R16, R12, R24, R16 ;  /* 0x000000180c10723c */ /* 0x010ff60000041810 */
[----:B------:R-:W-:Y:S11]  /*29580*/  @!UPT UIADD3 URZ, URZ, URZ, URZ ;  /* 0x0000003f3f3ff290 */ /* 0x000ff6000fffe03f */
[----:B------:R-:W-:Y:S01]  /*29590*/  @!UPT UIADD3 URZ, URZ, URZ, URZ ;  /* 0x0000003f3f3ff290 */ /* 0x000fe2000fffe03f */
[----:B------:R0:W-:Y:S01]  /*295a0*/  STL.64 [R1+0x110], R16 ;  /* 0x0001101001007387 */ /* 0x0001e20000100a00 */
[----:B------:R-:W-:Y:S02]  /*295b0*/  IMAD.MOV.U32 R2, RZ, RZ, R18 ;  /* 0x000000ffff027224 */ /* 0x000fe400078e0012 */
[----:B------:R-:W-:Y:S02]  /*295c0*/  IMAD.MOV.U32 R0, RZ, RZ, R19 ;  /* 0x000000ffff007224 */ /* 0x000fe400078e0013 */
[----:B------:R-:W4:Y:S04]  /*295d0*/  LDL.LU.64 R18, [R1+0x3428] ;  /* 0x0034280001127983 */ /* 0x000f280000300a00 */
[----:B0-----:R-:W4:Y:S01]  /*295e0*/  LDL.LU.64 R16, [R1+0x3420] ;  /* 0x0034200001107983 */ /* 0x001f220000300a00 */
[----:B--2---:R-:W-:Y:S02]  /*295f0*/  STL.64 [R1+0x3390], R26 ;  /* 0x0033901a01007387 */ /* 0x004fe40000100a00 */
[----:B------:R0:W-:Y:S02]  /*29600*/  STL.64 [R1+0x3388], R24 ;  /* 0x0033881801007387 */ /* 0x0001e40000100a00 */
[----:B0-----:R-:W-:-:S02]  /*29610*/  IMAD.MOV.U32 R24, RZ, RZ, R9 ;  /* 0x000000ffff187224 */ /* 0x001fc400078e0009 */
[----:B------:R-:W-:Y:S02]  /*29620*/  IMAD.MOV.U32 R25, RZ, RZ, R8 ;  /* 0x000000ffff197224 */ /* 0x000fe400078e0008 */
[----:B------:R-:W-:Y:S02]  /*29630*/  IMAD.MOV.U32 R8, RZ, RZ, R29 ;  /* 0x000000ffff087224 */ /* 0x000fe400078e001d */
[----:B------:R-:W-:Y:S01]  /*29640*/  IMAD.MOV.U32 R9, RZ, RZ, R28 ;  /* 0x000000ffff097224 */ /* 0x000fe200078e001c */
[----:B------:R-:W2:Y:S01]  /*29650*/  LDL.LU R29, [R1+0x341c] ;  /* 0x00341c00011d7983 */ /* 0x000ea20000300800 */
[----:B------:R-:W2:Y:S03]  /*29660*/  LDL.LU R28, [R1+0x3418] ;  /* 0x00341800011c7983 */ /* 0x000ea60000300800 */
[----:B------:R0:W-:Y:S04]  /*29670*/  STL.64 [R1+0x33e8], R8 ;  /* 0x0033e80801007387 */ /* 0x0001e80000100a00 */
[----:B0-----:R-:W2:Y:S01]  /*29680*/  LDL.LU.64 R8, [R1+0x470] ;  /* 0x0004700001087983 */ /* 0x001ea20000300a00 */
[----:B------:R-:W2:Y:S02]  /*29690*/  LDL.LU.64 R10, [R1+0x478] ;  /* 0x00047800010a7983 */ /* 0x000ea40000300a00 */
[----:B------:R0:W-:Y:S02]  /*296a0*/  STL.64 [R1+0x33a8], R24 ;  /* 0x0033a81801007387 */ /* 0x0001e40000100a00 */
[----:B0-----:R-:W-:-:S02]  /*296b0*/  IMAD.MOV.U32 R24, RZ, RZ, R23 ;  /* 0x000000ffff187224 */ /* 0x001fc400078e0017 */
[----:B------:R-:W-:-:S05]  /*296c0*/  IMAD.MOV.U32 R25, RZ, RZ, R22 ;  /* 0x000000ffff197224 */ /* 0x000fca00078e0016 */
[----:B------:R-:W-:Y:S01]  /*296d0*/  STL.64 [R1+0x33c0], R24 ;  /* 0x0033c01801007387 */ /* 0x000fe20000100a00 */
[----:B------:R-:W-:Y:S02]  /*296e0*/  STL [R1+0x32ec], R0 ;  /* 0x0032ec0001007387 */ /* 0x000fe40000100800 */
[----:B------:R-:W-:Y:S02]  /*296f0*/  STL [R1+0x32e8], R2 ;  /* 0x0032e80201007387 */ /* 0x000fe40000100800 */
[----:B------:R-:W-:Y:S01]  /*29700*/  STL.64 [R1+0x33a0], R6 ;  /* 0x0033a00601007387 */ /* 0x000fe20000100a00 */
[----:B---3--:R-:W-:Y:S01]  /*29710*/  STL.64 [R1+0x3398], R4 ;  /* 0x0033980401007387 */ /* 0x008fe20000100a00 */
[----:B--2---:R-:W-:Y:S07]  /*29720*/  HMMA.16816.F32.BF16 R8, R12, R4, R8 ;  /* 0x000000040c08723c */ /* 0x004fee0000041808 */
[----:B------:R-:W-:-:S02]  /*29730*/  IMAD.MOV.U32 R14, RZ, RZ, R29 ;  /* 0x000000ffff0e7224 */ /* 0x000fc400078e001d */
[----:B------:R-:W-:Y:S11]  /*29740*/  IMAD.MOV.U32 R15, RZ, RZ, R3 ;  /* 0x000000ffff0f7224 */ /* 0x000ff600078e0003 */
[----:B------:R-:W-:Y:S03]  /*29750*/  @!UPT UIADD3 URZ, URZ, URZ, URZ ;  /* 0x0000003f3f3ff290 */ /* 0x000fe6000fffe03f */
[----:B------:R0:W-:Y:S01]  /*29760*/  STL.64 [R1+0xb0], R8 ;  /* 0x0000b00801007387 */ /* 0x0001e20000100a00 */
[----:B------:R1:W-:Y:S02]  /*29770*/  STL.64 [R1+0xb8], R10 ;  /* 0x0000b80a01007387 */ /* 0x0003e40000100a00 */
[----:B------:R-:W2:Y:S02]  /*29780*/  LDL.LU R12, [R1+0x2f0] ;  /* 0x0002f000010c7983 */ /* 0x000ea40000300800 */
[----:B------:R-:W2:Y:S01]  /*29790*/  LDL.LU R13, [R1+0x2f4] ;  /* 0x0002f400010d7983 */ /* 0x000ea20000300800 */
[----:B------:R-:W3:Y:S01]  /*297a0*/  LDL.LU R29, [R1+0x3414] ;  /* 0x00341400011d7983 */ /* 0x000ee20000300800 */
[----:B------:R-:W2:Y:S03]  /*297b0*/  LDL.LU R3, [R1+0x3410] ;  /* 0x0034100001037983 */ /* 0x000ea60000300800 */
[----:B0-----:R-:W2:Y:S01]  /*297c0*/  LDL.LU.64 R8, [R1+0x550] ;  /* 0x0005500001087983 */ /* 0x001ea20000300a00 */
[----:B-1----:R-:W2:Y:S03]  /*297d0*/  LDL.LU.64 R10, [R1+0x558] ;  /* 0x00055800010a7983 */ /* 0x002ea60000300a00 */
[----:B--2---:R-:W-:Y:S01]  /*297e0*/  STL.64 [R1+0x33f8], R10 ;  /* 0x0033f80a01007387 */ /* 0x004fe20000100a00 */
[----:B------:R-:W-:Y:S02]  /*297f0*/  STL.64 [R1+0x33f0], R8 ;  /* 0x0033f00801007387 */ /* 0x000fe40000100a00 */
[----:B------:R-:W2:Y:S02]  /*29800*/  LDL.LU.64 R24, [R1+0x500] ;  /* 0x0005000001187983 */ /* 0x000ea40000300a00 */
[----:B------:R-:W2:Y:S02]  /*29810*/  LDL.LU.64 R26, [R1+0x508] ;  /* 0x00050800011a7983 */ /* 0x000ea40000300a00 */
[----:B--2---:R-:W-:Y:S01]  /*29820*/  STL.64 [R1+0x33e0], R26 ;  /* 0x0033e01a01007387 */ /* 0x004fe20000100a00 */
[----:B------:R0:W-:Y:S03]  /*29830*/  STL.64 [R1+0x33d8], R24 ;  /* 0x0033d81801007387 */ /* 0x0001e60000100a00 */
[----:B0-----:R-:W2:Y:S01]  /*29840*/  LDL.LU.64 R24, [R1+0x520] ;  /* 0x0005200001187983 */ /* 0x001ea20000300a00 */
[----:B------:R-:W2:Y:S02]  /*29850*/  LDL.LU.64 R26, [R1+0x528] ;  /* 0x00052800011a7983 */ /* 0x000ea40000300a00 */
[----:B------:R-:W-:-:S02]  /*29860*/  IMAD.MOV.U32 R8, RZ, RZ, R21 ;  /* 0x000000ffff087224 */ /* 0x000fc400078e0015 */
[----:B------:R-:W-:Y:S01]  /*29870*/  IMAD.MOV.U32 R9, RZ, RZ, R20 ;  /* 0x000000ffff097224 */ /* 0x000fe200078e0014 */
[----:B--2---:R-:W-:Y:S01]  /*29880*/  STL.64 [R1+0x3408], R26 ;  /* 0x0034081a01007387 */ /* 0x004fe20000100a00 */
[----:B------:R0:W-:Y:S03]  /*29890*/  STL.64 [R1+0x3400], R24 ;  /* 0x0034001801007387 */ /* 0x0001e60000100a00 */
[----:B0-----:R-:W4:Y:S01]  /*298a0*/  LDL.LU.64 R24, [R1+0x580] ;  /* 0x0005800001187983 */ /* 0x001f220000300a00 */
[----:B------:R-:W4:Y:S02]  /*298b0*/  LDL.LU.64 R26, [R1+0x588] ;  /* 0x00058800011a7983 */ /* 0x000f240000300a00 */
[----:B------:R-:W2:Y:S02]  /*298c0*/  LDL.LU.64 R4, [R1+0x330] ;  /* 0x0003300001047983 */ /* 0x000ea40000300a00 */
[----:B------:R-:W2:Y:S01]  /*298d0*/  LDL.LU.64 R6, [R1+0x338] ;  /* 0x0003380001067983 */ /* 0x000ea20000300a00 */
[C---:B----4-:R-:W-:Y:S01]  /*298e0*/  HMMA.16816.F32.BF16 R8, R16.reuse, R8, R24 ;  /* 0x000000081008723c */ /* 0x050fe20000041818 */
[----:B--2---:R-:W-:Y:S01]  /*298f0*/  STL.64 [R1+0x33b8], R6 ;  /* 0x0033b80601007387 */ /* 0x004fe20000100a00 */
[----:B------:R0:W-:Y:S03]  /*29900*/  STL.64 [R1+0x33b0], R4 ;  /* 0x0033b00401007387 */ /* 0x0001e60000100a00 */
[----:B0-----:R-:W2:Y:S01]  /*29910*/  LDL.LU.64 R4, [R1+0x220] ;  /* 0x0002200001047983 */ /* 0x001ea20000300a00 */
[----:B------:R-:W2:Y:S02]  /*29920*/  LDL.LU.64 R6, [R1+0x228] ;  /* 0x0002280001067983 */ /* 0x000ea40000300a00 */
[----:B------:R-:W4:Y:S02]  /*29930*/  LDL.LU.64 R20, [R1+0x450] ;  /* 0x0004500001147983 */ /* 0x000f240000300a00 */
[----:B------:R-:W4:Y:S01]  /*29940*/  LDL.LU.64 R22, [R1+0x458] ;  /* 0x0004580001167983 */ /* 0x000f220000300a00 */
[----:B------:R-:W-:Y:S01]  /*29950*/  STL.64 [R1+0x3338], R14 ;  /* 0x0033380e01007387 */ /* 0x000fe20000100a00 */
[----:B------:R0:W-:Y:S03]  /*29960*/  STL.64 [R1+0x3330], R12 ;  /* 0x0033300c01007387 */ /* 0x0001e60000100a00 */
[----:B0-----:R-:W2:Y:S01]  /*29970*/  LDL.LU.64 R12, [R1+0x10] ;  /* 0x00001000010c7983 */ /* 0x001ea20000300a00 */
[----:B------:R-:W2:Y:S02]  /*29980*/  LDL.64 R14, [R1+0x18] ;  /* 0x00001800010e7983 */ /* 0x000ea40000100a00 */
[----:B------:R-:W2:Y:S02]  /*29990*/  LDL.LU.64 R26, [R1+0x3408] ;  /* 0x00340800011a7983 */ /* 0x000ea40000300a00 */
[----:B------:R-:W2:Y:S03]  /*299a0*/  LDL.LU.64 R24, [R1+0x3400] ;  /* 0x0034000001187983 */ /* 0x000ea60000300a00 */
[----:B------:R-:W-:Y:S01]  /*299b0*/  STL.64 [R1+0xa0], R8 ;  /* 0x0000a00801007387 */ /* 0x000fe20000100a00 */
[----:B------:R0:W-:Y:S03]  /*299c0*/  STL.64 [R1+0xa8], R10 ;  /* 0x0000a80a01007387 */ /* 0x0001e60000100a00 */
[----:B0-----:R-:W2:Y:S01]  /*299d0*/  LDL.LU.64 R10, [R1+0x33f8] ;  /* 0x0033f800010a7983 */ /* 0x001ea20000300a00 */
[----:B------:R-:W2:Y:S02]  /*299e0*/  LDL.LU.64 R8, [R1+0x33f0] ;  /* 0x0033f00001087983 */ /* 0x000ea40000300a00 */
[C---:B--2---:R-:W-:Y:S11]  /*299f0*/  HMMA.16816.F32.BF16 R8, R16.reuse, R12, R8 ;  /* 0x0000000c1008723c */ /* 0x044ff60000041808 */
[----:B------:R-:W-:Y:S11]  /*29a00*/  @!UPT UIADD3 URZ, URZ, URZ, URZ ;  /* 0x0000003f3f3ff290 */ /* 0x000ff6000fffe03f */
[----:B------:R-:W-:Y:S01]  /*29a10*/  @!UPT UIADD3 URZ, URZ, URZ, URZ ;  /* 0x0000003f3f3ff290 */ /* 0x000fe2000fffe03f */
[----:B------:R0:W-:Y:S01]  /*29a20*/  STL.64 [R1+0x90], R8 ;  /* 0x0000900801007387 */ /* 0x0001e20000100a00 */
[----:B------:R-:W-:Y:S03]  /*29a30*/  STL.64 [R1+0x98], R10 ;  /* 0x0000980a01007387 */ /* 0x000fe60000100a00 */
[----:B0-----:R-:W2:Y:S01]  /*29a40*/  LDL.LU.64 R8, [R1+0x33e8] ;  /* 0x0033e80001087983 */ /* 0x001ea20000300a00 */
[----:B------:R0:W-:Y:S03]  /*29a50*/  STL.64 [R1+0x3348], R14 ;  /* 0x0033480e01007387 */ /* 0x0001e60000100a00 */
[----:B0-----:R-:W3:Y:S04]  /*29a60*/  LDL R14, [R1+0x28] ;  /* 0x00002800010e7983 */ /* 0x001ee80000100800 */
[----:B------:R-:W3:Y:S01]  /*29a70*/  LDL R15, [R1+0x2c] ;  /* 0x00002c00010f7983 */ /* 0x000ee20000100800 */
[C---:B--2---:R-:W-:Y:S03]  /*29a80*/  HMMA.16816.F32.BF16 R8, R16.reuse, R8, R24 ;  /* 0x000000081008723c */ /* 0x044fe60000041818 */
[----:B------:R-:W2:Y:S01]  /*29a90*/  LDL.LU.64 R26, [R1+0x33e0] ;  /* 0x0033e000011a7983 */ /* 0x000ea20000300a00 */
[----:B------:R-:W2:Y:S11]  /*29aa0*/  LDL.LU.64 R24, [R1+0x33d8] ;  /* 0x0033d80001187983 */ /* 0x000eb60000300a00 */
[----:B------:R-:W-:Y:S08]  /*29ab0*/  @!UPT UIADD3 URZ, URZ, URZ, URZ ;  /* 0x0000003f3f3ff290 */ /* 0x000ff0000fffe03f */
        /* <DEDUP_REMOVED lines=8> */
[----:B------:R1:W-:Y:S03]  /*29b40*/  STL.64 [R1+0x48], R26 ;  /* 0x0000481a01007387 */ /* 0x0003e60000100a00 */
[----:B0-----:R-:W1:Y:S01]  /*29b50*/  LDL.LU.64 R24, [R1+0x33c0] ;  /* 0x0033c00001187983 */ /* 0x001e620000300a00 */
[----:B------:R-:W2:Y:S01]  /*29b60*/  LDL R9, [R1+0x5d4] ;  /* 0x0005d40001097983 */ /* 0x000ea20000100800 */
[----:B-1----:R-:W-:Y:S02]  /*29b70*/  HMMA.16816.F32.BF16 R24, R16, R24, R4 ;  /* 0x000000181018723c */ /* 0x002fe40000041804 */
[----:B------:R-:W2:Y:S01]  /*29b80*/  LDL.LU.64 R6, [R1+0x33b8] ;  /* 0x0033b80001067983 */ /* 0x000ea20000300a00 */
[----:B------:R-:W2:Y:S11]  /*29b90*/  LDL.LU.64 R4, [R1+0x33b0] ;  /* 0x0033b00001047983 */ /* 0x000eb60000300a00 */
[----:B------:R-:W-:Y:S09]  /*29ba0*/  @!UPT UIADD3 URZ, URZ, URZ, URZ ;  /* 0x0000003f3f3ff290 */ /* 0x000ff2000fffe03f */
[----:B------:R0:W-:Y:S01]  /*29bb0*/  STL.64 [R1+0x220], R24 ;  /* 0x0002201801007387 */ /* 0x0001e20000100a00 */
[----:B------:R2:W-:Y:S03]  /*29bc0*/  STL [R1+0x228], R26 ;  /* 0x0002281a01007387 */ /* 0x0005e60000100800 */
[----:B0-----:R-:W2:Y:S01]  /*29bd0*/  LDL.LU.64 R24, [R1+0x33a8] ;  /* 0x0033a80001187983 */ /* 0x001ea20000300a00 */
[----:B------:R-:W-:-:S05]  /*29be0*/  IMAD.MOV.U32 R8, RZ, RZ, R27 ;  /* 0x000000ffff087224 */ /* 0x000fca00078e001b */
[----:B------:R-:W-:Y:S01]  /*29bf0*/  STL [R1+0x3010], R8 ;  /* 0x0030100801007387 */ /* 0x000fe20000100800 */
[C---:B--2---:R-:W-:Y:S03]  /*29c00*/  HMMA.16816.F32.BF16 R24, R16.reuse, R24, R4 ;  /* 0x000000181018723c */ /* 0x044fe60000041804 */
[----:B------:R-:W2:Y:S01]  /*29c10*/  LDL.LU.64 R6, [R1+0x33a0] ;  /* 0x0033a00001067983 */ /* 0x000ea20000300a00 */
[----:B------:R-:W2:Y:S11]  /*29c20*/  LDL.LU.64 R4, [R1+0x3398] ;  /* 0x0033980001047983 */ /* 0x000eb60000300a00 */
[----:B------:R-:W-:Y:S08]  /*29c30*/  @!UPT UIADD3 URZ, URZ, URZ, URZ ;  /* 0x0000003f3f3ff290 */ /* 0x000ff0000fffe03f */
[----:B------:R-:W-:Y:S01]  /*29c40*/  STL.64 [R1+0x330], R24 ;  /* 0x0003301801007387 */ /* 0x000fe20000100a00 */
[----:B------:R0:W-:Y:S03]  /*29c50*/  STL.64 [R1+0x338], R26 ;  /* 0x0003381a01007387 */ /* 0x0001e60000100a00 */
[----:B0-----:R-:W2:Y:S01]  /*29c60*/  LDL.LU.64 R26, [R1+0x3390] ;  /* 0x00339000011a7983 */ /* 0x001ea20000300a00 */
[----:B------:R-:W4:Y:S02]  /*29c70*/  LDL.LU.64 R24, [R1+0x3388] ;  /* 0x0033880001187983 */ /* 0x000f240000300a00 */
[----:B----4-:R-:W-:Y:S11]  /*29c80*/  HMMA.16816.F32.BF16 R20, R16, R24, R20 ;  /* 0x000000181014723c */ /* 0x010ff60000041814 */
[----:B------:R-:W-:Y:S11]  /*29c90*/  @!UPT UIADD3 URZ, URZ, URZ, URZ ;  /* 0x0000003f3f3ff290 */ /* 0x000ff6000fffe03f */
[----:B------:R-:W-:Y:S01]  /*29ca0*/  @!UPT UIADD3 URZ, URZ, URZ, URZ ;  /* 0x0000003f3f3ff290 */ /* 0x000fe2000fffe03f */
[----:B------:R0:W-:Y:S01]  /*29cb0*/  STL.64 [R1+0x450], R20 ;  /* 0x0004501401007387 */ /* 0x0001e20000100a00 */
[----:B------:R1:W-:Y:S02]  /*29cc0*/  STL [R1+0x45c], R23 ;  /* 0x00045c1701007387 */ /* 0x0003e40000100800 */
[----:B------:R-:W-:Y:S01]  /*29cd0*/  IMAD.MOV.U32 R8, RZ, RZ, R22 ;  /* 0x000000ffff087224 */ /* 0x000fe200078e0016 */
[----:B0-----:R-:W4:Y:S01]  /*29ce0*/  LDL.LU.64 R20, [R1+0x460] ;  /* 0x0004600001147983 */ /* 0x001f220000300a00 */
[----:B-1----:R-:W4:Y:S02]  /*29cf0*/  LDL.LU.64 R22, [R1+0x468] ;  /* 0x0004680001167983 */ /* 0x002f240000300a00 */
[----:B--2---:R0:W-:Y:S02]  /*29d00*/  STL.64 [R1+0x3308], R26 ;  /* 0x0033081a01007387 */ /* 0x0041e40000100a00 */
[----:B0-----:R-:W2:Y:S04]  /*29d10*/  LDL R26, [R1+0x8] ;  /* 0x00000800011a7983 */ /* 0x001ea80000100800 */
[----:B------:R-:W2:Y:S01]  /*29d20*/  LDL R27, [R1+0xc] ;  /* 0x00000c00011b7983 */ /* 0x000ea20000100800 */
[----:B------:R-:W-:-:S03]  /*29d30*/  IMAD.MOV.U32 R25, RZ, RZ, R3 ;  /* 0x000000ffff197224 */ /* 0x000fc600078e0003 */
[----:B--2---:R3:W-:Y:S01]  /*29d40*/  STL.64 [R1+0x3340], R26 ;  /* 0x0033401a01007387 */ /* 0x0047e20000100a00 */
[----:B------:R-:W2:Y:S02]  /*29d50*/  LDL.LU R24, [R1+0x310] ;  /* 0x0003100001187983 */ /* 0x000ea40000300800 */
[----:B------:R-:W2:Y:S02]  /*29d60*/  LDL.LU R3, [R1+0x3384] ;  /* 0x0033840001037983 */ /* 0x000ea40000300800 */
[----:B---3--:R-:W-:Y:S02]  /*29d70*/  IMAD.MOV.U32 R26, RZ, RZ, R29 ;  /* 0x000000ffff1a7224 */ /* 0x008fe400078e001d */
[----:B------:R-:W3:Y:S01]  /*29d80*/  LDL.LU R29, [R1+0x3380] ;  /* 0x00338000011d7983 */ /* 0x000ee20000300800 */
[----:B------:R-:W2:Y:S01]  /*29d90*/  LDL.LU R27, [R1+0x31c] ;  /* 0x00031c00011b7983 */ /* 0x000ea20000300800 */
[----:B----4-:R-:W-:Y:S02]  /*29da0*/  HMMA.16816.F32.BF16 R16, R16, R4, R20 ;  /* 0x000000041010723c */ /* 0x010fe40000041814 */
[----:B--2---:R0:W-:Y:S01]  /*29db0*/  STL.64 [R1+0x3358], R26 ;  /* 0x0033581a01007387 */ /* 0x0041e20000100a00 */
[----:B------:R1:W-:Y:S02]  /*29dc0*/  STL.64 [R1+0x3350], R24 ;  /* 0x0033501801007387 */ /* 0x0003e40000100a00 */
[----:B0-----:R-:W-:Y:S01]  /*29dd0*/  IMAD.MOV.U32 R26, RZ, RZ, R3 ;  /* 0x000000ffff1a7224 */ /* 0x001fe200078e0003 */
[----:B-1----:R-:W2:Y:S01]  /*29de0*/  LDL.LU R24, [R1+0x320] ;  /* 0x0003200001187983 */ /* 0x002ea20000300800 */
[----:B------:R-:W2:Y:S02]  /*29df0*/  LDL.LU R25, [R1+0x324] ;  /* 0x0003240001197983 */ /* 0x000ea40000300800 */
[----:B------:R-:W4:Y:S02]  /*29e00*/  LDL.LU R3, [R1+0x337c] ;  /* 0x00337c0001037983 */ /* 0x000f240000300800 */
[----:B---3--:R-:W-:-:S02]  /*29e10*/  IMAD.MOV.U32 R27, RZ, RZ, R29 ;  /* 0x000000ffff1b7224 */ /* 0x008fc400078e001d */
[----:B------:R-:W3:Y:S01]  /*29e20*/  LDL.LU R29, [R1+0x3378] ;  /* 0x00337800011d7983 */ /* 0x000ee20000300800 */
[----:B------:R-:W-:Y:S02]  /*29e30*/  STL [R1+0x3014], R8 ;  /* 0x0030140801007387 */ /* 0x000fe40000100800 */
[----:B------:R-:W2:Y:S02]  /*29e40*/  LDL.LU.64 R22, [R1+0x3370] ;  /* 0x0033700001167983 */ /* 0x000ea40000300a00 */
[----:B------:R-:W2:Y:S01]  /*29e50*/  LDL.LU.64 R20, [R1+0x3368] ;  /* 0x0033680001147983 */ /* 0x000ea20000300a00 */
[----:B------:R0:W-:Y:S01]  /*29e60*/  STL.64 [R1+0x3300], R6 ;  /* 0x0033000601007387 */ /* 0x0001e20000100a00 */
[----:B------:R-:W3:Y:S03]  /*29e70*/  LDL.LU R4, [R1+0x300] ;  /* 0x0003000001047983 */ /* 0x000ee60000300800 */
[----:B------:R-:W-:Y:S02]  /*29e80*/  STL.64 [R1+0x460], R16 ;  /* 0x0004601001007387 */ /* 0x000fe40000100a00 */
[----:B------:R-:W-:Y:S02]  /*29e90*/  STL.64 [R1+0x468], R18 ;  /* 0x0004681201007387 */ /* 0x000fe40000100a00 */
[----:B------:R-:W-:-:S02]  /*29ea0*/  IMAD.MOV.U32 R5, RZ, RZ, R10 ;  /* 0x000000ffff057224 */ /* 0x000fc400078e000a */
[----:B------:R-:W3:Y:S01]  /*29eb0*/  LDL.LU R10, [R1+0x3364] ;  /* 0x00336400010a7983 */ /* 0x000ee20000300800 */
[----:B0-----:R-:W-:-:S03]  /*29ec0*/  IMAD.MOV.U32 R6, RZ, RZ, R11 ;  /* 0x000000ffff067224 */ /* 0x001fc600078e000b */
[----:B------:R-:W3:Y:S01]  /*29ed0*/  LDL.LU R11, [R1+0x3360] ;  /* 0x00336000010b7983 */ /* 0x000ee20000300800 */
[C---:B--2---:R-:W-:Y:S03]  /*29ee0*/  HMMA.16816.F32.BF16 R12, R20.reuse, R14, R24 ;  /* 0x0000000e140c723c */ /* 0x044fe60000041818 */
[----:B------:R-:W2:Y:S01]  /*29ef0*/  LDL.LU.64 R26, [R1+0x3358] ;  /* 0x00335800011a7983 */ /* 0x000ea20000300a00 */
[----:B------:R-:W2:Y:S11]  /*29f00*/  LDL.LU.64 R24, [R1+0x3350] ;  /* 0x0033500001187983 */ /* 0x000eb60000300a00 */
[----:B------:R-:W-:Y:S08]  /*29f10*/  @!UPT UIADD3 URZ, URZ, URZ, URZ ;  /* 0x0000003f3f3ff290 */ /* 0x000ff0000fffe03f */
[----:B------:R-:W-:Y:S01]  /*29f20*/  STL.64 [R1+0x320], R12 ;  /* 0x0003200c01007387 */ /* 0x000fe20000100a00 */
[----:B------:R0:W-:Y:S03]  /*29f30*/  STL.64 [R1+0x328], R14 ;  /* 0x0003280e01007387 */ /* 0x0001e60000100a00 */
[----:B0-----:R-:W2:Y:S02]  /*29f40*/  LDL.LU.64 R14, [R1+0x3348] ;  /* 0x00334800010e7983 */ /* 0x001ea40000300a00 */
[----:B--2---:R-:W-:Y:S01]  /*29f50*/  HMMA.16816.F32.BF16 R24, R20, R14, R24 ;  /* 0x0000000e1418723c */ /* 0x004fe20000041818 */
[----:B------:R-:W-:Y:S02]  /*29f60*/  IMAD.MOV.U32 R0, RZ, RZ, R14 ;  /* 0x000000ffff007224 */ /* 0x000fe400078e000e */
[----:B------:R-:W-:Y:S11]  /*29f70*/  IMAD.MOV.U32 R2, RZ, RZ, R15 ;  /* 0x000000ffff027224 */ /* 0x000ff600078e000f */
[----:B------:R-:W-:Y:S09]  /*29f80*/  @!UPT UIADD3 URZ, URZ, URZ, URZ ;  /* 0x0000003f3f3ff290 */ /* 0x000ff2000fffe03f */
[----:B------:R-:W-:Y:S01]  /*29f90*/  STL.64 [R1+0x310], R24 ;  /* 0x0003101801007387 */ /* 0x000fe20000100a00 */
[----:B------:R0:W-:Y:S03]  /*29fa0*/  STL.64 [R1+0x318], R26 ;  /* 0x0003181a01007387 */ /* 0x0001e60000100a00 */
[----:B0-----:R-:W2:Y:S01]  /*29fb0*/  LDL.LU.64 R26, [R1+0x3340] ;  /* 0x00334000011a7983 */ /* 0x001ea20000300a00 */
[----:B------:R-:W2:Y:S02]  /*29fc0*/  LDL.LU.64 R14, [R1+0x3338] ;  /* 0x00333800010e7983 */ /* 0x000ea40000300a00 */
[----:B------:R-:W2:Y:S02]  /*29fd0*/  LDL.LU.64 R12, [R1+0x3330] ;  /* 0x00333000010c7983 */ /* 0x000ea40000300a00 */
[----:B------:R-:W-:Y:S02]  /*29fe0*/  IMAD.MOV.U32 R7, RZ, RZ, R28 ;  /* 0x000000ffff077224 */ /* 0x000fe400078e001c */
[----:B----4-:R-:W-:-:S02]  /*29ff0*/  IMAD.MOV.U32 R19, RZ, RZ, R3 ;  /* 0x000000ffff137224 */ /* 0x010fc400078e0003 */
[----:B---3--:R-:W-:Y:S01]  /*2a000*/  IMAD.MOV.U32 R18, RZ, RZ, R29 ;  /* 0x000000ffff127224 */ /* 0x008fe200078e001d */
[----:B------:R-:W3:Y:S02]  /*2a010*/  LDL R8, [R1+0x13dc] ;  /* 0x0013dc0001087983 */ /* 0x000ee40000100800 */
[C---:B--2---:R-:W-:Y:S08]  /*2a020*/  HMMA.16816.F32.BF16 R4, R20.reuse, R26, R4 ;  /* 0x0000001a1404723c */ /* 0x044ff00000041804 */
[C---:B------:R-:W-:Y:S11]  /*2a030*/  HMMA.16816.F32.BF16 R12, R20.reuse, R10, R12 ;  /* 0x0000000a140c723c */ /* 0x040ff6000004180c */
[----:B------:R-:W-:Y:S05]  /*2a040*/  @!UPT UIADD3 URZ, URZ, URZ, URZ ;  /* 0x0000003f3f3ff290 */ /* 0x000fea000fffe03f */
[----:B------:R-:W-:Y:S02]  /*2a050*/  IMAD.MOV.U32 R3, RZ, RZ, R7 ;  /* 0x000000ffff037224 */ /* 0x000fe400078e0007 */
[----:B------:R-:W-:Y:S02]  /*2a060*/  IMAD.MOV.U32 R28, RZ, RZ, R6 ;  /* 0x000000ffff1c7224 */ /* 0x000fe400078e0006 */
[----:B------:R-:W-:Y:S01]  /*2a070*/  IMAD.MOV.U32 R29, RZ, RZ, R5 ;  /* 0x000000ffff1d7224 */ /* 0x000fe200078e0005 */
[----:B------:R0:W-:Y:S01]  /*2a080*/  STL [R1+0x300], R4 ;  /* 0x0003000401007387 */ /* 0x0001e20000100800 */
[----:B------:R-:W-:Y:S02]  /*2a090*/  STL [R1+0x2f88], R3 ;  /* 0x002f880301007387 */ /* 0x000fe40000100800 */
[----:B------:R-:W-:Y:S01]  /*2a0a0*/  STL [R1+0x2f84], R28 ;  /* 0x002f841c01007387 */ /* 0x000fe20000100800 */
[----:B------:R-:W-:Y:S04]  /*2a0b0*/  STL [R1+0x2f80], R29 ;  /* 0x002f801d01007387 */ /* 0x000fe80000100800 */
[----:B0-----:R-:W2:Y:S01]  /*2a0c0*/  LDL.LU R4, [R1+0x2c0] ;  /* 0x0002c00001047983 */ /* 0x001ea20000300800 */
[----:B------:R-:W-:Y:S02]  /*2a0d0*/  STL.64 [R1+0x2f0], R12 ;  /* 0x0002f00c01007387 */ /* 0x000fe40000100a00 */
[----:B------:R-:W-:Y:S02]  /*2a0e0*/  STL.64 [R1+0x2f8], R14 ;  /* 0x0002f80e01007387 */ /* 0x000fe40000100a00 */
[----:B------:R-:W2:Y:S01]  /*2a0f0*/  LDL.LU R5, [R1+0x2c4] ;  /* 0x0002c40001057983 */ /* 0x000ea20000300800 */
[----:B------:R-:W4:Y:S01]  /*2a100*/  LDL.LU R6, [R1+0x2c8] ;  /* 0x0002c80001067983 */ /* 0x000f220000300800 */
[----:B------:R-:W4:Y:S03]  /*2a110*/  LDL.LU R7, [R1+0x2cc] ;  /* 0x0002cc0001077983 */ /* 0x000f260000300800 */
[----:B----4-:R-:W-:Y:S01]  /*2a120*/  STL.64 [R1+0x3318], R6 ;  /* 0x0033180601007387 */ /* 0x010fe20000100a00 */
[----:B--2---:R0:W-:Y:S03]  /*2a130*/  STL.64 [R1+0x3310], R4 ;  /* 0x0033100401007387 */ /* 0x0041e60000100a00 */
[----:B0-----:R-:W2:Y:S01]  /*2a140*/  LDL.LU R4, [R1+0x2d0] ;  /* 0x0002d00001047983 */ /* 0x001ea20000300800 */
[----:B------:R-:W2:Y:S02]  /*2a150*/  LDL.LU R5, [R1+0x2d4] ;  /* 0x0002d40001057983 */ /* 0x000ea40000300800 */
[----:B------:R-:W4:Y:S02]  /*2a160*/  LDL.LU R6, [R1+0x2d8] ;  /* 0x0002d80001067983 */ /* 0x000f240000300800 */
[----:B------:R-:W4:Y:S02]  /*2a170*/  LDL.LU R7, [R1+0x2dc] ;  /* 0x0002dc0001077983 */ /* 0x000f240000300800 */
[----:B----4-:R-:W-:Y:S01]  /*2a180*/  STL.64 [R1+0x3328], R6 ;  /* 0x0033280601007387 */ /* 0x010fe20000100a00 */
[----:B--2---:R0:W-:Y:S03]  /*2a190*/  STL.64 [R1+0x3320], R4 ;  /* 0x0033200401007387 */ /* 0x0041e60000100a00 */
[----:B0-----:R-:W2:Y:S01]  /*2a1a0*/  LDL.LU R4, [R1+0x2e0] ;  /* 0x0002e00001047983 */ /* 0x001ea20000300800 */
[----:B------:R-:W2:Y:S02]  /*2a1b0*/  LDL.LU R5, [R1+0x2e4] ;  /* 0x0002e40001057983 */ /* 0x000ea40000300800 */
[----:B------:R-:W2:Y:S02]  /*2a1c0*/  LDL.LU R6, [R1+0x2e8] ;  /* 0x0002e80001067983 */ /* 0x000ea40000300800 */
[----:B------:R-:W2:Y:S01]  /*2a1d0*/  LDL.LU R7, [R1+0x2ec] ;  /* 0x0002ec0001077983 */ /* 0x000ea20000300800 */
[----:B------:R-:W4:Y:S01]  /*2a1e0*/  LDL.64 R26, [R1+0x58] ;  /* 0x00005800011a7983 */ /* 0x000f220000100a00 */
[----:B------:R-:W-:Y:S02]  /*2a1f0*/  STL.64 [R1+0x32c8], R10 ;  /* 0x0032c80a01007387 */ /* 0x000fe40000100a00 */
[----:B---3--:R0:W-:Y:S02]  /*2a200*/  STL.64 [R1+0x32c0], R8 ;  /* 0x0032c00801007387 */ /* 0x0081e40000100a00 */
[----:B------:R-:W3:Y:S01]  /*2a210*/  LDL.LU R12, [R1+0xc0] ;  /* 0x0000c000010c7983 */ /* 0x000ee20000300800 */
[----:B------:R-:W3:Y:S01]  /*2a220*/  LDL.LU R13, [R1+0xc4] ;  /* 0x0000c400010d7983 */ /* 0x000ee20000300800 */
[----:B------:R-:W2:Y:S02]  /*2a230*/  LDL.LU R14, [R1+0xc8] ;  /* 0x0000c800010e7983 */ /* 0x000ea40000300800 */
[----:B------:R-:W2:Y:S01]  /*2a240*/  LDL.LU R15, [R1+0xcc] ;  /* 0x0000cc00010f7983 */ /* 0x000ea20000300800 */
[----:B0-----:R-:W2:Y:S01]  /*2a250*/  LDL.LU R8, [R1+0x1f0] ;  /* 0x0001f00001087983 */ /* 0x001ea20000300800 */
[----:B------:R-:W2:Y:S02]  /*2a260*/  LDL.LU R9, [R1+0x1f4] ;  /* 0x0001f40001097983 */ /* 0x000ea40000300800 */
[----:B------:R-:W2:Y:S02]  /*2a270*/  LDL.LU R10, [R1+0x1f8] ;  /* 0x0001f800010a7983 */ /* 0x000ea40000300800 */
[----:B------:R-:W2:Y:S02]  /*2a280*/  LDL.LU R11, [R1+0x1fc] ;  /* 0x0001fc00010b7983 */ /* 0x000ea40000300800 */
[----:B--2---:R0:W-:Y:S01]  /*2a290*/  STL.64 [R1+0x32d8], R10 ;  /* 0x0032d80a01007387 */ /* 0x0041e20000100a00 */
[----:B------:R-:W-:Y:S03]  /*2a2a0*/  STL.64 [R1+0x32d0], R8 ;  /* 0x0032d00801007387 */ /* 0x000fe60000100a00 */
[----:B0-----:R-:W2:Y:S01]  /*2a2b0*/  LDL.64 R10, [R1+0x28] ;  /* 0x00002800010a7983 */ /* 0x001ea20000100a00 */
[----:B------:R0:W-:Y:S02]  /*2a2c0*/  STL.64 [R1+0x3240], R14 ;  /* 0x0032400e01007387 */ /* 0x0001e40000100a00 */
[----:B---3--:R1:W-:Y:S01]  /*2a2d0*/  STL.64 [R1+0x3238], R12 ;  /* 0x0032380c01007387 */ /* 0x0083e20000100a00 */
[----:B0-----:R-:W3:Y:S01]  /*2a2e0*/  LDL.64 R14, [R1+0x8] ;  /* 0x00000800010e7983 */ /* 0x001ee20000100a00 */
[C---:B------:R-:W-:Y:S11]  /*2a2f0*/  HMMA.16816.F32.BF16 R4, R20.reuse, R18, R4 ;  /* 0x000000121404723c */ /* 0x040ff60000041804 */
[----:B------:R-:W-:Y:S11]  /*2a300*/  @!UPT UIADD3 URZ, URZ, URZ, URZ ;  /* 0x0000003f3f3ff290 */ /* 0x000ff6000fffe03f */
[----:B------:R-:W-:Y:S02]  /*2a310*/  @!UPT UIADD3 URZ, URZ, URZ, URZ ;  /* 0x0000003f3f3ff290 */ /* 0x000fe4000fffe03f */
[----:B------:R-:W-:Y:S02]  /*2a320*/  IMAD.MOV.U32 R28, RZ, RZ, R6 ;  /* 0x000000ffff1c7224 */ /* 0x000fe400078e0006 */
[----:B------:R-:W-:Y:S02]  /*2a330*/  IMAD.MOV.U32 R29, RZ, RZ, R7 ;  /* 0x000000ffff1d7224 */ /* 0x000fe400078e0007 */
[----:B------:R-:W-:Y:S01]  /*2a340*/  IMAD.MOV.U32 R3, RZ, RZ, R5 ;  /* 0x000000ffff037224 */ /* 0x000fe200078e0005 */
[----:B---3--:R0:W-:Y:S01]  /*2a350*/  STL.64 [R1+0x32e0], R14 ;  /* 0x0032e00e01007387 */ /* 0x0081e20000100a00 */
[----:B-1----:R-:W2:Y:S02]  /*2a360*/  LDL.LU R12, [R1+0x200] ;  /* 0x00020000010c7983 */ /* 0x002ea40000300800 */
[----:B------:R-:W2:Y:S01]  /*2a370*/  LDL.LU R13, [R1+0x204] ;  /* 0x00020400010d7983 */ /* 0x000ea20000300800 */
[----:B0-----:R-:W2:Y:S01]  /*2a380*/  LDL.LU R14, [R1+0x208] ;  /* 0x00020800010e7983 */ /* 0x001ea20000300800 */
[----:B------:R-:W2:Y:S02]  /*2a390*/  LDL.LU R15, [R1+0x20c] ;  /* 0x00020c00010f7983 */ /* 0x000ea40000300800 */
[----:B------:R0:W-:Y:S02]  /*2a3a0*/  STL [R1+0x2e0], R4 ;  /* 0x0002e00401007387 */ /* 0x0001e40000100800 */
[----:B------:R-:W3:Y:S01]  /*2a3b0*/  LDL.LU.64 R6, [R1+0x3328] ;  /* 0x0033280001067983 */ /* 0x000ee20000300a00 */
[----:B0-----:R-:W3:Y:S01]  /*2a3c0*/  LDL.LU.64 R4, [R1+0x3320] ;  /* 0x0033200001047983 */ /* 0x001ee20000300a00 */
[----:B------:R0:W-:Y:S02]  /*2a3d0*/  STL.64 [R1+0x32b8], R18 ;  /* 0x0032b81201007387 */ /* 0x0001e40000100a00 */
[----:B------:R-:W2:Y:S02]  /*2a3e0*/  LDL.LU R16, [R1+0x210] ;  /* 0x0002100001107983 */ /* 0x000ea40000300800 */
[----:B------:R-:W2:Y:S02]  /*2a3f0*/  LDL.LU R17, [R1+0x214] ;  /* 0x0002140001117983 */ /* 0x000ea40000300800 */
[----:B----4-:R-:W-:Y:S01]  /*2a400*/  IMAD.MOV.U32 R8, RZ, RZ, R26 ;  /* 0x000000ffff087224 */ /* 0x010fe200078e001a */
[----:B0-----:R-:W2:Y:S01]  /*2a410*/  LDL.LU R18, [R1+0x218] ;  /* 0x0002180001127983 */ /* 0x001ea20000300800 */
[----:B------:R-:W2:Y:S02]  /*2a420*/  LDL.LU R19, [R1+0x21c] ;  /* 0x00021c0001137983 */ /* 0x000ea40000300800 */
[----:B------:R-:W-:Y:S02]  /*2a430*/  STL [R1+0x301c], R28 ;  /* 0x00301c1c01007387 */ /* 0x000fe40000100800 */
[----:B------:R0:W-:Y:S02]  /*2a440*/  STL [R1+0x3018], R3 ;  /* 0x0030180301007387 */ /* 0x0001e40000100800 */
[----:B0-----:R-:W-:Y:S01]  /*2a450*/  IMAD.MOV.U32 R3, RZ, RZ, R27 ;  /* 0x000000ffff037224 */ /* 0x001fe200078e001b */
[C---:B---3--:R-:W-:Y:S11]  /*2a460*/  HMMA.16816.F32.BF16 R4, R20.reuse, R26, R4 ;  /* 0x0000001a1404723c */ /* 0x048ff60000041804 */
[----:B------:R-:W-:Y:S11]  /*2a470*/  @!UPT UIADD3 URZ, URZ, URZ, URZ ;  /* 0x0000003f3f3ff290 */ /* 0x000ff6000fffe03f */
[----:B------:R-:W-:Y:S01]  /*2a480*/  @!UPT UIADD3 URZ, URZ, URZ, URZ ;  /* 0x0000003f3f3ff290 */ /* 0x000fe2000fffe03f */
[----:B------:R-:W-:Y:S01]  /*2a490*/  STL.64 [R1+0x2d0], R4 ;  /* 0x0002d00401007387 */ /* 0x000fe20000100a00 */
[----:B------:R0:W-:Y:S03]  /*2a4a0*/  STL.64 [R1+0x2d8], R6 ;  /* 0x0002d80601007387 */ /* 0x0001e60000100a00 */
[----:B0-----:R-:W3:Y:S01]  /*2a4b0*/  LDL.LU.64 R6, [R1+0x3318] ;  /* 0x0033180001067983 */ /* 0x001ee20000300a00 */
[----:B------:R-:W3:Y:S02]  /*2a4c0*/  LDL.LU.64 R4, [R1+0x3310] ;  /* 0x0033100001047983 */ /* 0x000ee40000300a00 */
[----:B------:R-:W3:Y:S02]  /*2a4d0*/  LDL.LU.64 R26, [R1+0x3308] ;  /* 0x00330800011a7983 */ /* 0x000ee40000300a00 */
[C---:B---3--:R-:W-:Y:S01]  /*2a4e0*/  HMMA.16816.F32.BF16 R24, R20.reuse, R26, R4 ;  /* 0x0000001a1418723c */ /* 0x048fe20000041804 */
[----:B------:R-:W2:Y:S11]  /*2a4f0*/  LDL.LU.64 R6, [R1+0x3300] ;  /* 0x0033000001067983 */ /* 0x000eb60000300a00 */
[----:B------:R-:W-:Y:S11]  /*2a500*/  @!UPT UIADD3 URZ, URZ, URZ, URZ ;  /* 0x0000003f3f3ff290 */ /* 0x000ff6000fffe03f */
[----:B------:R-:W-:Y:S01]  /*2a510*/  STL.64 [R1+0x2c0], R24 ;  /* 0x0002c01801007387 */ /* 0x000fe20000100a00 */
[----:B------:R0:W-:Y:S03]  /*2a520*/  STL.64 [R1+0x2c8], R26 ;  /* 0x0002c81a01007387 */ /* 0x0001e60000100a00 */
[----:B0-----:R-:W3:Y:S01]  /*2a530*/  LDL.LU.64 R26, [R1+0x32f8] ;  /* 0x0032f800011a7983 */ /* 0x001ee20000300a00 */
[----:B------:R-:W3:Y:S01]  /*2a540*/  LDL.LU.64 R24, [R1+0x32f0] ;  /* 0x0032f00001187983 */ /* 0x000ee20000300a00 */
[----:B--2---:R-:W-:Y:S02]  /*2a550*/  HMMA.16816.F32.BF16 R16, R20, R6, R16 ;  /* 0x000000061410723c */ /* 0x004fe40000041810 */
[----:B------:R0:W-:Y:S01]  /*2a560*/  STL.64 [R1+0x3290], R6 ;  /* 0x0032900601007387 */ /* 0x0001e20000100a00 */
[----:B------:R-:W2:Y:S04]  /*2a570*/  LDL.LU R4, [R1+0x1e0] ;  /* 0x0001e00001047983 */ /* 0x000ea80000300800 */
[----:B------:R-:W-:-:S02]  /*2a580*/  IMAD.MOV.U32 R22, RZ, RZ, R8 ;  /* 0x000000ffff167224 */ /* 0x000fc400078e0008 */
[----:B------:R-:W-:Y:S11]  /*2a590*/  IMAD.MOV.U32 R23, RZ, RZ, R3 ;  /* 0x000000ffff177224 */ /* 0x000ff600078e0003 */
[----:B------:R-:W-:Y:S03]  /*2a5a0*/  @!UPT UIADD3 URZ, URZ, URZ, URZ ;  /* 0x0000003f3f3ff290 */ /* 0x000fe6000fffe03f */
[----:B------:R1:W-:Y:S01]  /*2a5b0*/  STL.64 [R1+0x210], R16 ;  /* 0x0002101001007387 */ /* 0x0003e20000100a00 */
[----:B------:R4:W-:Y:S02]  /*2a5c0*/  STL.64 [R1+0x218], R18 ;  /* 0x0002181201007387 */ /* 0x0009e40000100a00 */
[----:B------:R-:W2:Y:S02]  /*2a5d0*/  LDL.LU R5, [R1+0x1e4] ;  /* 0x0001e40001057983 */ /* 0x000ea40000300800 */
[----:B0-----:R-:W2:Y:S01]  /*2a5e0*/  LDL.LU R6, [R1+0x1e8] ;  /* 0x0001e80001067983 */ /* 0x001ea20000300800 */
[----:B------:R-:W2:Y:S04]  /*2a5f0*/  LDL.LU R7, [R1+0x1ec] ;  /* 0x0001ec0001077983 */ /* 0x000ea80000300800 */
[----:B-1----:R-:W2:Y:S01]  /*2a600*/  LDL.LU R16, [R1+0x1d0] ;  /* 0x0001d00001107983 */ /* 0x002ea20000300800 */
[----:B---3--:R-:W-:Y:S01]  /*2a610*/  HMMA.16816.F32.BF16 R12, R24, R10, R12 ;  /* 0x0000000a180c723c */ /* 0x008fe2000004180c */
[----:B------:R-:W3:Y:S02]  /*2a620*/  LDL.LU R17, [R1+0x1d4] ;  /* 0x0001d40001117983 */ /* 0x000ee40000300800 */
[----:B----4-:R-:W3:Y:S01]  /*2a630*/  LDL.LU R18, [R1+0x1d8] ;  /* 0x0001d80001127983 */ /* 0x010ee20000300800 */
[----:B------:R-:W3:Y:S01]  /*2a640*/  LDL.LU R19, [R1+0x1dc] ;  /* 0x0001dc0001137983 */ /* 0x000ee20000300800 */
[----:B------:R0:W-:Y:S02]  /*2a650*/  STL.64 [R1+0x32b0], R22 ;  /* 0x0032b01601007387 */ /* 0x0001e40000100a00 */
[----:B------:R-:W-:-:S02]  /*2a660*/  IMAD.MOV.U32 R3, RZ, RZ, R11 ;  /* 0x000000ffff037224 */ /* 0x000fc400078e000b */
[----:B0-----:R-:W-:Y:S02]  /*2a670*/  IMAD.MOV.U32 R22, RZ, RZ, R0 ;  /* 0x000000ffff167224 */ /* 0x001fe400078e0000 */
[----:B------:R-:W-:Y:S01]  /*2a680*/  IMAD.MOV.U32 R23, RZ, RZ, R2 ;  /* 0x000000ffff177224 */ /* 0x000fe200078e0002 */
[----:B------:R-:W4:Y:S01]  /*2a690*/  LDL.LU R0, [R1+0x32ec] ;  /* 0x0032ec0001007983 */ /* 0x000f220000300800 */
[----:B------:R-:W2:Y:S10]  /*2a6a0*/  LDL.LU R2, [R1+0x32e8] ;  /* 0x0032e80001027983 */ /* 0x000eb40000300800 */
[----:B------:R0:W-:Y:S01]  /*2a6b0*/  STL.64 [R1+0x200], R12 ;  /* 0x0002000c01007387 */ /* 0x0001e20000100a00 */
[----:B------:R1:W-:Y:S02]  /*2a6c0*/  STL.64 [R1+0x208], R14 ;  /* 0x0002080e01007387 */ /* 0x0003e40000100a00 */
[----:B0-----:R-:W-:Y:S01]  /*2a6d0*/  IMAD.MOV.U32 R12, RZ, RZ, R10 ;  /* 0x000000ffff0c7224 */ /* 0x001fe200078e000a */
[----:B-1----:R-:W2:Y:S01]  /*2a6e0*/  LDL.LU.64 R14, [R1+0x32e0] ;  /* 0x0032e000010e7983 */ /* 0x002ea20000300a00 */
[----:B------:R-:W2:Y:S02]  /*2a6f0*/  LDL.LU.64 R10, [R1+0x32d8] ;  /* 0x0032d800010a7983 */ /* 0x000ea40000300a00 */
[----:B------:R-:W2:Y:S02]  /*2a700*/  LDL.LU.64 R8, [R1+0x32d0] ;  /* 0x0032d00001087983 */ /* 0x000ea40000300a00 */
[C---:B--2---:R-:W-:Y:S08]  /*2a710*/  HMMA.16816.F32.BF16 R20, R24.reuse, R22, R8 ;  /* 0x000000161814723c */ /* 0x044ff00000041808 */
[C---:B------:R-:W-:Y:S01]  /*2a720*/  HMMA.16816.F32.BF16 R4, R24.reuse, R14, R4 ;  /* 0x0000000e1804723c */ /* 0x040fe20000041804 */
[----:B------:R-:W3:Y:S01]  /*2a730*/  LDL.LU.64 R10, [R1+0x32c8] ;  /* 0x0032c800010a7983 */ /* 0x000ee20000300a00 */
[----:B------:R-:W2:Y:S11]  /*2a740*/  LDL.LU.64 R8, [R1+0x32c0] ;  /* 0x0032c00001087983 */ /* 0x000eb60000300a00 */
[----:B------:R-:W-:Y:S02]  /*2a750*/  @!UPT UIADD3 URZ, URZ, URZ, URZ ;  /* 0x0000003f3f3ff290 */ /* 0x000fe4000fffe03f */
[----:B------:R0:W-:Y:S01]  /*2a760*/  STL.64 [R1+0x1f0], R20 ;  /* 0x0001f01401007387 */ /* 0x0001e20000100a00 */
[----:B------:R1:W-:Y:S03]  /*2a770*/  STL.64 [R1+0x1f8], R22 ;  /* 0x0001f81601007387 */ /* 0x0003e60000100a00 */
[----:B0-----:R-:W2:Y:S04]  /*2a780*/  LDL.LU R20, [R1+0x1c0] ;  /* 0x0001c00001147983 */ /* 0x001ea80000300800 */
[----:B------:R-:W-:Y:S02]  /*2a790*/  STL.64 [R1+0x1e0], R4 ;  /* 0x0001e00401007387 */ /* 0x000fe40000100a00 */
[----:B------:R0:W-:Y:S02]  /*2a7a0*/  STL.64 [R1+0x1e8], R6 ;  /* 0x0001e80601007387 */ /* 0x0001e40000100a00 */
[----:B------:R-:W2:Y:S01]  /*2a7b0*/  LDL.LU R21, [R1+0x1c4] ;  /* 0x0001c40001157983 */ /* 0x000ea20000300800 */
[----:B-1----:R-:W2:Y:S01]  /*2a7c0*/  LDL.LU R22, [R1+0x1c8] ;  /* 0x0001c80001167983 */ /* 0x002ea20000300800 */
[----:B------:R-:W2:Y:S03]  /*2a7d0*/  LDL.LU R23, [R1+0x1cc] ;  /* 0x0001cc0001177983 */ /* 0x000ea60000300800 */
[----:B0-----:R-:W2:Y:S04]  /*2a7e0*/  LDL.64 R6, [R1+0x68] ;  /* 0x0000680001067983 */ /* 0x001ea80000100a00 */
[----:B--2---:R0:W-:Y:S01]  /*2a7f0*/  STL.64 [R1+0x32a8], R6 ;  /* 0x0032a80601007387 */ /* 0x0041e20000100a00 */
[----:B------:R-:W2:Y:S02]  /*2a800*/  LDL.LU R4, [R1+0x1b0] ;  /* 0x0001b00001047983 */ /* 0x000ea40000300800 */
[----:B------:R-:W2:Y:S01]  /*2a810*/  LDL.LU R5, [R1+0x1b4] ;  /* 0x0001b40001057983 */ /* 0x000ea20000300800 */
[----:B0-----:R-:W2:Y:S01]  /*2a820*/  LDL.LU R6, [R1+0x1b8] ;  /* 0x0001b80001067983 */ /* 0x001ea20000300800 */
[----:B------:R-:W2:Y:S02]  /*2a830*/  LDL.LU R7, [R1+0x1bc] ;  /* 0x0001bc0001077983 */ /* 0x000ea40000300800 */
[----:B------:R0:W-:Y:S02]  /*2a840*/  STL.64 [R1+0x3258], R14 ;  /* 0x0032580e01007387 */ /* 0x0001e40000100a00 */
[----:B0-----:R-:W2:Y:S01]  /*2a850*/  LDL.64 R14, [R1+0x18] ;  /* 0x00001800010e7983 */ /* 0x001ea20000100a00 */
[----:B---3--:R-:W-:Y:S03]  /*2a860*/  HMMA.16816.F32.BF16 R16, R24, R10, R16 ;  /* 0x0000000a1810723c */ /* 0x008fe60000041810 */
[----:B--2---:R0:W-:Y:S02]  /*2a870*/  STL.64 [R1+0x3260], R14 ;  /* 0x0032600e01007387 */ /* 0x0041e40000100a00 */
[----:B0-----:R-:W-:-:S02]  /*2a880*/  IMAD.MOV.U32 R14, RZ, RZ, R12 ;  /* 0x000000ffff0e7224 */ /* 0x001fc400078e000c */
[----:B------:R-:W-:-:S05]  /*2a890*/  IMAD.MOV.U32 R15, RZ, RZ, R3 ;  /* 0x000000ffff0f7224 */ /* 0x000fca00078e0003 */
[----:B------:R0:W-:Y:S01]  /*2a8a0*/  STL.64 [R1+0x3288], R14 ;  /* 0x0032880e01007387 */ /* 0x0001e20000100a00 */
[----:B------:R-:W2:Y:S02]  /*2a8b0*/  LDL.LU R12, [R1+0x100] ;  /* 0x00010000010c7983 */ /* 0x000ea40000300800 */
[----:B------:R-:W2:Y:S01]  /*2a8c0*/  LDL.LU R13, [R1+0x104] ;  /* 0x00010400010d7983 */ /* 0x000ea20000300800 */
[----:B0-----:R-:W3:Y:S01]  /*2a8d0*/  LDL.LU R14, [R1+0x108] ;  /* 0x00010800010e7983 */ /* 0x001ee20000300800 */
[----:B------:R-:W3:Y:S03]  /*2a8e0*/  LDL.LU R15, [R1+0x10c] ;  /* 0x00010c00010f7983 */ /* 0x000ee60000300800 */
[----:B---3--:R-:W-:Y:S01]  /*2a8f0*/  STL.64 [R1+0x32a0], R14 ;  /* 0x0032a00e01007387 */ /* 0x008fe20000100a00 */
[----:B--2---:R0:W-:Y:S03]  /*2a900*/  STL.64 [R1+0x3298], R12 ;  /* 0x0032980c01007387 */ /* 0x0041e60000100a00 */
[----:B0-----:R-:W2:Y:S01]  /*2a910*/  LDL.LU R12, [R1+0x1a0] ;  /* 0x0001a000010c7983 */ /* 0x001ea20000300800 */
[----:B------:R-:W2:Y:S02]  /*2a920*/  LDL.LU R13, [R1+0x1a4] ;  /* 0x0001a400010d7983 */ /* 0x000ea40000300800 */
[----:B------:R-:W2:Y:S02]  /*2a930*/  LDL.LU R14, [R1+0x1a8] ;  /* 0x0001a800010e7983 */ /* 0x000ea40000300800 */
[----:B------:R-:W2:Y:S01]  /*2a940*/  LDL.LU R15, [R1+0x1ac] ;  /* 0x0001ac00010f7983 */ /* 0x000ea20000300800 */
[----:B------:R-:W-:Y:S01]  /*2a950*/  STL.64 [R1+0x1d0], R16 ;  /* 0x0001d01001007387 */ /* 0x000fe20000100a00 */
[----:B------:R0:W-:Y:S03]  /*2a960*/  STL.64 [R1+0x1d8], R18 ;  /* 0x0001d81201007387 */ /* 0x0001e60000100a00 */
[----:B0-----:R-:W3:Y:S01]  /*2a970*/  LDL.LU.64 R18, [R1+0x32b8] ;  /* 0x0032b80001127983 */ /* 0x001ee20000300a00 */
[----:B------:R-:W-:Y:S02]  /*2a980*/  STL.64 [R1+0x3250], R10 ;  /* 0x0032500a01007387 */ /* 0x000fe40000100a00 */
[----:B------:R0:W-:Y:S02]  /*2a990*/  STL.64 [R1+0x3248], R8 ;  /* 0x0032480801007387 */ /* 0x0001e40000100a00 */
[----:B0-----:R-:W2:Y:S01]  /*2a9a0*/  LDL.LU R8, [R1+0xd0] ;  /* 0x0000d00001087983 */ /* 0x001ea20000300800 */
[----:B------:R-:W2:Y:S02]  /*2a9b0*/  LDL.LU R9, [R1+0xd4] ;  /* 0x0000d40001097983 */ /* 0x000ea40000300800 */
[----:B------:R-:W2:Y:S02]  /*2a9c0*/  LDL.LU R10, [R1+0xd8] ;  /* 0x0000d800010a7983 */ /* 0x000ea40000300800 */
[----:B------:R-:W2:Y:S01]  /*2a9d0*/  LDL.LU R11, [R1+0xdc] ;  /* 0x0000dc00010b7983 */ /* 0x000ea20000300800 */
[C---:B---3--:R-:W-:Y:S01]  /*2a9e0*/  HMMA.16816.F32.BF16 R20, R24.reuse, R18, R20 ;  /* 0x000000121814723c */ /* 0x048fe20000041814 */
[----:B--2---:R-:W-:Y:S01]  /*2a9f0*/  STL.64 [R1+0x3270], R10 ;  /* 0x0032700a01007387 */ /* 0x004fe20000100a00 */
[----:B------:R0:W-:Y:S03]  /*2aa00*/  STL.64 [R1+0x3268], R8 ;  /* 0x0032680801007387 */ /* 0x0001e60000100a00 */
[----:B0-----:R-:W2:Y:S01]  /*2aa10*/  LDL.LU R8, [R1+0xf0] ;  /* 0x0000f00001087983 */ /* 0x001ea20000300800 */
[----:B------:R-:W2:Y:S02]  /*2aa20*/  LDL.LU R9, [R1+0xf4] ;  /* 0x0000f40001097983 */ /* 0x000ea40000300800 */
[----:B------:R-:W2:Y:S02]  /*2aa30*/  LDL.LU R10, [R1+0xf8] ;  /* 0x0000f800010a7983 */ /* 0x000ea40000300800 */
[----:B------:R-:W2:Y:S11]  /*2aa40*/  LDL.LU R11, [R1+0xfc] ;  /* 0x0000fc00010b7983 */ /* 0x000eb60000300800 */
[----:B------:R-:W-:Y:S02]  /*2aa50*/  @!UPT UIADD3 URZ, URZ, URZ, URZ ;  /* 0x0000003f3f3ff290 */ /* 0x000fe4000fffe03f */
[----:B------:R-:W-:Y:S01]  /*2aa60*/  STL.64 [R1+0x1c0], R20 ;  /* 0x0001c01401007387 */ /* 0x000fe20000100a00 */
[----:B------:R0:W-:Y:S03]  /*2aa70*/  STL.64 [R1+0x1c8], R22 ;  /* 0x0001c81601007387 */ /* 0x0001e60000100a00 */
[----:B0-----:R-:W3:Y:S02]  /*2aa80*/  LDL.LU.64 R22, [R1+0x32b0] ;  /* 0x0032b00001167983 */ /* 0x001ee40000300a00 */
[C---:B---3--:R-:W-:Y:S11]  /*2aa90*/  HMMA.16816.F32.BF16 R4, R24.reuse, R22, R4 ;  /* 0x000000161804723c */ /* 0x048ff60000041804 */
[----:B------:R-:W-:Y:S11]  /*2aaa0*/  @!UPT UIADD3 URZ, URZ, URZ, URZ ;  /* 0x0000003f3f3ff290 */ /* 0x000ff6000fffe03f */
[----:B------:R-:W-:Y:S01]  /*2aab0*/  @!UPT UIADD3 URZ, URZ, URZ, URZ ;  /* 0x0000003f3f3ff290 */ /* 0x000fe2000fffe03f */
[----:B------:R-:W-:Y:S01]  /*2aac0*/  STL.64 [R1+0x1b0], R4 ;  /* 0x0001b00401007387 */ /* 0x000fe20000100a00 */
[----:B------:R0:W-:Y:S03]  /*2aad0*/  STL.64 [R1+0x1b8], R6 ;  /* 0x0001b80601007387 */ /* 0x0001e60000100a00 */
[----:B0-----:R-:W3:Y:S01]  /*2aae0*/  LDL.LU.64 R6, [R1+0x32a8] ;  /* 0x0032a80001067983 */ /* 0x001ee20000300a00 */
[----:B------:R0:W-:Y:S02]  /*2aaf0*/  STL.64 [R1+0x3230], R22 ;  /* 0x0032301601007387 */ /* 0x0001e40000100a00 */
[----:B------:R-:W2:Y:S02]  /*2ab00*/  LDL.LU R20, [R1+0x180] ;  /* 0x0001800001147983 */ /* 0x000ea40000300800 */
[----:B------:R-:W2:Y:S01]  /*2ab10*/  LDL.LU R21, [R1+0x184] ;  /* 0x0001840001157983 */ /* 0x000ea20000300800 */
[----:B0-----:R-:W2:Y:S01]  /*2ab20*/  LDL.LU R22, [R1+0x188] ;  /* 0x0001880001167983 */ /* 0x001ea20000300800 */
[----:B------:R-:W2:Y:S01]  /*2ab30*/  LDL.LU R23, [R1+0x18c] ;  /* 0x00018c0001177983 */ /* 0x000ea20000300800 */
[----:B---3--:R-:W-:Y:S01]  /*2ab40*/  HMMA.16816.F32.BF16 R12, R24, R6, R12 ;  /* 0x00000006180c723c */ /* 0x008fe2000004180c */
[----:B------:R-:W-:-:S02]  /*2ab50*/  IMAD.MOV.U32 R17, RZ, RZ, R6 ;  /* 0x000000ffff117224 */ /* 0x000fc400078e0006 */
[----:B------:R-:W-:Y:S11]  /*2ab60*/  IMAD.MOV.U32 R16, RZ, RZ, R7 ;  /* 0x000000ffff107224 */ /* 0x000ff600078e0007 */
[----:B------:R-:W-:Y:S09]  /*2ab70*/  @!UPT UIADD3 URZ, URZ, URZ, URZ ;  /* 0x0000003f3f3ff290 */ /* 0x000ff2000fffe03f */
[----:B------:R-:W-:Y:S01]  /*2ab80*/  STL.64 [R1+0x1a0], R12 ;  /* 0x0001a00c01007387 */ /* 0x000fe20000100a00 */
[----:B------:R0:W-:Y:S03]  /*2ab90*/  STL.64 [R1+0x1a8], R14 ;  /* 0x0001a80e01007387 */ /* 0x0001e60000100a00 */
[----:B0-----:R-:W3:Y:S01]  /*2aba0*/  LDL.LU.64 R14, [R1+0x32a0] ;  /* 0x0032a000010e7983 */ /* 0x001ee20000300a00 */
[----:B------:R-:W3:Y:S02]  /*2abb0*/  LDL.LU.64 R12, [R1+0x3298] ;  /* 0x00329800010c7983 */ /* 0x000ee40000300a00 */
[----:B------:R-:W3:Y:S02]  /*2abc0*/  LDL.LU.64 R6, [R1+0x3290] ;  /* 0x0032900001067983 */ /* 0x000ee40000300a00 */
[----:B---3--:R-:W-:Y:S01]  /*2abd0*/  HMMA.16816.F32.BF16 R24, R24, R6, R12 ;  /* 0x000000061818723c */ /* 0x008fe2000004180c */
[----:B------:R-:W2:Y:S01]  /*2abe0*/  LDL.LU.64 R14, [R1+0x3288] ;  /* 0x00328800010e7983 */ /* 0x000ea20000300a00 */
[----:B------:R-:W2:Y:S02]  /*2abf0*/  LDL.LU.64 R6, [R1+0x3280] ;  /* 0x0032800001067983 */ /* 0x000ea40000300a00 */
[----:B------:R-:W2:Y:S11]  /*2ac00*/  LDL.LU.64 R4, [R1+0x3278] ;  /* 0x0032780001047983 */ /* 0x000eb60000300a00 */
[----:B------:R-:W-:Y:S08]  /*2ac10*/  @!UPT UIADD3 URZ, URZ, URZ, URZ ;  /* 0x0000003f3f3ff290 */ /* 0x000ff0000fffe03f */
[----:B------:R0:W-:Y:S01]  /*2ac20*/  STL.64 [R1+0x100], R24 ;  /* 0x0001001801007387 */ /* 0x0001e20000100a00 */
[----:B------:R1:W-:Y:S03]  /*2ac30*/  STL.64 [R1+0x108], R26 ;  /* 0x0001081a01007387 */ /* 0x0003e60000100a00 */
[----:B0-----:R-:W3:Y:S01]  /*2ac40*/  LDL.LU R24, [R1+0xe0] ;  /* 0x0000e00001187983 */ /* 0x001ee20000300800 */
[----:B------:R-:W3:Y:S02]  /*2ac50*/  LDL.LU R25, [R1+0xe4] ;  /* 0x0000e40001197983 */ /* 0x000ee40000300800 */
[----:B-1----:R-:W3:Y:S02]  /*2ac60*/  LDL.LU R26, [R1+0xe8] ;  /* 0x0000e800011a7983 */ /* 0x002ee40000300800 */
[----:B------:R-:W3:Y:S01]  /*2ac70*/  LDL.LU R27, [R1+0xec] ;  /* 0x0000ec00011b7983 */ /* 0x000ee20000300800 */
[C---:B--2---:R-:W-:Y:S01]  /*2ac80*/  HMMA.16816.F32.BF16 R12, R4.reuse, R14, R8 ;  /* 0x0000000e040c723c */ /* 0x044fe20000041808 */
[----:B------:R-:W2:Y:S01]  /*2ac90*/  LDL.LU.64 R10, [R1+0x3270] ;  /* 0x00327000010a7983 */ /* 0x000ea20000300a00 */
[----:B------:R-:W2:Y:S11]  /*2aca0*/  LDL.LU.64 R8, [R1+0x3268] ;  /* 0x0032680001087983 */ /* 0x000eb60000300a00 */
[----:B------:R-:W-:Y:S10]  /*2acb0*/  @!UPT UIADD3 URZ, URZ, URZ, URZ ;  /* 0x0000003f3f3ff290 */ /* 0x000ff4000fffe03f */
[----:B------:R-:W-:Y:S01]  /*2acc0*/  STL.64 [R1+0xf0], R12 ;  /* 0x0000f00c01007387 */ /* 0x000fe20000100a00 */
[----:B------:R0:W-:Y:S03]  /*2acd0*/  STL.64 [R1+0xf8], R14 ;  /* 0x0000f80e01007387 */ /* 0x0001e60000100a00 */
        /* <DEDUP_REMOVED lines=16> */
[----:B------:R-:W3:Y:S02]  /*2ade0*/  LDL.LU.64 R8, [R1+0x3248] ;  /* 0x0032480001087983 */ /* 0x000ee40000300a00 */
[----:B------:R-:W2:Y:S02]  /*2adf0*/  LDL.LU.64 R14, [R1+0x3240] ;  /* 0x00324000010e7983 */ /* 0x000ea40000300a00 */
[----:B------:R-:W2:Y:S02]  /*2ae00*/  LDL.LU.64 R12, [R1+0x3238] ;  /* 0x00323800010c7983 */ /* 0x000ea40000300a00 */
[C---:B--2---:R-:W-:Y:S11]  /*2ae10*/  HMMA.16816.F32.BF16 R12, R4.reuse, R10, R12 ;  /* 0x0000000a040c723c */ /* 0x044ff6000004180c */
[----:B------:R-:W-:Y:S11]  /*2ae20*/  @!UPT UIADD3 URZ, URZ, URZ, URZ ;  /* 0x0000003f3f3ff290 */ /* 0x000ff6000fffe03f */
[----:B------:R-:W-:Y:S01]  /*2ae30*/  @!UPT UIADD3 URZ, URZ, URZ, URZ ;  /* 0x0000003f3f3ff290 */ /* 0x000fe2000fffe03f */
[----:B------:R-:W-:Y:S01]  /*2ae40*/  STL.64 [R1+0xc0], R12 ;  /* 0x0000c00c01007387 */ /* 0x000fe20000100a00 */
[----:B------:R-:W-:Y:S02]  /*2ae50*/  STL.64 [R1+0xc8], R14 ;  /* 0x0000c80e01007387 */ /* 0x000fe40000100a00 */
[----:B---3--:R-:W0:Y:S02]  /*2ae60*/  LDSM.16.MT88.4 R12, [R9+0x2180] ;  /* 0x00218000090c783b */ /* 0x008e240000004200 */
[----:B0-----:R0:W-:Y:S02]  /*2ae70*/  STL.64 [R1+0x3228], R14 ;  /* 0x0032280e01007387 */ /* 0x0011e40000100a00 */
[----:B0-----:R-:W-:Y:S02]  /*2ae80*/  IMAD.MOV.U32 R14, RZ, RZ, R17 ;  /* 0x000000ffff0e7224 */ /* 0x001fe400078e0011 */
[----:B------:R-:W-:Y:S02]  /*2ae90*/  IMAD.MOV.U32 R15, RZ, RZ, R16 ;  /* 0x000000ffff0f7224 */ /* 0x000fe400078e0010 */
[C---:B------:R-:W-:Y:S01]  /*2aea0*/  HMMA.16816.F32.BF16 R16, R4.reuse, R18, R20 ;  /* 0x000000120410723c */ /* 0x040fe20000041814 */
[----:B------:R-:W-:Y:S01]  /*2aeb0*/  STL.64 [R1+0x3220], R12 ;  /* 0x0032200c01007387 */ /* 0x000fe20000100a00 */
[----:B------:R-:W-:Y:S02]  /*2aec0*/  STL.64 [R1+0x31f0], R10 ;  /* 0x0031f00a01007387 */ /* 0x000fe40000100a00 */
[----:B------:R-:W-:Y:S02]  /*2aed0*/  STL [R1+0x31e8], R9 ;  /* 0x0031e80901007387 */ /* 0x000fe40000100800 */
[----:B------:R-:W2:Y:S11]  /*2aee0*/  LDL.LU.64 R22, [R1+0x3230] ;  /* 0x0032300001167983 */ /* 0x000eb60000300a00 */
[----:B------:R-:W-:Y:S06]  /*2aef0*/  @!UPT UIADD3 URZ, URZ, URZ, URZ ;  /* 0x0000003f3f3ff290 */ /* 0x000fec000fffe03f */
[----:B------:R-:W-:Y:S01]  /*2af00*/  STL.64 [R1+0x180], R16 ;  /* 0x0001801001007387 */ /* 0x000fe20000100a00 */
[----:B------:R-:W-:Y:S02]  /*2af10*/  STL.64 [R1+0x188], R18 ;  /* 0x0001881201007387 */ /* 0x000fe40000100a00 */
[----:B------:R-:W0:Y:S02]  /*2af20*/  LDSM.16.MT88.4 R16, [R8+0x2000] ;  /* 0x002000000810783b */ /* 0x000e240000004200 */
[----:B0-----:R-:W-:Y:S02]  /*2af30*/  STL.64 [R1+0x31b8], R18 ;  /* 0x0031b81201007387 */ /* 0x001fe40000100a00 */
[----:B------:R0:W-:Y:S02]  /*2af40*/  STL.64 [R1+0x31b0], R16 ;  /* 0x0031b01001007387 */ /* 0x0001e40000100a00 */
[----:B0-----:R-:W2:Y:S01]  /*2af50*/  LDL.LU R16, [R1+0x230] ;  /* 0x0002300001107983 */ /* 0x001ea20000300800 */
[----:B------:R-:W2:Y:S02]  /*2af60*/  LDL.LU R17, [R1+0x234] ;  /* 0x0002340001117983 */ /* 0x000ea40000300800 */
[----:B------:R-:W2:Y:S02]  /*2af70*/  LDL.LU R18, [R1+0x238] ;  /* 0x0002380001127983 */ /* 0x000ea40000300800 */
[----:B------:R-:W2:Y:S02]  /*2af80*/  LDL.LU R19, [R1+0x23c] ;  /* 0x00023c0001137983 */ /* 0x000ea40000300800 */
[----:B--2---:R-:W-:Y:S01]  /*2af90*/  HMMA.16816.F32.BF16 R20, R4, R22, R16 ;  /* 0x000000160414723c */ /* 0x004fe20000041810 */
[----:B------:R-:W2:Y:S11]  /*2afa0*/  LDL.LU R16, [R1+0x410] ;  /* 0x0004100001107983 */ /* 0x000eb60000300800 */
[----:B------:R-:W-:Y:S11]  /*2afb0*/  @!UPT UIADD3 URZ, URZ, URZ, URZ ;  /* 0x0000003f3f3ff290 */ /* 0x000ff6000fffe03f */
[----:B------:R-:W-:Y:S01]  /*2afc0*/  STL.64 [R1+0x230], R20 ;  /* 0x0002301401007387 */ /* 0x000fe20000100a00 */
[----:B------:R-:W-:Y:S02]  /*2afd0*/  STL.64 [R1+0x238], R22 ;  /* 0x0002381601007387 */ /* 0x000fe40000100a00 */
[----:B------:R-:W2:Y:S02]  /*2afe0*/  LDL.LU R17, [R1+0x414] ;  /* 0x0004140001117983 */ /* 0x000ea40000300800 */
[----:B------:R-:W3:Y:S01]  /*2aff0*/  LDL.LU R18, [R1+0x418] ;  /* 0x0004180001127983 */ /* 0x000ee20000300800 */
[----:B------:R-:W3:Y:S04]  /*2b000*/  LDL.LU R19, [R1+0x41c] ;  /* 0x00041c0001137983 */ /* 0x000ee80000300800 */
[----:B------:R-:W0:Y:S04]  /*2b010*/  LDSM.16.MT88.4 R20, [R8+0x2080] ;  /* 0x002080000814783b */ /* 0x000e280000004200 */
[----:B---3--:R-:W-:Y:S01]  /*2b020*/  STL.64 [R1+0x3200], R18 ;  /* 0x0032001201007387 */ /* 0x008fe20000100a00 */
[----:B--2---:R1:W-:Y:S03]  /*2b030*/  STL.64 [R1+0x31f8], R16 ;  /* 0x0031f81001007387 */ /* 0x0043e60000100a00 */
[----:B-1----:R-:W2:Y:S01]  /*2b040*/  LDL.LU R16, [R1+0x360] ;  /* 0x0003600001107983 */ /* 0x002ea20000300800 */
[----:B------:R-:W2:Y:S02]  /*2b050*/  LDL.LU R17, [R1+0x364] ;  /* 0x0003640001117983 */ /* 0x000ea40000300800 */
[----:B------:R-:W2:Y:S02]  /*2b060*/  LDL.LU R18, [R1+0x368] ;  /* 0x0003680001127983 */ /* 0x000ea40000300800 */
[----:B------:R-:W2:Y:S01]  /*2b070*/  LDL.LU R19, [R1+0x36c] ;  /* 0x00036c0001137983 */ /* 0x000ea20000300800 */
[----:B0-----:R0:W-:Y:S01]  /*2b080*/  STL.64 [R1+0x3130], R22 ;  /* 0x0031301601007387 */ /* 0x0011e20000100a00 */
[----:B------:R-:W-:Y:S02]  /*2b090*/  STL.64 [R1+0x3128], R20 ;  /* 0x0031281401007387 */ /* 0x000fe40000100a00 */
[----:B------:R-:W-:-:S02]  /*2b0a0*/  IMAD.MOV.U32 R10, RZ, RZ, R25 ;  /* 0x000000ffff0a7224 */ /* 0x000fc400078e0019 */
[----:B------:R-:W-:Y:S02]  /*2b0b0*/  IMAD.MOV.U32 R11, RZ, RZ, R24 ;  /* 0x000000ffff0b7224 */ /* 0x000fe400078e0018 */
[----:B------:R-:W1:Y:S04]  /*2b0c0*/  LDSM.16.MT88.4 R24, [R8+0x2100] ;  /* 0x002100000818783b */ /* 0x000e680000004200 */
[----:B0-----:R-:W3:Y:S01]  /*2b0d0*/  LDL.LU.64 R22, [R1+0x78] ;  /* 0x0000780001167983 */ /* 0x001ee20000300a00 */
[----:B------:R-:W3:Y:S01]  /*2b0e0*/  LDL.LU R12, [R1+0x350] ;  /* 0x00035000010c7983 */ /* 0x000ee20000300800 */
[C---:B--2---:R-:W-:Y:S11]  /*2b0f0*/  HMMA.16816.F32.BF16 R16, R4.reuse, R14, R16 ;  /* 0x0000000e0410723c */ /* 0x044ff60000041810 */
[----:B------:R-:W-:Y:S11]  /*2b100*/  @!UPT UIADD3 URZ, URZ, URZ, URZ ;  /* 0x0000003f3f3ff290 */ /* 0x000ff6000fffe03f */
[----:B------:R-:W-:Y:S01]  /*2b110*/  @!UPT UIADD3 URZ, URZ, URZ, URZ ;  /* 0x0000003f3f3ff290 */ /* 0x000fe2000fffe03f */
[----:B------:R-:W-:Y:S01]  /*2b120*/  STL.64 [R1+0x4b0], R16 ;  /* 0x0004b01001007387 */ /* 0x000fe20000100a00 */
[----:B------:R-:W-:Y:S02]  /*2b130*/  STL.64 [R1+0x4b8], R18 ;  /* 0x0004b81201007387 */ /* 0x000fe40000100a00 */
[----:B------:R-:W3:Y:S02]  /*2b140*/  LDL.LU R13, [R1+0x354] ;  /* 0x00035400010d7983 */ /* 0x000ee40000300800 */
[----:B------:R-:W3:Y:S01]  /*2b150*/  LDL.LU R14, [R1+0x358] ;  /* 0x00035800010e7983 */ /* 0x000ee20000300800 */
[----:B------:R-:W3:Y:S01]  /*2b160*/  LDL.LU R15, [R1+0x35c] ;  /* 0x00035c00010f7983 */ /* 0x000ee20000300800 */
[----:B------:R0:W-:Y:S03]  /*2b170*/  STL.64 [R1+0x3208], R10 ;  /* 0x0032080a01007387 */ /* 0x0001e60000100a00 */
[----:B0-----:R-:W2:Y:S01]  /*2b180*/  LDL.64 R10, [R1+0x28] ;  /* 0x00002800010a7983 */ /* 0x001ea20000100a00 */
[----:B------:R-:W2:Y:S02]  /*2b190*/  LDL.LU R16, [R1+0x430] ;  /* 0x0004300001107983 */ /* 0x000ea40000300800 */
[----:B------:R-:W2:Y:S02]  /*2b1a0*/  LDL.LU R17, [R1+0x434] ;  /* 0x0004340001117983 */ /* 0x000ea40000300800 */
[----:B------:R-:W2:Y:S01]  /*2b1b0*/  LDL.LU R18, [R1+0x438] ;  /* 0x0004380001127983 */ /* 0x000ea20000300800 */
[----:B------:R-:W2:Y:S04]  /*2b1c0*/  LDL.LU R19, [R1+0x43c] ;  /* 0x00043c0001137983 */ /* 0x000ea80000300800 */
[----:B--2---:R-:W-:Y:S01]  /*2b1d0*/  STL.64 [R1+0x3218], R18 ;  /* 0x0032181201007387 */ /* 0x004fe20000100a00 */
[----:B------:R0:W-:Y:S03]  /*2b1e0*/  STL.64 [R1+0x3210], R16 ;  /* 0x0032101001007387 */ /* 0x0001e60000100a00 */
[----:B0-----:R-:W2:Y:S01]  /*2b1f0*/  LDL.LU R16, [R1+0x440] ;  /* 0x0004400001107983 */ /* 0x001ea20000300800 */
[----:B------:R-:W2:Y:S02]  /*2b200*/  LDL.LU R17, [R1+0x444] ;  /* 0x0004440001117983 */ /* 0x000ea40000300800 */
[----:B------:R-:W2:Y:S02]  /*2b210*/  LDL.LU R18, [R1+0x448] ;  /* 0x0004480001127983 */ /* 0x000ea40000300800 */
[----:B------:R-:W2:Y:S01]  /*2b220*/  LDL.LU R19, [R1+0x44c] ;  /* 0x00044c0001137983 */ /* 0x000ea20000300800 */
[----:B-1----:R-:W-:Y:S01]  /*2b230*/  STL.64 [R1+0x30c0], R26 ;  /* 0x0030c01a01007387 */ /* 0x002fe20000100a00 */
[----:B------:R0:W-:Y:S03]  /*2b240*/  STL.64 [R1+0x30b8], R24 ;  /* 0x0030b81801007387 */ /* 0x0001e60000100a00 */
[----:B0-----:R-:W2:Y:S01]  /*2b250*/  LDL.LU R24, [R1+0x370] ;  /* 0x0003700001187983 */ /* 0x001ea20000300800 */
[----:B------:R-:W2:Y:S02]  /*2b260*/  LDL.LU R25, [R1+0x374] ;  /* 0x0003740001197983 */ /* 0x000ea40000300800 */
[----:B------:R-:W2:Y:S02]  /*2b270*/  LDL.LU R26, [R1+0x378] ;  /* 0x00037800011a7983 */ /* 0x000ea40000300800 */
[----:B------:R-:W2:Y:S02]  /*2b280*/  LDL.LU R27, [R1+0x37c] ;  /* 0x00037c00011b7983 */ /* 0x000ea40000300800 */
[----:B--2---:R-:W-:Y:S01]  /*2b290*/  STL.64 [R1+0x3140], R26 ;  /* 0x0031401a01007387 */ /* 0x004fe20000100a00 */
[----:B------:R0:W-:Y:S03]  /*2b2a0*/  STL.64 [R1+0x3138], R24 ;  /* 0x0031381801007387 */ /* 0x0001e60000100a00 */
[----:B0-----:R-:W2:Y:S01]  /*2b2b0*/  LDL.LU R24, [R1+0x380] ;  /* 0x0003800001187983 */ /* 0x001ea20000300800 */
[----:B------:R-:W2:Y:S02]  /*2b2c0*/  LDL.LU R25, [R1+0x384] ;  /* 0x0003840001197983 */ /* 0x000ea40000300800 */
[----:B------:R-:W2:Y:S02]  /*2b2d0*/  LDL.LU R26, [R1+0x388] ;  /* 0x00038800011a7983 */ /* 0x000ea40000300800 */
[----:B------:R-:W2:Y:S01]  /*2b2e0*/  LDL.LU R27, [R1+0x38c] ;  /* 0x00038c00011b7983 */ /* 0x000ea20000300800 */
[----:B---3--:R-:W-:Y:S01]  /*2b2f0*/  HMMA.16816.F32.BF16 R4, R4, R22, R12 ;  /* 0x000000160404723c */ /* 0x008fe2000004180c */
[----:B--2---:R0:W-:Y:S01]  /*2b300*/  STL.64 [R1+0x3150], R26 ;  /* 0x0031501a01007387 */ /* 0x0041e20000100a00 */
[----:B------:R-:W-:Y:S03]  /*2b310*/  STL.64 [R1+0x3148], R24 ;  /* 0x0031481801007387 */ /* 0x000fe60000100a00 */
[----:B0-----:R-:W2:Y:S01]  /*2b320*/  LDL.64 R26, [R1+0x38] ;  /* 0x00003800011a7983 */ /* 0x001ea20000100a00 */
[----:B------:R-:W3:Y:S02]  /*2b330*/  LDL.LU.64 R14, [R1+0x3228] ;  /* 0x00322800010e7983 */ /* 0x000ee40000300a00 */
[----:B------:R-:W3:Y:S02]  /*2b340*/  LDL.LU.64 R12, [R1+0x3220] ;  /* 0x00322000010c7983 */ /* 0x000ee40000300a00 */
[----:B------:R0:W-:Y:S11]  /*2b350*/  STL.64 [R1+0x31e0], R22 ;  /* 0x0031e01601007387 */ /* 0x0001f60000100a00 */
[----:B------:R-:W-:Y:S02]  /*2b360*/  @!UPT UIADD3 URZ, URZ, URZ, URZ ;  /* 0x0000003f3f3ff290 */ /* 0x000fe4000fffe03f */
[----:B------:R-:W-:Y:S01]  /*2b370*/  STL.64 [R1+0x4a0], R4 ;  /* 0x0004a00401007387 */ /* 0x000fe20000100a00 */
[----:B------:R-:W-:Y:S02]  /*2b380*/  STL.64 [R1+0x4a8], R6 ;  /* 0x0004a80601007387 */ /* 0x000fe40000100a00 */
[----:B------:R-:W1:Y:S04]  /*2b390*/  LDSM.16.MT88.4 R4, [R8+0x2180] ;  /* 0x002180000804783b */ /* 0x000e680000004200 */
[----:B0-----:R-:W-:Y:S02]  /*2b3a0*/  IMAD.MOV.U32 R23, RZ, RZ, R3 ;  /* 0x000000ffff177224 */ /* 0x001fe400078e0003 */
[----:B------:R-:W-:Y:S01]  /*2b3b0*/  IMAD.MOV.U32 R3, RZ, RZ, R11 ;  /* 0x000000ffff037224 */ /* 0x000fe200078e000b */
[----:B-1----:R0:W-:Y:S01]  /*2b3c0*/  STL.64 [R1+0x3028], R6 ;  /* 0x0030280601007387 */ /* 0x0021e20000100a00 */
[----:B------:R1:W-:Y:S03]  /*2b3d0*/  STL.64 [R1+0x3020], R4 ;  /* 0x0030200401007387 */ /* 0x0003e60000100a00 */
[----:B0-----:R-:W2:Y:S01]  /*2b3e0*/  LDL.LU.64 R6, [R1+0x68] ;  /* 0x0000680001067983 */ /* 0x001ea20000300a00 */
[----:B-1----:R-:W-:Y:S01]  /*2b3f0*/  IMAD.MOV.U32 R4, RZ, RZ, R10 ;  /* 0x000000ffff047224 */ /* 0x002fe200078e000a */
[C---:B---3--:R-:W-:Y:S11]  /*2b400*/  HMMA.16816.F32.BF16 R16, R12.reuse, R10, R16 ;  /* 0x0000000a0c10723c */ /* 0x048ff60000041810 */
[----:B------:R-:W-:Y:S11]  /*2b410*/  @!UPT UIADD3 URZ, URZ, URZ, URZ ;  /* 0x0000003f3f3ff290 */ /* 0x000ff6000fffe03f */
[----:B------:R-:W-:Y:S01]  /*2b420*/  @!UPT UIADD3 URZ, URZ, URZ, URZ ;  /* 0x0000003f3f3ff290 */ /* 0x000fe2000fffe03f */
[----:B------:R-:W-:Y:S01]  /*2b430*/  STL.64 [R1+0x490], R16 ;  /* 0x0004901001007387 */ /* 0x000fe20000100a00 */
[----:B------:R0:W-:Y:S03]  /*2b440*/  STL.64 [R1+0x498], R18 ;  /* 0x0004981201007387 */ /* 0x0001e60000100a00 */
[----:B0-----:R-:W3:Y:S01]  /*2b450*/  LDL.LU.64 R18, [R1+0x3218] ;  /* 0x0032180001127983 */ /* 0x001ee20000300a00 */
[----:B------:R-:W3:Y:S02]  /*2b460*/  LDL.LU.64 R16, [R1+0x3210] ;  /* 0x0032100001107983 */ /* 0x000ee40000300a00 */
[----:B------:R-:W3:Y:S01]  /*2b470*/  LDL.LU.64 R10, [R1+0x3208] ;  /* 0x00320800010a7983 */ /* 0x000ee20000300a00 */
[----:B--2---:R-:W-:Y:S01]  /*2b480*/  STL.64 [R1+0x31d8], R6 ;  /* 0x0031d80601007387 */ /* 0x004fe20000100a00 */
[----:B------:R0:W-:Y:S03]  /*2b490*/  STL [R1+0x31d0], R4 ;  /* 0x0031d00401007387 */ /* 0x0001e60000100800 */
[----:B0-----:R-:W2:Y:S01]  /*2b4a0*/  LDL.LU R4, [R1+0x420] ;  /* 0x0004200001047983 */ /* 0x001ea20000300800 */
[----:B------:R-:W2:Y:S02]  /*2b4b0*/  LDL.LU R5, [R1+0x424] ;  /* 0x0004240001057983 */ /* 0x000ea40000300800 */
[----:B------:R-:W2:Y:S02]  /*2b4c0*/  LDL.LU R6, [R1+0x428] ;  /* 0x0004280001067983 */ /* 0x000ea40000300800 */
[----:B------:R-:W2:Y:S01]  /*2b4d0*/  LDL.LU R7, [R1+0x42c] ;  /* 0x00042c0001077983 */ /* 0x000ea20000300800 */
[C---:B---3--:R-:W-:Y:S01]  /*2b4e0*/  HMMA.16816.F32.BF16 R8, R12.reuse, R10, R16 ;  /* 0x0000000a0c08723c */ /* 0x048fe20000041810 */
[----:B------:R-:W3:Y:S01]  /*2b4f0*/  LDL.LU.64 R18, [R1+0x3200] ;  /* 0x0032000001127983 */ /* 0x000ee20000300a00 */
[----:B------:R-:W3:Y:S11]  /*2b500*/  LDL.LU.64 R16, [R1+0x31f8] ;  /* 0x0031f80001107983 */ /* 0x000ef60000300a00 */
[----:B------:R-:W-:Y:S10]  /*2b510*/  @!UPT UIADD3 URZ, URZ, URZ, URZ ;  /* 0x0000003f3f3ff290 */ /* 0x000ff4000fffe03f */
[----:B------:R-:W-:Y:S01]  /*2b520*/  STL.64 [R1+0x480], R8 ;  /* 0x0004800801007387 */ /* 0x000fe20000100a00 */
[----:B------:R0:W-:Y:S03]  /*2b530*/  STL.64 [R1+0x488], R10 ;  /* 0x0004880a01007387 */ /* 0x0001e60000100a00 */
[----:B0-----:R-:W3:Y:S01]  /*2b540*/  LDL.LU.64 R10, [R1+0x31f0] ;  /* 0x0031f000010a7983 */ /* 0x001ee20000300a00 */
[----:B------:R-:W-:Y:S02]  /*2b550*/  IMAD.MOV.U32 R22, RZ, RZ, R28 ;  /* 0x000000ffff167224 */ /* 0x000fe400078e001c */
[----:B------:R-:W4:Y:S05]  /*2b560*/  LDL.LU R9, [R1+0x31e8] ;  /* 0x0031e80001097983 */ /* 0x000f2a0000300800 */
[C---:B--2---:R-:W-:Y:S08]  /*2b570*/  HMMA.16816.F32.BF16 R20, R12.reuse, R22, R4 ;  /* 0x000000160c14723c */ /* 0x044ff00000041804 */
[C---:B---3--:R-:W-:Y:S01]  /*2b580*/  HMMA.16816.F32.BF16 R4, R12.reuse, R10, R16 ;  /* 0x0000000a0c04723c */ /* 0x048fe20000041810 */
[----:B------:R-:W2:Y:S11]  /*2b590*/  LDL.LU R16, [R1+0x340] ;  /* 0x0003400001107983 */ /* 0x000eb60000300800 */
[----:B------:R-:W-:Y:S03]  /*2b5a0*/  @!UPT UIADD3 URZ, URZ, URZ, URZ ;  /* 0x0000003f3f3ff290 */ /* 0x000fe6000fffe03f */
[----:B------:R0:W-:Y:S02]  /*2b5b0*/  STL.64 [R1+0x440], R20 ;  /* 0x0004401401007387 */ /* 0x0001e40000100a00 */
[----:B------:R1:W-:Y:S06]  /*2b5c0*/  STL.64 [R1+0x448], R22 ;  /* 0x0004481601007387 */ /* 0x0003ec0000100a00 */
[----:B------:R-:W-:Y:S01]  /*2b5d0*/  STL.64 [R1+0x430], R4 ;  /* 0x0004300401007387 */ /* 0x000fe20000100a00 */
[----:B------:R3:W-:Y:S02]  /*2b5e0*/  STL.64 [R1+0x438], R6 ;  /* 0x0004380601007387 */ /* 0x0007e40000100a00 */
[----:B------:R-:W2:Y:S02]  /*2b5f0*/  LDL.LU R17, [R1+0x344] ;  /* 0x0003440001117983 */ /* 0x000ea40000300800 */
[----:B------:R-:W2:Y:S01]  /*2b600*/  LDL.LU R18, [R1+0x348] ;  /* 0x0003480001127983 */ /* 0x000ea20000300800 */
[----:B------:R-:W2:Y:S01]  /*2b610*/  LDL.LU R19, [R1+0x34c] ;  /* 0x00034c0001137983 */ /* 0x000ea20000300800 */
[----:B0-----:R-:W4:Y:S02]  /*2b620*/  LDL.LU R20, [R1+0x3f0] ;  /* 0x0003f00001147983 */ /* 0x001f240000300800 */
[----:B------:R-:W4:Y:S02]  /*2b630*/  LDL.LU R21, [R1+0x3f4] ;  /* 0x0003f40001157983 */ /* 0x000f240000300800 */
[----:B-1----:R-:W4:Y:S01]  /*2b640*/  LDL.LU R22, [R1+0x3f8] ;  /* 0x0003f80001167983 */ /* 0x002f220000300800 */
[----:B------:R-:W4:Y:S04]  /*2b650*/  LDL.LU R23, [R1+0x3fc] ;  /* 0x0003fc0001177983 */ /* 0x000f280000300800 */
[----:B---3--:R-:W3:Y:S04]  /*2b660*/  LDL.64 R6, [R1+0x58] ;  /* 0x0000580001067983 */ /* 0x008ee80000100a00 */
[----:B--2---:R-:W-:Y:S01]  /*2b670*/  STL.64 [R1+0x31c8], R18 ;  /* 0x0031c81201007387 */ /* 0x004fe20000100a00 */
[----:B------:R0:W-:Y:S03]  /*2b680*/  STL.64 [R1+0x31c0], R16 ;  /* 0x0031c01001007387 */ /* 0x0001e60000100a00 */
[----:B0-----:R-:W2:Y:S01]  /*2b690*/  LDL.LU R16, [R1+0x3e0] ;  /* 0x0003e00001107983 */ /* 0x001ea20000300800 */
[----:B------:R-:W2:Y:S02]  /*2b6a0*/  LDL.LU R17, [R1+0x3e4] ;  /* 0x0003e40001117983 */ /* 0x000ea40000300800 */
[----:B------:R-:W2:Y:S02]  /*2b6b0*/  LDL.LU R18, [R1+0x3e8] ;  /* 0x0003e80001127983 */ /* 0x000ea40000300800 */
[----:B------:R-:W2:Y:S01]  /*2b6c0*/  LDL.LU R19, [R1+0x3ec] ;  /* 0x0003ec0001137983 */ /* 0x000ea20000300800 */
[----:B------:R0:W-:Y:S01]  /*2b6d0*/  STL.64 [R1+0x3178], R10 ;  /* 0x0031780a01007387 */ /* 0x0001e20000100a00 */
[----:B----4-:R-:W-:Y:S03]  /*2b6e0*/  STL [R1+0x3170], R9 ;  /* 0x0031700901007387 */ /* 0x010fe60000100800 */
[----:B0-----:R-:W4:Y:S04]  /*2b6f0*/  LDL.64 R10, [R1+0x8] ;  /* 0x00000800010a7983 */ /* 0x001f280000100a00 */
[----:B----4-:R0:W-:Y:S04]  /*2b700*/  STL.64 [R1+0x3190], R10 ;  /* 0x0031900a01007387 */ /* 0x0101e80000100a00 */
[----:B0-----:R-:W4:Y:S04]  /*2b710*/  LDL.64 R10, [R1+0x18] ;  /* 0x00001800010a7983 */ /* 0x001f280000100a00 */
[----:B----4-:R0:W-:Y:S01]  /*2b720*/  STL.64 [R1+0x31a8], R10 ;  /* 0x0031a80a01007387 */ /* 0x0101e20000100a00 */
[----:B------:R-:W4:Y:S02]  /*2b730*/  LDL.LU R8, [R1+0x400] ;  /* 0x0004000001087983 */ /* 0x000f240000300800 */
[----:B------:R-:W4:Y:S01]  /*2b740*/  LDL.LU R9, [R1+0x404] ;  /* 0x0004040001097983 */ /* 0x000f220000300800 */
[----:B0-----:R-:W4:Y:S01]  /*2b750*/  LDL.LU R10, [R1+0x408] ;  /* 0x00040800010a7983 */ /* 0x001f220000300800 */
[----:B------:R-:W4:Y:S02]  /*2b760*/  LDL.LU R11, [R1+0x40c] ;  /* 0x00040c00010b7983 */ /* 0x000f240000300800 */
[C---:B----4-:R-:W-:Y:S11]  /*2b770*/  HMMA.16816.F32.BF16 R8, R12.reuse, R26, R8 ;  /* 0x0000001a0c08723c */ /* 0x050ff60000041808 */
[----:B------:R-:W-:Y:S11]  /*2b780*/  @!UPT UIADD3 URZ, URZ, URZ, URZ ;  /* 0x0000003f3f3ff290 */ /* 0x000ff6000fffe03f */
[----:B------:R-:W-:Y:S01]  /*2b790*/  @!UPT UIADD3 URZ, URZ, URZ, URZ ;  /* 0x0000003f3f3ff290 */ /* 0x000fe2000fffe03f */
[----:B------:R0:W-:Y:S01]  /*2b7a0*/  STL.64 [R1+0x420], R8 ;  /* 0x0004200801007387 */ /* 0x0001e20000100a00 */
[----:B------:R1:W-:Y:S03]  /*2b7b0*/  STL.64 [R1+0x428], R10 ;  /* 0x0004280a01007387 */ /* 0x0003e60000100a00 */
[----:B0-----:R-:W4:Y:S01]  /*2b7c0*/  LDL.LU R8, [R1+0x3d0] ;  /* 0x0003d00001087983 */ /* 0x001f220000300800 */
[----:B------:R-:W4:Y:S02]  /*2b7d0*/  LDL.LU R9, [R1+0x3d4] ;  /* 0x0003d40001097983 */ /* 0x000f240000300800 */
[----:B-1----:R-:W4:Y:S02]  /*2b7e0*/  LDL.LU R10, [R1+0x3d8] ;  /* 0x0003d800010a7983 */ /* 0x002f240000300800 */
[----:B------:R-:W4:Y:S01]  /*2b7f0*/  LDL.LU R11, [R1+0x3dc] ;  /* 0x0003dc00010b7983 */ /* 0x000f220000300800 */
[----:B------:R0:W-:Y:S01]  /*2b800*/  STL.64 [R1+0x3168], R26 ;  /* 0x0031681a01007387 */ /* 0x0001e20000100a00 */
[----:B------:R-:W2:Y:S02]  /*2b810*/  LDL.LU R24, [R1+0x3a0] ;  /* 0x0003a00001187983 */ /* 0x000ea40000300800 */
[----:B------:R-:W2:Y:S01]  /*2b820*/  LDL.LU R25, [R1+0x3a4] ;  /* 0x0003a40001197983 */ /* 0x000ea20000300800 */
[----:B0-----:R-:W2:Y:S01]  /*2b830*/  LDL.LU R26, [R1+0x3a8] ;  /* 0x0003a800011a7983 */ /* 0x001ea20000300800 */
[----:B------:R-:W2:Y:S01]  /*2b840*/  LDL.LU R27, [R1+0x3ac] ;  /* 0x0003ac00011b7983 */ /* 0x000ea20000300800 */
[----:B---3--:R-:W-:Y:S02]  /*2b850*/  HMMA.16816.F32.BF16 R20, R12, R6, R20 ;  /* 0x000000060c14723c */ /* 0x008fe40000041814 */
[----:B--2---:R-:W-:Y:S01]  /*2b860*/  STL.64 [R1+0x3188], R26 ;  /* 0x0031881a01007387 */ /* 0x004fe20000100a00 */
[----:B------:R0:W-:Y:S03]  /*2b870*/  STL.64 [R1+0x3180], R24 ;  /* 0x0031801801007387 */ /* 0x0001e60000100a00 */
[----:B0-----:R-:W2:Y:S01]  /*2b880*/  LDL.LU R24, [R1+0x3b0] ;  /* 0x0003b00001187983 */ /* 0x001ea20000300800 */
[----:B------:R-:W2:Y:S02]  /*2b890*/  LDL.LU R25, [R1+0x3b4] ;  /* 0x0003b40001197983 */ /* 0x000ea40000300800 */
[----:B------:R-:W3:Y:S02]  /*2b8a0*/  LDL.LU R26, [R1+0x3b8] ;  /* 0x0003b800011a7983 */ /* 0x000ee40000300800 */
[----:B------:R-:W3:Y:S02]  /*2b8b0*/  LDL.LU R27, [R1+0x3bc] ;  /* 0x0003bc00011b7983 */ /* 0x000ee40000300800 */
[----:B---3--:R-:W-:Y:S01]  /*2b8c0*/  STL.64 [R1+0x31a0], R26 ;  /* 0x0031a01a01007387 */ /* 0x008fe20000100a00 */
[----:B--2---:R0:W-:Y:S03]  /*2b8d0*/  STL.64 [R1+0x3198], R24 ;  /* 0x0031981801007387 */ /* 0x0041e60000100a00 */
[----:B0-----:R-:W2:Y:S01]  /*2b8e0*/  LDL.LU R24, [R1+0x3c0] ;  /* 0x0003c00001187983 */ /* 0x001ea20000300800 */
[----:B------:R-:W2:Y:S02]  /*2b8f0*/  LDL.LU R25, [R1+0x3c4] ;  /* 0x0003c40001197983 */ /* 0x000ea40000300800 */
[----:B------:R-:W2:Y:S02]  /*2b900*/  LDL.LU R26, [R1+0x3c8] ;  /* 0x0003c800011a7983 */ /* 0x000ea40000300800 */
[----:B------:R-:W2:Y:S01]  /*2b910*/  LDL.LU R27, [R1+0x3cc] ;  /* 0x0003cc00011b7983 */ /* 0x000ea20000300800 */
[----:B------:R0:W-:Y:S01]  /*2b920*/  STL.64 [R1+0x410], R20 ;  /* 0x0004101401007387 */ /* 0x0001e20000100a00 */
[----:B------:R1:W-:Y:S02]  /*2b930*/  STL.64 [R1+0x418], R22 ;  /* 0x0004181601007387 */ /* 0x0003e40000100a00 */
[----:B0-----:R-:W-:Y:S01]  /*2b940*/  IMAD.MOV.U32 R21, RZ, RZ, R6 ;  /* 0x000000ffff157224 */ /* 0x001fe200078e0006 */
[----:B-1----:R-:W3:Y:S01]  /*2b950*/  LDL.LU.64 R22, [R1+0x31e0] ;  /* 0x0031e00001167983 */ /* 0x002ee20000300a00 */
[----:B------:R-:W-:-:S02]  /*2b960*/  IMAD.MOV.U32 R20, RZ, RZ, R7 ;  /* 0x000000ffff147224 */ /* 0x000fc400078e0007 */
[----:B------:R-:W2:Y:S02]  /*2b970*/  LDL.LU.64 R6, [R1+0x31d8] ;  /* 0x0031d80001067983 */ /* 0x000ea40000300a00 */
[----:B------:R-:W3:Y:S01]  /*2b980*/  LDL.LU R4, [R1+0x31d0] ;  /* 0x0031d00001047983 */ /* 0x000ee20000300800 */
[C---:B--2---:R-:W-:Y:S11]  /*2b990*/  HMMA.16816.F32.BF16 R16, R12.reuse, R6, R16 ;  /* 0x000000060c10723c */ /* 0x044ff60000041810 */
[----:B------:R-:W-:Y:S11]  /*2b9a0*/  @!UPT UIADD3 URZ, URZ, URZ, URZ ;  /* 0x0000003f3f3ff290 */ /* 0x000ff6000fffe03f */
[----:B------:R-:W-:Y:S01]  /*2b9b0*/  @!UPT UIADD3 URZ, URZ, URZ, URZ ;  /* 0x0000003f3f3ff290 */ /* 0x000fe2000fffe03f */
[----:B------:R-:W-:Y:S01]  /*2b9c0*/  STL.64 [R1+0x400], R16 ;  /* 0x0004001001007387 */ /* 0x000fe20000100a00 */
[----:B------:R0:W-:Y:S03]  /*2b9d0*/  STL.64 [R1+0x408], R18 ;  /* 0x0004081201007387 */ /* 0x0001e60000100a00 */
[----:B0-----:R-:W3:Y:S01]  /*2b9e0*/  LDL.LU.64 R18, [R1+0x31c8] ;  /* 0x0031c80001127983 */ /* 0x001ee20000300a00 */
[----:B------:R-:W3:Y:S02]  /*2b9f0*/  LDL.LU.64 R16, [R1+0x31c0] ;  /* 0x0031c00001107983 */ /* 0x000ee40000300a00 */
[----:B---3--:R-:W-:Y:S01]  /*2ba00*/  HMMA.16816.F32.BF16 R12, R12, R22, R16 ;  /* 0x000000160c0c723c */ /* 0x008fe20000041810 */
[----:B------:R-:W4:Y:S01]  /*2ba10*/  LDL.LU.64 R18, [R1+0x31b8] ;  /* 0x0031b80001127983 */ /* 0x000f220000300a00 */
[----:B------:R-:W4:Y:S02]  /*2ba20*/  LDL.LU.64 R16, [R1+0x31b0] ;  /* 0x0031b00001107983 */ /* 0x000f240000300a00 */
[----:B------:R-:W-:Y:S02]  /*2ba30*/  STL.64 [R1+0x3160], R22 ;  /* 0x0031601601007387 */ /* 0x000fe40000100a00 */
[----:B------:R0:W-:Y:S11]  /*2ba40*/  STL.64 [R1+0x3158], R20 ;  /* 0x0031581401007387 */ /* 0x0001f60000100a00 */
[----:B------:R-:W-:Y:S06]  /*2ba50*/  @!UPT UIADD3 URZ, URZ, URZ, URZ ;  /* 0x0000003f3f3ff290 */ /* 0x000fec000fffe03f */
[----:B------:R-:W-:Y:S01]  /*2ba60*/  STL.64 [R1+0x360], R12 ;  /* 0x0003600c01007387 */ /* 0x000fe20000100a00 */
[----:B------:R1:W-:Y:S02]  /*2ba70*/  STL.64 [R1+0x368], R14 ;  /* 0x0003680e01007387 */ /* 0x0003e40000100a00 */
[----:B0-----:R-:W2:Y:S02]  /*2ba80*/  LDL.LU R20, [R1+0x390] ;  /* 0x0003900001147983 */ /* 0x001ea40000300800 */
[----:B------:R-:W2:Y:S01]  /*2ba90*/  LDL.LU R21, [R1+0x394] ;  /* 0x0003940001157983 */ /* 0x000ea20000300800 */
[----:B------:R-:W2:Y:S01]  /*2baa0*/  LDL.LU R22, [R1+0x398] ;  /* 0x0003980001167983 */ /* 0x000ea20000300800 */
[----:B------:R-:W2:Y:S02]  /*2bab0*/  LDL.LU R23, [R1+0x39c] ;  /* 0x00039c0001177983 */ /* 0x000ea40000300800 */
[----:B-1----:R-:W-:Y:S02]  /*2bac0*/  IMAD.MOV.U32 R14, RZ, RZ, R4 ;  /* 0x000000ffff0e7224 */ /* 0x002fe400078e0004 */
[----:B------:R-:W-:-:S07]  /*2bad0*/  IMAD.MOV.U32 R15, RZ, RZ, R3 ;  /* 0x000000ffff0f7224 */ /* 0x000fce00078e0003 */
[C---:B----4-:R-:W-:Y:S11]  /*2bae0*/  HMMA.16816.F32.BF16 R8, R16.reuse, R14, R8 ;  /* 0x0000000e1008723c */ /* 0x050ff60000041808 */
[----:B------:R-:W-:Y:S11]  /*2baf0*/  @!UPT UIADD3 URZ, URZ, URZ, URZ ;  /* 0x0000003f3f3ff290 */ /* 0x000ff6000fffe03f */
[----:B------:R-:W-:Y:S01]  /*2bb00*/  @!UPT UIADD3 URZ, URZ, URZ, URZ ;  /* 0x0000003f3f3ff290 */ /* 0x000fe2000fffe03f */
[----:B------:R-:W-:Y:S01]  /*2bb10*/  STL.64 [R1+0x3f0], R8 ;  /* 0x0003f00801007387 */ /* 0x000fe20000100a00 */
[----:B------:R0:W-:Y:S03]  /*2bb20*/  STL.64 [R1+0x3f8], R10 ;  /* 0x0003f80a01007387 */ /* 0x0001e60000100a00 */
[----:B0-----:R-:W3:Y:S02]  /*2bb30*/  LDL.LU.64 R10, [R1+0x31a8] ;  /* 0x0031a800010a7983 */ /* 0x001ee40000300a00 */
[C---:B---3--:R-:W-:Y:S01]  /*2bb40*/  HMMA.16816.F32.BF16 R24, R16.reuse, R10, R24 ;  /* 0x0000000a1018723c */ /* 0x048fe20000041818 */
[----:B------:R-:W-:Y:S02]  /*2bb50*/  IMAD.MOV.U32 R13, RZ, RZ, R10 ;  /* 0x000000ffff0d7224 */ /* 0x000fe400078e000a */
        /* <DEDUP_REMOVED lines=16> */
[----:B------:R-:W4:Y:S01]  /*2bc60*/  LDL.LU R9, [R1+0x3170] ;  /* 0x0031700001097983 */ /* 0x000f220000300800 */
[C---:B---3--:R-:W-:Y:S11]  /*2bc70*/  HMMA.16816.F32.BF16 R24, R16.reuse, R10, R24 ;  /* 0x0000000a1018723c */ /* 0x048ff60000041818 */
[----:B------:R-:W-:Y:S11]  /*2bc80*/  @!UPT UIADD3 URZ, URZ, URZ, URZ ;  /* 0x0000003f3f3ff290 */ /* 0x000ff6000fffe03f */
[----:B------:R-:W-:Y:S01]  /*2bc90*/  @!UPT UIADD3 URZ, URZ, URZ, URZ ;  /* 0x0000003f3f3ff290 */ /* 0x000fe2000fffe03f */
        /* <DEDUP_REMOVED lines=10> */
[----:B------:R-:W3:Y:S02]  /*2bd40*/  LDL.LU.64 R20, [R1+0x3158] ;  /* 0x0031580001147983 */ /* 0x000ee40000300a00 */
[----:B------:R-:W2:Y:S02]  /*2bd50*/  LDL.LU.64 R26, [R1+0x3150] ;  /* 0x00315000011a7983 */ /* 0x000ea40000300a00 */
[----:B------:R-:W2:Y:S01]  /*2bd60*/  LDL.LU.64 R24, [R1+0x3148] ;  /* 0x0031480001187983 */ /* 0x000ea20000300a00 */
[----:B------:R3:W-:Y:S01]  /*2bd70*/  STL.64 [R1+0x30e8], R10 ;  /* 0x0030e80a01007387 */ /* 0x0007e20000100a00 */
[----:B----4-:R2:W-:Y:S02]  /*2bd80*/  STL.64 [R1+0x30e0], R8 ;  /* 0x0030e00801007387 */ /* 0x0105e40000100a00 */
[----:B---3--:R-:W-:-:S02]  /*2bd90*/  IMAD.MOV.U32 R10, RZ, RZ, R21 ;  /* 0x000000ffff0a7224 */ /* 0x008fc400078e0015 */
[----:B------:R-:W-:-:S07]  /*2bda0*/  IMAD.MOV.U32 R11, RZ, RZ, R20 ;  /* 0x000000ffff0b7224 */ /* 0x000fce00078e0014 */
[C---:B--2---:R-:W-:Y:S01]  /*2bdb0*/  HMMA.16816.F32.BF16 R8, R16.reuse, R10, R24 ;  /* 0x0000000a1008723c */ /* 0x044fe20000041818 */
[----:B------:R-:W2:Y:S01]  /*2bdc0*/  LDL.LU.64 R26, [R1+0x3140] ;  /* 0x00314000011a7983 */ /* 0x000ea20000300a00 */
[----:B------:R-:W2:Y:S11]  /*2bdd0*/  LDL.LU.64 R24, [R1+0x3138] ;  /* 0x0031380001187983 */ /* 0x000eb60000300a00 */
[----:B------:R-:W-:Y:S10]  /*2bde0*/  @!UPT UIADD3 URZ, URZ, URZ, URZ ;  /* 0x0000003f3f3ff290 */ /* 0x000ff4000fffe03f */
[----:B------:R-:W-:Y:S01]  /*2bdf0*/  STL.64 [R1+0x3a0], R8 ;  /* 0x0003a00801007387 */ /* 0x000fe20000100a00 */
[----:B------:R0:W-:Y:S02]  /*2be00*/  STL.64 [R1+0x3a8], R10 ;  /* 0x0003a80a01007387 */ /* 0x0001e40000100a00 */
[----:B0-----:R-:W-:Y:S02]  /*2be10*/  IMAD.MOV.U32 R10, RZ, RZ, R5 ;  /* 0x000000ffff0a7224 */ /* 0x001fe400078e0005 */
[----:B------:R-:W-:Y:S01]  /*2be20*/  IMAD.MOV.U32 R11, RZ, RZ, R4 ;  /* 0x000000ffff0b7224 */ /* 0x000fe200078e0004 */
[----:B--2---:R-:W-:Y:S11]  /*2be30*/  HMMA.16816.F32.BF16 R24, R16, R6, R24 ;  /* 0x000000061018723c */ /* 0x004ff60000041818 */
[----:B------:R-:W-:Y:S11]  /*2be40*/  @!UPT UIADD3 URZ, URZ, URZ, URZ ;  /* 0x0000003f3f3ff290 */ /* 0x000ff6000fffe03f */
[----:B------:R-:W-:Y:S01]  /*2be50*/  @!UPT UIADD3 URZ, URZ, URZ, URZ ;  /* 0x0000003f3f3ff290 */ /* 0x000fe2000fffe03f */
[----:B------:R-:W-:Y:S01]  /*2be60*/  STL.64 [R1+0x390], R24 ;  /* 0x0003901801007387 */ /* 0x000fe20000100a00 */
[----:B------:R-:W-:Y:S02]  /*2be70*/  STL.64 [R1+0x398], R26 ;  /* 0x0003981a01007387 */ /* 0x000fe40000100a00 */
[----:B------:R-:W-:Y:S02]  /*2be80*/  STL.64 [R1+0x3100], R10 ;  /* 0x0031000a01007387 */ /* 0x000fe40000100a00 */
[----:B------:R0:W-:Y:S01]  /*2be90*/  STL.64 [R1+0x30d8], R6 ;  /* 0x0030d80601007387 */ /* 0x0001e20000100a00 */
[----:B------:R-:W2:Y:S01]  /*2bea0*/  LDL.LU R4, [R1+0x2b0] ;  /* 0x0002b00001047983 */ /* 0x000ea20000300800 */
[----:B------:R-:W2:Y:S03]  /*2beb0*/  LDL.LU R5, [R1+0x2b4] ;  /* 0x0002b40001057983 */ /* 0x000ea60000300800 */
[----:B0-----:R-:W2:Y:S01]  /*2bec0*/  LDL.LU R6, [R1+0x2b8] ;  /* 0x0002b80001067983 */ /* 0x001ea20000300800 */
[----:B------:R-:W2:Y:S02]  /*2bed0*/  LDL.LU R7, [R1+0x2bc] ;  /* 0x0002bc0001077983 */ /* 0x000ea40000300800 */
[----:B------:R-:W3:Y:S02]  /*2bee0*/  LDL.LU R24, [R1+0x250] ;  /* 0x0002500001187983 */ /* 0x000ee40000300800 */
[----:B------:R-:W3:Y:S01]  /*2bef0*/  LDL.LU R25, [R1+0x254] ;  /* 0x0002540001197983 */ /* 0x000ee20000300800 */
[----:B------:R-:W4:Y:S01]  /*2bf00*/  LDL.LU R26, [R1+0x258] ;  /* 0x00025800011a7983 */ /* 0x000f220000300800 */
[----:B------:R-:W4:Y:S02]  /*2bf10*/  LDL.LU R27, [R1+0x25c] ;  /* 0x00025c00011b7983 */ /* 0x000f240000300800 */
[----:B------:R-:W-:-:S02]  /*2bf20*/  IMAD.MOV.U32 R10, RZ, RZ, R13 ;  /* 0x000000ffff0a7224 */ /* 0x000fc400078e000d */
[----:B------:R-:W-:-:S05]  /*2bf30*/  IMAD.MOV.U32 R11, RZ, RZ, R12 ;  /* 0x000000ffff0b7224 */ /* 0x000fca00078e000c */
[----:B------:R0:W-:Y:S01]  /*2bf40*/  STL.64 [R1+0x3120], R10 ;  /* 0x0031200a01007387 */ /* 0x0001e20000100a00 */
[----:B------:R-:W2:Y:S02]  /*2bf50*/  LDL.LU R8, [R1+0x2a0] ;  /* 0x0002a00001087983 */ /* 0x000ea40000300800 */
[----:B------:R-:W2:Y:S01]  /*2bf60*/  LDL.LU R9, [R1+0x2a4] ;  /* 0x0002a40001097983 */ /* 0x000ea20000300800 */
[----:B0-----:R-:W2:Y:S01]  /*2bf70*/  LDL.LU R10, [R1+0x2a8] ;  /* 0x0002a800010a7983 */ /* 0x001ea20000300800 */
[----:B------:R-:W2:Y:S03]  /*2bf80*/  LDL.LU R11, [R1+0x2ac] ;  /* 0x0002ac00010b7983 */ /* 0x000ea60000300800 */
[----:B----4-:R-:W-:Y:S01]  /*2bf90*/  STL.64 [R1+0x30f8], R26 ;  /* 0x0030f81a01007387 */ /* 0x010fe20000100a00 */
[----:B---3--:R0:W-:Y:S03]  /*2bfa0*/  STL.64 [R1+0x30f0], R24 ;  /* 0x0030f01801007387 */ /* 0x0081e60000100a00 */
[----:B0-----:R-:W3:Y:S01]  /*2bfb0*/  LDL.LU R24, [R1+0x280] ;  /* 0x0002800001187983 */ /* 0x001ee20000300800 */
[----:B------:R-:W3:Y:S02]  /*2bfc0*/  LDL.LU R25, [R1+0x284] ;  /* 0x0002840001197983 */ /* 0x000ee40000300800 */
[----:B------:R-:W4:Y:S02]  /*2bfd0*/  LDL.LU R26, [R1+0x288] ;  /* 0x00028800011a7983 */ /* 0x000f240000300800 */
[----:B------:R-:W4:Y:S01]  /*2bfe0*/  LDL.LU R27, [R1+0x28c] ;  /* 0x00028c00011b7983 */ /* 0x000f220000300800 */
[----:B--2---:R-:W-:Y:S01]  /*2bff0*/  HMMA.16816.F32.BF16 R4, R16, R22, R4 ;  /* 0x000000161004723c */ /* 0x004fe20000041804 */
[----:B------:R-:W-:-:S02]  /*2c000*/  IMAD.MOV.U32 R13, RZ, RZ, R22 ;  /* 0x000000ffff0d7224 */ /* 0x000fc400078e0016 */
[----:B------:R-:W-:Y:S01]  /*2c010*/  IMAD.MOV.U32 R12, RZ, RZ, R23 ;  /* 0x000000ffff0c7224 */ /* 0x000fe200078e0017 */
[----:B----4-:R-:W-:Y:S01]  /*2c020*/  STL.64 [R1+0x3110], R26 ;  /* 0x0031101a01007387 */ /* 0x010fe20000100a00 */
[----:B---3--:R0:W-:Y:S03]  /*2c030*/  STL.64 [R1+0x3108], R24 ;  /* 0x0031081801007387 */ /* 0x0081e60000100a00 */
[----:B0-----:R-:W2:Y:S01]  /*2c040*/  LDL.LU R24, [R1+0x290] ;  /* 0x0002900001187983 */ /* 0x001ea20000300800 */
[----:B------:R-:W2:Y:S02]  /*2c050*/  LDL.LU R25, [R1+0x294] ;  /* 0x0002940001197983 */ /* 0x000ea40000300800 */
[----:B------:R-:W2:Y:S02]  /*2c060*/  LDL.LU R26, [R1+0x298] ;  /* 0x00029800011a7983 */ /* 0x000ea40000300800 */
[----:B------:R-:W2:Y:S10]  /*2c070*/  LDL.LU R27, [R1+0x29c] ;  /* 0x00029c00011b7983 */ /* 0x000eb40000300800 */
[----:B------:R0:W-:Y:S01]  /*2c080*/  STL.64 [R1+0x2b0], R4 ;  /* 0x0002b00401007387 */ /* 0x0001e20000100a00 */
[----:B------:R1:W-:Y:S02]  /*2c090*/  STL.64 [R1+0x2b8], R6 ;  /* 0x0002b80601007387 */ /* 0x0003e40000100a00 */
[----:B------:R-:W3:Y:S02]  /*2c0a0*/  LDL.LU.64 R22, [R1+0x3130] ;  /* 0x0031300001167983 */ /* 0x000ee40000300a00 */
[----:B------:R-:W3:Y:S02]  /*2c0b0*/  LDL.LU.64 R20, [R1+0x3128] ;  /* 0x0031280001147983 */ /* 0x000ee40000300a00 */
[----:B------:R-:W-:-:S02]  /*2c0c0*/  IMAD.MOV.U32 R18, RZ, RZ, R13 ;  /* 0x000000ffff127224 */ /* 0x000fc400078e000d */
[----:B------:R-:W-:Y:S01]  /*2c0d0*/  IMAD.MOV.U32 R19, RZ, RZ, R12 ;  /* 0x000000ffff137224 */ /* 0x000fe200078e000c */
        /* <DEDUP_REMOVED lines=9> */
[C---:B---3--:R-:W-:Y:S02]  /*2c170*/  HMMA.16816.F32.BF16 R12, R20.reuse, R14, R8 ;  /* 0x0000000e140c723c */ /* 0x048fe40000041808 */
[----:B------:R-:W2:Y:S11]  /*2c180*/  LDL.LU.64 R10, [R1+0x3120] ;  /* 0x00312000010a7983 */ /* 0x000eb60000300a00 */
[----:B------:R-:W-:Y:S10]  /*2c190*/  @!UPT UIADD3 URZ, URZ, URZ, URZ ;  /* 0x0000003f3f3ff290 */ /* 0x000ff4000fffe03f */
[----:B------:R0:W-:Y:S01]  /*2c1a0*/  STL.64 [R1+0x2a0], R12 ;  /* 0x0002a00c01007387 */ /* 0x0001e20000100a00 */
[----:B------:R1:W-:Y:S03]  /*2c1b0*/  STL.64 [R1+0x2a8], R14 ;  /* 0x0002a80e01007387 */ /* 0x0003e60000100a00 */
[----:B0-----:R-:W3:Y:S01]  /*2c1c0*/  LDL.LU R12, [R1+0xb0] ;  /* 0x0000b000010c7983 */ /* 0x001ee20000300800 */
[----:B------:R-:W3:Y:S02]  /*2c1d0*/  LDL.LU R13, [R1+0xb4] ;  /* 0x0000b400010d7983 */ /* 0x000ee40000300800 */
[----:B-1----:R-:W2:Y:S02]  /*2c1e0*/  LDL.LU R14, [R1+0xb8] ;  /* 0x0000b800010e7983 */ /* 0x002ea40000300800 */
[----:B------:R-:W2:Y:S02]  /*2c1f0*/  LDL.LU R15, [R1+0xbc] ;  /* 0x0000bc00010f7983 */ /* 0x000ea40000300800 */
[----:B--2---:R-:W-:Y:S01]  /*2c200*/  STL.64 [R1+0x3038], R14 ;  /* 0x0030380e01007387 */ /* 0x004fe20000100a00 */
[----:B---3--:R0:W-:Y:S03]  /*2c210*/  STL.64 [R1+0x3030], R12 ;  /* 0x0030300c01007387 */ /* 0x0081e60000100a00 */
[----:B0-----:R-:W2:Y:S01]  /*2c220*/  LDL.LU R12, [R1+0x110] ;  /* 0x00011000010c7983 */ /* 0x001ea20000300800 */
[----:B------:R-:W2:Y:S01]  /*2c230*/  LDL.LU R13, [R1+0x114] ;  /* 0x00011400010d7983 */ /* 0x000ea20000300800 */
[----:B------:R-:W-:Y:S01]  /*2c240*/  HMMA.16816.F32.BF16 R8, R20, R10, R24 ;  /* 0x0000000a1408723c */ /* 0x000fe20000041818 */
[----:B------:R-:W-:-:S02]  /*2c250*/  IMAD.MOV.U32 R14, RZ, RZ, R2 ;  /* 0x000000ffff0e7224 */ /* 0x000fc400078e0002 */
[----:B------:R-:W-:Y:S01]  /*2c260*/  IMAD.MOV.U32 R15, RZ, RZ, R0 ;  /* 0x000000ffff0f7224 */ /* 0x000fe200078e0000 */
[----:B------:R-:W3:Y:S01]  /*2c270*/  LDL.LU R2, [R1+0x311c] ;  /* 0x00311c0001027983 */ /* 0x000ee20000300800 */
[----:B------:R-:W3:Y:S03]  /*2c280*/  LDL.LU R0, [R1+0x3118] ;  /* 0x0031180001007983 */ /* 0x000ee60000300800 */
[----:B------:R0:W-:Y:S04]  /*2c290*/  STL.64 [R1+0x3048], R14 ;  /* 0x0030480e01007387 */ /* 0x0001e80000100a00 */
[----:B--2---:R-:W-:Y:S01]  /*2c2a0*/  STL.64 [R1+0x3040], R12 ;  /* 0x0030400c01007387 */ /* 0x004fe20000100a00 */
[----:B0-----:R-:W2:Y:S02]  /*2c2b0*/  LDL.LU.64 R14, [R1+0x58] ;  /* 0x00005800010e7983 */ /* 0x001ea40000300a00 */
[----:B------:R-:W2:Y:S02]  /*2c2c0*/  LDL.LU.64 R26, [R1+0x3110] ;  /* 0x00311000011a7983 */ /* 0x000ea40000300a00 */
[----:B------:R-:W2:Y:S06]  /*2c2d0*/  LDL.LU.64 R24, [R1+0x3108] ;  /* 0x0031080001187983 */ /* 0x000eac0000300a00 */
[----:B------:R-:W-:Y:S01]  /*2c2e0*/  STL.64 [R1+0x290], R8 ;  /* 0x0002900801007387 */ /* 0x000fe20000100a00 */
[----:B------:R0:W-:Y:S03]  /*2c2f0*/  STL.64 [R1+0x298], R10 ;  /* 0x0002980a01007387 */ /* 0x0001e60000100a00 */
[----:B0-----:R-:W2:Y:S02]  /*2c300*/  LDL.LU.64 R10, [R1+0x3100] ;  /* 0x00310000010a7983 */ /* 0x001ea40000300a00 */
[C---:B--2---:R-:W-:Y:S02]  /*2c310*/  HMMA.16816.F32.BF16 R8, R20.reuse, R10, R24 ;  /* 0x0000000a1408723c */ /* 0x044fe40000041818 */
[----:B------:R-:W2:Y:S01]  /*2c320*/  LDL.LU.64 R26, [R1+0x30f8] ;  /* 0x0030f800011a7983 */ /* 0x000ea20000300a00 */
[----:B------:R-:W2:Y:S11]  /*2c330*/  LDL.LU.64 R24, [R1+0x30f0] ;  /* 0x0030f00001187983 */ /* 0x000eb60000300a00 */
[----:B------:R-:W-:Y:S09]  /*2c340*/  @!UPT UIADD3 URZ, URZ, URZ, URZ ;  /* 0x0000003f3f3ff290 */ /* 0x000ff2000fffe03f */
[----:B------:R-:W-:Y:S01]  /*2c350*/  STL.64 [R1+0x280], R8 ;  /* 0x0002800801007387 */ /* 0x000fe20000100a00 */
[----:B------:R0:W-:Y:S03]  /*2c360*/  STL.64 [R1+0x288], R10 ;  /* 0x0002880a01007387 */ /* 0x0001e60000100a00 */
[----:B0-----:R-:W2:Y:S01]  /*2c370*/  LDL.LU.64 R10, [R1+0x30e8] ;  /* 0x0030e800010a7983 */ /* 0x001ea20000300a00 */
[----:B------:R-:W3:Y:S01]  /*2c380*/  LDL.LU.64 R8, [R1+0x30e0] ;  /* 0x0030e00001087983 */ /* 0x000ee20000300a00 */
[----:B--2---:R-:W-:Y:S11]  /*2c390*/  HMMA.16816.F32.BF16 R16, R20, R10, R16 ;  /* 0x0000000a1410723c */ /* 0x004ff60000041810 */
[----:B------:R-:W-:Y:S11]  /*2c3a0*/  @!UPT UIADD3 URZ, URZ, URZ, URZ ;  /* 0x0000003f3f3ff290 */ /* 0x000ff6000fffe03f */
[----:B------:R-:W-:Y:S01]  /*2c3b0*/  @!UPT UIADD3 URZ, URZ, URZ, URZ ;  /* 0x0000003f3f3ff290 */ /* 0x000fe2000fffe03f */
[----:B------:R0:W-:Y:S01]  /*2c3c0*/  STL.64 [R1+0x270], R16 ;  /* 0x0002701001007387 */ /* 0x0001e20000100a00 */
[----:B------:R1:W-:Y:S03]  /*2c3d0*/  STL.64 [R1+0x278], R18 ;  /* 0x0002781201007387 */ /* 0x0003e60000100a00 */
[----:B0-----:R-:W2:Y:S01]  /*2c3e0*/  LDL.LU R16, [R1+0x240] ;  /* 0x0002400001107983 */ /* 0x001ea20000300800 */
[----:B------:R-:W2:Y:S02]  /*2c3f0*/  LDL.LU R17, [R1+0x244] ;  /* 0x0002440001117983 */ /* 0x000ea40000300800 */
[----:B-1----:R-:W2:Y:S02]  /*2c400*/  LDL.LU R18, [R1+0x248] ;  /* 0x0002480001127983 */ /* 0x002ea40000300800 */
[----:B------:R-:W2:Y:S01]  /*2c410*/  LDL.LU R19, [R1+0x24c] ;  /* 0x00024c0001137983 */ /* 0x000ea20000300800 */
[----:B------:R0:W-:Y:S01]  /*2c420*/  STL.64 [R1+0x3080], R10 ;  /* 0x0030800a01007387 */ /* 0x0001e20000100a00 */
[----:B---3--:R-:W-:Y:S03]  /*2c430*/  STL [R1+0x3078], R9 ;  /* 0x0030780901007387 */ /* 0x008fe60000100800 */
[----:B0-----:R-:W3:Y:S04]  /*2c440*/  LDL.LU.64 R10, [R1+0x8] ;  /* 0x00000800010a7983 */ /* 0x001ee80000300a00 */
[----:B---3--:R0:W-:Y:S02]  /*2c450*/  STL.64 [R1+0x3098], R10 ;  /* 0x0030980a01007387 */ /* 0x0081e40000100a00 */
[----:B0-----:R-:W-:-:S02]  /*2c460*/  IMAD.MOV.U32 R10, RZ, RZ, R8 ;  /* 0x000000ffff0a7224 */ /* 0x001fc400078e0008 */
[----:B------:R-:W-:-:S07]  /*2c470*/  IMAD.MOV.U32 R11, RZ, RZ, R3 ;  /* 0x000000ffff0b7224 */ /* 0x000fce00078e0003 */
[C---:B----4-:R-:W-:Y:S01]  /*2c480*/  HMMA.16816.F32.BF16 R8, R20.reuse, R10, R4 ;  /* 0x0000000a1408723c */ /* 0x050fe20000041804 */
[----:B------:R-:W2:Y:S11]  /*2c490*/  LDL.LU.64 R6, [R1+0x30d8] ;  /* 0x0030d80001067983 */ /* 0x000eb60000300a00 */
[----:B------:R-:W-:Y:S11]  /*2c4a0*/  @!UPT UIADD3 URZ, URZ, URZ, URZ ;  /* 0x0000003f3f3ff290 */ /* 0x000ff6000fffe03f */
[----:B------:R-:W-:Y:S01]  /*2c4b0*/  STL.64 [R1+0x260], R8 ;  /* 0x0002600801007387 */ /* 0x000fe20000100a00 */
[----:B------:R0:W-:Y:S02]  /*2c4c0*/  STL.64 [R1+0x268], R10 ;  /* 0x0002680a01007387 */ /* 0x0001e40000100a00 */
[C---:B0-----:R-:W-:Y:S01]  /*2c4d0*/  HMMA.16816.F32.BF16 R8, R20.reuse, R14, R24 ;  /* 0x0000000e1408723c */ /* 0x041fe20000041818 */
[----:B------:R-:W3:Y:S11]  /*2c4e0*/  LDL.LU R24, [R1+0x190] ;  /* 0x0001900001187983 */ /* 0x000ef60000300800 */
[----:B------:R-:W-:Y:S11]  /*2c4f0*/  @!UPT UIADD3 URZ, URZ, URZ, URZ ;  /* 0x0000003f3f3ff290 */ /* 0x000ff6000fffe03f */
[----:B------:R-:W-:Y:S01]  /*2c500*/  STL.64 [R1+0x250], R8 ;  /* 0x0002500801007387 */ /* 0x000fe20000100a00 */
[----:B------:R0:W-:Y:S02]  /*2c510*/  STL.64 [R1+0x258], R10 ;  /* 0x0002580a01007387 */ /* 0x0001e40000100a00 */
[----:B------:R-:W3:Y:S02]  /*2c520*/  LDL.LU R25, [R1+0x194] ;  /* 0x0001940001197983 */ /* 0x000ee40000300800 */
[----:B------:R-:W3:Y:S01]  /*2c530*/  LDL.LU R26, [R1+0x198] ;  /* 0x00019800011a7983 */ /* 0x000ee20000300800 */
[----:B------:R-:W3:Y:S04]  /*2c540*/  LDL.LU R27, [R1+0x19c] ;  /* 0x00019c00011b7983 */ /* 0x000ee80000300800 */
[----:B0-----:R-:W4:Y:S04]  /*2c550*/  LDL.LU.64 R10, [R1+0x18] ;  /* 0x00001800010a7983 */ /* 0x001f280000300a00 */
[----:B----4-:R0:W-:Y:S04]  /*2c560*/  STL.64 [R1+0x30a0], R10 ;  /* 0x0030a00a01007387 */ /* 0x0101e80000100a00 */
[----:B0-----:R-:W4:Y:S01]  /*2c570*/  LDL.LU.64 R10, [R1+0x28] ;  /* 0x00002800010a7983 */ /* 0x001f220000300a00 */
[----:B------:R0:W-:Y:S03]  /*2c580*/  STL.64 [R1+0x3058], R14 ;  /* 0x0030580e01007387 */ /* 0x0001e60000100a00 */
[----:B0-----:R-:W2:Y:S04]  /*2c590*/  LDL.LU.64 R14, [R1+0x38] ;  /* 0x00003800010e7983 */ /* 0x001ea80000300a00 */
[----:B--2---:R0:W-:Y:S01]  /*2c5a0*/  STL.64 [R1+0x3070], R14 ;  /* 0x0030700e01007387 */ /* 0x0041e20000100a00 */
[----:B------:R-:W2:Y:S02]  /*2c5b0*/  LDL.LU R12, [R1+0x140] ;  /* 0x00014000010c7983 */ /* 0x000ea40000300800 */
[----:B------:R-:W2:Y:S01]  /*2c5c0*/  LDL.LU R13, [R1+0x144] ;  /* 0x00014400010d7983 */ /* 0x000ea20000300800 */
[----:B0-----:R-:W2:Y:S01]  /*2c5d0*/  LDL.LU R14, [R1+0x148] ;  /* 0x00014800010e7983 */ /* 0x001ea20000300800 */
[----:B------:R-:W2:Y:S01]  /*2c5e0*/  LDL.LU R15, [R1+0x14c] ;  /* 0x00014c00010f7983 */ /* 0x000ea20000300800 */
[C---:B------:R-:W-:Y:S02]  /*2c5f0*/  HMMA.16816.F32.BF16 R16, R20.reuse, R6, R16 ;  /* 0x000000061410723c */ /* 0x040fe40000041810 */
[----:B--2---:R-:W-:Y:S01]  /*2c600*/  STL.64 [R1+0x3090], R14 ;  /* 0x0030900e01007387 */ /* 0x004fe20000100a00 */
        /* <DEDUP_REMOVED lines=19> */
[----:B---3--:R-:W-:Y:S02]  /*2c740*/  HMMA.16816.F32.BF16 R20, R20, R18, R24 ;  /* 0x000000121414723c */ /* 0x008fe40000041818 */
[----:B--2---:R0:W-:Y:S01]  /*2c750*/  STL.64 [R1+0x3068], R6 ;  /* 0x0030680601007387 */ /* 0x0041e20000100a00 */
[----:B------:R1:W-:Y:S02]  /*2c760*/  STL.64 [R1+0x3060], R4 ;  /* 0x0030600401007387 */ /* 0x0003e40000100a00 */
[----:B0-----:R-:W-:Y:S01]  /*2c770*/  IMAD.MOV.U32 R6, RZ, RZ, R0 ;  /* 0x000000ffff067224 */ /* 0x001fe200078e0000 */
[----:B-1----:R-:W2:Y:S01]  /*2c780*/  LDL.LU R4, [R1+0x130] ;  /* 0x0001300001047983 */ /* 0x002ea20000300800 */
[----:B------:R-:W2:Y:S02]  /*2c790*/  LDL.LU R5, [R1+0x134] ;  /* 0x0001340001057983 */ /* 0x000ea40000300800 */
[----:B------:R-:W3:Y:S02]  /*2c7a0*/  LDL.LU R0, [R1+0x30cc] ;  /* 0x0030cc0001007983 */ /* 0x000ee40000300800 */
[----:B------:R-:W-:-:S02]  /*2c7b0*/  IMAD.MOV.U32 R7, RZ, RZ, R2 ;  /* 0x000000ffff077224 */ /* 0x000fc400078e0002 */
[----:B------:R-:W2:Y:S01]  /*2c7c0*/  LDL.LU R2, [R1+0x30c8] ;  /* 0x0030c80001027983 */ /* 0x000ea20000300800 */
[----:B------:R-:W2:Y:S02]  /*2c7d0*/  LDL.LU.64 R26, [R1+0x30c0] ;  /* 0x0030c000011a7983 */ /* 0x000ea40000300a00 */
[----:B------:R-:W2:Y:S07]  /*2c7e0*/  LDL.LU.64 R24, [R1+0x30b8] ;  /* 0x0030b80001187983 */ /* 0x000eae0000300a00 */
[----:B------:R-:W-:Y:S01]  /*2c7f0*/  STL.64 [R1+0x190], R20 ;  /* 0x0001901401007387 */ /* 0x000fe20000100a00 */
[----:B------:R0:W-:Y:S04]  /*2c800*/  STL.64 [R1+0x198], R22 ;  /* 0x0001981601007387 */ /* 0x0001e80000100a00 */
[----:B0-----:R-:W3:Y:S01]  /*2c810*/  LDL R23, [R1+0x770] ;  /* 0x0007700001177983 */ /* 0x001ee20000100800 */
[----:B----4-:R-:W-:-:S02]  /*2c820*/  IMAD.MOV.U32 R17, RZ, RZ, R10 ;  /* 0x000000ffff117224 */ /* 0x010fc400078e000a */
[----:B------:R-:W-:Y:S01]  /*2c830*/  IMAD.MOV.U32 R16, RZ, RZ, R11 ;  /* 0x000000ffff107224 */ /* 0x000fe200078e000b */
[----:B--2---:R-:W-:Y:S01]  /*2c840*/  HMMA.16816.F32.BF16 R12, R24, R10, R12 ;  /* 0x0000000a180c723c */ /* 0x004fe2000004180c */
[----:B---3--:R-:W-:Y:S01]  /*2c850*/  STL [R1+0x2fd8], R23 ;  /* 0x002fd81701007387 */ /* 0x008fe20000100800 */
[----:B------:R-:W2:Y:S02]  /*2c860*/  LDL.LU R20, [R1+0x160] ;  /* 0x0001600001147983 */ /* 0x000ea40000300800 */
[----:B------:R-:W2:Y:S11]  /*2c870*/  LDL.LU R21, [R1+0x164] ;  /* 0x0001640001157983 */ /* 0x000eb60000300800 */
[----:B------:R-:W-:Y:S08]  /*2c880*/  @!UPT UIADD3 URZ, URZ, URZ, URZ ;  /* 0x0000003f3f3ff290 */ /* 0x000ff0000fffe03f */
[----:B------:R-:W-:Y:S01]  /*2c890*/  STL.64 [R1+0x170], R12 ;  /* 0x0001700c01007387 */ /* 0x000fe20000100a00 */
[----:B------:R0:W-:Y:S03]  /*2c8a0*/  STL.64 [R1+0x178], R14 ;  /* 0x0001780e01007387 */ /* 0x0001e60000100a00 */
[----:B0-----:R-:W3:Y:S01]  /*2c8b0*/  LDL.LU.64 R14, [R1+0x30b0] ;  /* 0x0030b000010e7983 */ /* 0x001ee20000300a00 */
[----:B------:R-:W3:Y:S02]  /*2c8c0*/  LDL.LU.64 R12, [R1+0x30a8] ;  /* 0x0030a800010c7983 */ /* 0x000ee40000300a00 */
[----:B------:R-:W2:Y:S02]  /*2c8d0*/  LDL.LU.64 R10, [R1+0x30a0] ;  /* 0x0030a000010a7983 */ /* 0x000ea40000300a00 */
[----:B------:R-:W-:Y:S02]  /*2c8e0*/  IMAD.MOV.U32 R22, RZ, RZ, R2 ;  /* 0x000000ffff167224 */ /* 0x000fe400078e0002 */
[----:B------:R-:W-:-:S07]  /*2c8f0*/  IMAD.MOV.U32 R23, RZ, RZ, R0 ;  /* 0x000000ffff177224 */ /* 0x000fce00078e0000 */
[C---:B--2---:R-:W-:Y:S11]  /*2c900*/  HMMA.16816.F32.BF16 R20, R24.reuse, R10, R20 ;  /* 0x0000000a1814723c */ /* 0x044ff60000041814 */
[----:B------:R-:W-:Y:S11]  /*2c910*/  @!UPT UIADD3 URZ, URZ, URZ, URZ ;  /* 0x0000003f3f3ff290 */ /* 0x000ff6000fffe03f */
[----:B------:R-:W-:Y:S01]  /*2c920*/  @!UPT UIADD3 URZ, URZ, URZ, URZ ;  /* 0x0000003f3f3ff290 */ /* 0x000fe2000fffe03f */
[----:B------:R0:W-:Y:S01]  /*2c930*/  STL.64 [R1+0x160], R20 ;  /* 0x0001601401007387 */ /* 0x0001e20000100a00 */
[----:B------:R-:W-:Y:S02]  /*2c940*/  STL.64 [R1+0x168], R22 ;  /* 0x0001681601007387 */ /* 0x000fe40000100a00 */
[----:B0-----:R-:W-:Y:S02]  /*2c950*/  IMAD.MOV.U32 R21, RZ, RZ, R10 ;  /* 0x000000ffff157224 */ /* 0x001fe400078e000a */
[----:B------:R-:W-:Y:S02]  /*2c960*/  IMAD.MOV.U32 R20, RZ, RZ, R11 ;  /* 0x000000ffff147224 */ /* 0x000fe400078e000b */
[----:B------:R-:W3:Y:S02]  /*2c970*/  LDL.LU.64 R10, [R1+0x3098] ;  /* 0x00309800010a7983 */ /* 0x000ee40000300a00 */
[----:B---3--:R-:W-:Y:S01]  /*2c980*/  HMMA.16816.F32.BF16 R12, R24, R10, R12 ;  /* 0x0000000a180c723c */ /* 0x008fe2000004180c */
        /* <DEDUP_REMOVED lines=8> */
[----:B------:R-:W3:Y:S01]  /*2ca10*/  LDL.LU R9, [R1+0x3078] ;  /* 0x0030780001097983 */ /* 0x000ee20000300800 */
[C---:B--2---:R-:W-:Y:S11]  /*2ca20*/  HMMA.16816.F32.BF16 R12, R24.reuse, R10, R12 ;  /* 0x0000000a180c723c */ /* 0x044ff6000004180c */
[----:B------:R-:W-:Y:S11]  /*2ca30*/  @!UPT UIADD3 URZ, URZ, URZ, URZ ;  /* 0x0000003f3f3ff290 */ /* 0x000ff6000fffe03f */
[----:B------:R-:W-:Y:S01]  /*2ca40*/  @!UPT UIADD3 URZ, URZ, URZ, URZ ;  /* 0x0000003f3f3ff290 */ /* 0x000fe2000fffe03f */
[----:B------:R-:W-:Y:S01]  /*2ca50*/  STL.64 [R1+0x140], R12 ;  /* 0x0001400c01007387 */ /* 0x000fe20000100a00 */
[----:B------:R0:W-:Y:S03]  /*2ca60*/  STL.64 [R1+0x148], R14 ;  /* 0x0001480e01007387 */ /* 0x0001e60000100a00 */
[----:B0-----:R-:W2:Y:S01]  /*2ca70*/  LDL.LU.64 R14, [R1+0x3070] ;  /* 0x00307000010e7983 */ /* 0x001ea20000300a00 */
[----:B------:R-:W-:Y:S02]  /*2ca80*/  STL.64 [R1+0x2fe0], R10 ;  /* 0x002fe00a01007387 */ /* 0x000fe40000100a00 */
[----:B---3--:R0:W-:Y:S01]  /*2ca90*/  STL [R1+0x2fdc], R9 ;  /* 0x002fdc0901007387 */ /* 0x0081e20000100800 */
[C---:B--2---:R-:W-:Y:S01]  /*2caa0*/  HMMA.16816.F32.BF16 R4, R24.reuse, R14, R4 ;  /* 0x0000000e1804723c */ /* 0x044fe20000041804 */
[----:B------:R-:W-:Y:S02]  /*2cab0*/  IMAD.MOV.U32 R28, RZ, RZ, R14 ;  /* 0x000000ffff1c7224 */ /* 0x000fe400078e000e */
[----:B0-----:R-:W-:Y:S11]  /*2cac0*/  IMAD.MOV.U32 R9, RZ, RZ, R15 ;  /* 0x000000ffff097224 */ /* 0x001ff600078e000f */
[----:B------:R-:W-:Y:S09]  /*2cad0*/  @!UPT UIADD3 URZ, URZ, URZ, URZ ;  /* 0x0000003f3f3ff290 */ /* 0x000ff2000fffe03f */
[----:B------:R-:W-:Y:S01]  /*2cae0*/  STL.64 [R1+0x130], R4 ;  /* 0x0001300401007387 */ /* 0x000fe20000100a00 */
[----:B------:R0:W-:Y:S03]  /*2caf0*/  STL.64 [R1+0x138], R6 ;  /* 0x0001380601007387 */ /* 0x0001e60000100a00 */
        /* <DEDUP_REMOVED lines=12> */
[C---:B--2---:R-:W-:Y:S11]  /*2cbc0*/  HMMA.16816.F32.BF16 R12, R24.reuse, R6, R12 ;  /* 0x00000006180c723c */ /* 0x044ff6000004180c */
[----:B------:R-:W-:Y:S11]  /*2cbd0*/  @!UPT UIADD3 URZ, URZ, URZ, URZ ;  /* 0x0000003f3f3ff290 */ /* 0x000ff6000fffe03f */
[----:B------:R-:W-:Y:S01]  /*2cbe0*/  @!UPT UIADD3 URZ, URZ, URZ, URZ ;  /* 0x0000003f3f3ff290 */ /* 0x000fe2000fffe03f */
[----:B------:R-:W-:Y:S01]  /*2cbf0*/  STL.64 [R1+0x110], R12 ;  /* 0x0001100c01007387 */ /* 0x000fe20000100a00 */
[----:B------:R0:W-:Y:S03]  /*2cc00*/  STL.64 [R1+0x118], R14 ;  /* 0x0001180e01007387 */ /* 0x0001e60000100a00 */
[----:B0-----:R-:W2:Y:S01]  /*2cc10*/  LDL.LU.64 R14, [R1+0x3038] ;  /* 0x00303800010e7983 */ /* 0x001ea20000300a00 */
[----:B------:R-:W2:Y:S02]  /*2cc20*/  LDL.LU.64 R12, [R1+0x3030] ;  /* 0x00303000010c7983 */ /* 0x000ea40000300a00 */
[----:B------:R-:W-:Y:S02]  /*2cc30*/  IMAD.MOV.U32 R11, RZ, RZ, R6 ;  /* 0x000000ffff0b7224 */ /* 0x000fe400078e0006 */
[----:B------:R-:W-:Y:S02]  /*2cc40*/  IMAD.MOV.U32 R10, RZ, RZ, R7 ;  /* 0x000000ffff0a7224 */ /* 0x000fe400078e0007 */
[----:B------:R-:W3:Y:S01]  /*2cc50*/  LDL.LU.64 R6, [R1+0x3028] ;  /* 0x0030280001067983 */ /* 0x000ee20000300a00 */
[----:B------:R-:W3:Y:S01]  /*2cc60*/  LDL.LU.64 R4, [R1+0x3020] ;  /* 0x0030200001047983 */ /* 0x000ee20000300a00 */
[----:B--2---:R-:W-:Y:S02]  /*2cc70*/  HMMA.16816.F32.BF16 R24, R24, R18, R12 ;  /* 0x000000121818723c */ /* 0x004fe4000004180c */
[----:B------:R-:W2:Y:S11]  /*2cc80*/  LDL.LU R12, [R1+0x40] ;  /* 0x00004000010c7983 */ /* 0x000eb60000300800 */
[----:B------:R-:W-:Y:S10]  /*2cc90*/  @!UPT UIADD3 URZ, URZ, URZ, URZ ;  /* 0x0000003f3f3ff290 */ /* 0x000ff4000fffe03f */
[----:B------:R-:W-:Y:S01]  /*2cca0*/  STL.64 [R1+0xb0], R24 ;  /* 0x0000b01801007387 */ /* 0x000fe20000100a00 */
[----:B------:R-:W-:Y:S02]  /*2ccb0*/  STL.64 [R1+0xb8], R26 ;  /* 0x0000b81a01007387 */ /* 0x000fe40000100a00 */
[----:B------:R-:W2:Y:S02]  /*2ccc0*/  LDL.LU R13, [R1+0x44] ;  /* 0x00004400010d7983 */ /* 0x000ea40000300800 */
[----:B------:R-:W4:Y:S01]  /*2ccd0*/  LDL.LU R14, [R1+0x48] ;  /* 0x00004800010e7983 */ /* 0x000f220000300800 */
[----:B------:R-:W4:Y:S04]  /*2cce0*/  LDL.LU R15, [R1+0x4c] ;  /* 0x00004c00010f7983 */ /* 0x000f280000300800 */
[----:B----4-:R-:W-:Y:S01]  /*2ccf0*/  STL.64 [R1+0x2ff0], R14 ;  /* 0x002ff00e01007387 */ /* 0x010fe20000100a00 */
[----:B--2---:R-:W-:Y:S02]  /*2cd00*/  STL.64 [R1+0x2fe8], R12 ;  /* 0x002fe80c01007387 */ /* 0x004fe40000100a00 */
[----:B------:R0:W-:Y:S02]  /*2cd10*/  STL.64 [R1+0x2f90], R18 ;  /* 0x002f901201007387 */ /* 0x0001e40000100a00 */
[----:B0-----:R-:W-:-:S02]  /*2cd20*/  IMAD.MOV.U32 R18, RZ, RZ, R11 ;  /* 0x000000ffff127224 */ /* 0x001fc400078e000b */
[----:B------:R-:W-:Y:S02]  /*2cd30*/  IMAD.MOV.U32 R19, RZ, RZ, R10 ;  /* 0x000000ffff137224 */ /* 0x000fe400078e000a */
[----:B------:R-:W-:Y:S02]  /*2cd40*/  IMAD.MOV.U32 R10, RZ, RZ, R21 ;  /* 0x000000ffff0a7224 */ /* 0x000fe400078e0015 */
[----:B------:R-:W-:-:S05]  /*2cd50*/  IMAD.MOV.U32 R11, RZ, RZ, R20 ;  /* 0x000000ffff0b7224 */ /* 0x000fca00078e0014 */
[----:B------:R0:W-:Y:S01]  /*2cd60*/  STL.64 [R1+0x2ff8], R10 ;  /* 0x002ff80a01007387 */ /* 0x0001e20000100a00 */
[----:B------:R-:W2:Y:S02]  /*2cd70*/  LDL.LU R12, [R1+0x90] ;  /* 0x00009000010c7983 */ /* 0x000ea40000300800 */
[----:B------:R-:W2:Y:S02]  /*2cd80*/  LDL.LU R13, [R1+0x94] ;  /* 0x00009400010d7983 */ /* 0x000ea40000300800 */
[----:B------:R-:W4:Y:S01]  /*2cd90*/  LDL.LU R14, [R1+0x98] ;  /* 0x00009800010e7983 */ /* 0x000f220000300800 */
[----:B------:R-:W4:Y:S01]  /*2cda0*/  LDL.LU R15, [R1+0x9c] ;  /* 0x00009c00010f7983 */ /* 0x000f220000300800 */
[----:B0-----:R-:W-:Y:S02]  /*2cdb0*/  IMAD.MOV.U32 R11, RZ, RZ, R16 ;  /* 0x000000ffff0b7224 */ /* 0x001fe400078e0010 */
[----:B------:R-:W-:Y:S01]  /*2cdc0*/  IMAD.MOV.U32 R10, RZ, RZ, R17 ;  /* 0x000000ffff0a7224 */ /* 0x000fe200078e0011 */
[----:B----4-:R-:W-:Y:S01]  /*2cdd0*/  STL.64 [R1+0x3008], R14 ;  /* 0x0030080e01007387 */ /* 0x010fe20000100a00 */
[----:B--2---:R0:W-:Y:S03]  /*2cde0*/  STL.64 [R1+0x3000], R12 ;  /* 0x0030000c01007387 */ /* 0x0041e60000100a00 */
[----:B0-----:R-:W3:Y:S01]  /*2cdf0*/  LDL.LU R12, [R1+0xa0] ;  /* 0x0000a000010c7983 */ /* 0x001ee20000300800 */
[----:B------:R-:W3:Y:S02]  /*2ce00*/  LDL.LU R13, [R1+0xa4] ;  /* 0x0000a400010d7983 */ /* 0x000ee40000300800 */
[----:B------:R-:W3:Y:S02]  /*2ce10*/  LDL.LU R14, [R1+0xa8] ;  /* 0x0000a800010e7983 */ /* 0x000ee40000300800 */
[----:B------:R-:W3:Y:S01]  /*2ce20*/  LDL.LU R15, [R1+0xac] ;  /* 0x0000ac00010f7983 */ /* 0x000ee20000300800 */
[----:B------:R-:W2:Y:S01]  /*2ce30*/  LDL.LU R20, [R1+0x80] ;  /* 0x0000800001147983 */ /* 0x000ea20000300800 */
[----:B------:R-:W2:Y:S02]  /*2ce40*/  LDL.LU R21, [R1+0x84] ;  /* 0x0000840001157983 */ /* 0x000ea40000300800 */
[----:B------:R-:W2:Y:S02]  /*2ce50*/  LDL.LU R22, [R1+0x88] ;  /* 0x0000880001167983 */ /* 0x000ea40000300800 */
[----:B------:R-:W2:Y:S01]  /*2ce60*/  LDL.LU R23, [R1+0x8c] ;  /* 0x00008c0001177983 */ /* 0x000ea20000300800 */
[----:B------:R0:W-:Y:S01]  /*2ce70*/  STL.64 [R1+0x2fa8], R18 ;  /* 0x002fa81201007387 */ /* 0x0001e20000100a00 */
[----:B------:R-:W4:Y:S02]  /*2ce80*/  LDL.LU R16, [R1+0x330] ;  /* 0x0003300001107983 */ /* 0x000f240000300800 */
[----:B------:R-:W4:Y:S01]  /*2ce90*/  LDL.LU R17, [R1+0x334] ;  /* 0x0003340001117983 */ /* 0x000f220000300800 */
[----:B0-----:R-:W2:Y:S01]  /*2cea0*/  LDL.LU R18, [R1+0x338] ;  /* 0x0003380001127983 */ /* 0x001ea20000300800 */
[----:B------:R-:W2:Y:S03]  /*2ceb0*/  LDL.LU R19, [R1+0x33c] ;  /* 0x00033c0001137983 */ /* 0x000ea60000300800 */
[----:B--2---:R0:W-:Y:S01]  /*2cec0*/  STL.64 [R1+0x2fb8], R18 ;  /* 0x002fb81201007387 */ /* 0x0041e20000100a00 */
[----:B----4-:R-:W-:Y:S02]  /*2ced0*/  STL.64 [R1+0x2fb0], R16 ;  /* 0x002fb01001007387 */ /* 0x010fe40000100a00 */
[----:B0-----:R-:W-:-:S02]  /*2cee0*/  IMAD.MOV.U32 R18, RZ, RZ, R28 ;  /* 0x000000ffff127224 */ /* 0x001fc400078e001c */
[----:B------:R-:W-:Y:S01]  /*2cef0*/  IMAD.MOV.U32 R19, RZ, RZ, R9 ;  /* 0x000000ffff137224 */ /* 0x000fe200078e0009 */
[----:B------:R-:W2:Y:S04]  /*2cf00*/  LDL.LU R28, [R1+0x301c] ;  /* 0x00301c00011c7983 */ /* 0x000ea80000300800 */
[----:B------:R0:W-:Y:S02]  /*2cf10*/  STL.64 [R1+0x2fd0], R18 ;  /* 0x002fd01201007387 */ /* 0x0001e40000100a00 */
[----:B0-----:R-:W-:Y:S02]  /*2cf20*/  IMAD.MOV.U32 R18, RZ, RZ, R3 ;  /* 0x000000ffff127224 */ /* 0x001fe400078e0003 */
[----:B------:R-:W-:Y:S01]  /*2cf30*/  IMAD.MOV.U32 R19, RZ, RZ, R8 ;  /* 0x000000ffff137224 */ /* 0x000fe200078e0008 */
[----:B------:R-:W4:Y:S01]  /*2cf40*/  LDL.LU R3, [R1+0x3018] ;  /* 0x0030180001037983 */ /* 0x000f220000300800 */
[----:B------:R-:W2:Y:S02]  /*2cf50*/  LDL.LU R8, [R1+0x3014] ;  /* 0x0030140001087983 */ /* 0x000ea40000300800 */
[----:B------:R-:W2:Y:S02]  /*2cf60*/  LDL.LU R24, [R1+0x460] ;  /* 0x0004600001187983 */ /* 0x000ea40000300800 */
[----:B------:R-:W2:Y:S01]  /*2cf70*/  LDL.LU R25, [R1+0x464] ;  /* 0x0004640001197983 */ /* 0x000ea20000300800 */
[----:B------:R-:W2:Y:S01]  /*2cf80*/  LDL.LU R26, [R1+0x468] ;  /* 0x00046800011a7983 */ /* 0x000ea20000300800 */
[----:B------:R-:W2:Y:S03]  /*2cf90*/  LDL.LU R27, [R1+0x46c] ;  /* 0x00046c00011b7983 */ /* 0x000ea60000300800 */
[----:B--2---:R0:W-:Y:S01]  /*2cfa0*/  STL.64 [R1+0x2fa0], R26 ;  /* 0x002fa01a01007387 */ /* 0x0041e20000100a00 */
[----:B------:R1:W-:Y:S02]  /*2cfb0*/  STL.64 [R1+0x2f98], R24 ;  /* 0x002f981801007387 */ /* 0x0003e40000100a00 */
[----:B0-----:R-:W-:Y:S01]  /*2cfc0*/  IMAD.MOV.U32 R26, RZ, RZ, R8 ;  /* 0x000000ffff1a7224 */ /* 0x001fe200078e0008 */
[----:B-1----:R-:W2:Y:S01]  /*2cfd0*/  LDL.LU R24, [R1+0x450] ;  /* 0x0004500001187983 */ /* 0x002ea20000300800 */
[----:B------:R-:W2:Y:S02]  /*2cfe0*/  LDL.LU R25, [R1+0x454] ;  /* 0x0004540001197983 */ /* 0x000ea40000300800 */
[----:B------:R-:W2:Y:S02]  /*2cff0*/  LDL.LU R8, [R1+0x3010] ;  /* 0x0030100001087983 */ /* 0x000ea40000300800 */
[----:B------:R-:W2:Y:S02]  /*2d000*/  LDL.LU R27, [R1+0x45c] ;  /* 0x00045c00011b7983 */ /* 0x000ea40000300800 */
[----:B--2---:R0:W-:Y:S02]  /*2d010*/  STL.64 [R1+0x2fc8], R26 ;  /* 0x002fc81a01007387 */ /* 0x0041e40000100a00 */
[----:B0-----:R-:W-:-:S02]  /*2d020*/  IMAD.MOV.U32 R27, RZ, RZ, R8 ;  /* 0x000000ffff1b7224 */ /* 0x001fc400078e0008 */
[C---:B---3--:R-:W-:Y:S01]  /*2d030*/  HMMA.16816.F32.BF16 R8, R4.reuse, R10, R12 ;  /* 0x0000000a0408723c */ /* 0x048fe2000004180c */
[----:B------:R0:W-:Y:S04]  /*2d040*/  STL.64 [R1+0x2fc0], R24 ;  /* 0x002fc01801007387 */ /* 0x0001e80000100a00 */
[----:B0-----:R-:W2:Y:S01]  /*2d050*/  LDL.LU R24, [R1+0x220] ;  /* 0x0002200001187983 */ /* 0x001ea20000300800 */
[----:B------:R-:W2:Y:S02]  /*2d060*/  LDL.LU R25, [R1+0x224] ;  /* 0x0002240001197983 */ /* 0x000ea40000300800 */
[----:B------:R-:W2:Y:S02]  /*2d070*/  LDL.LU R26, [R1+0x228] ;  /* 0x00022800011a7983 */ /* 0x000ea40000300800 */
[----:B------:R-:W3:Y:S01]  /*2d080*/  LDL.LU.64 R14, [R1+0x3008] ;  /* 0x00300800010e7983 */ /* 0x000ee20000300a00 */
[----:B------:R-:W3:Y:S11]  /*2d090*/  LDL.LU.64 R12, [R1+0x3000] ;  /* 0x00300000010c7983 */ /* 0x000ef60000300a00 */
[----:B------:R-:W-:Y:S01]  /*2d0a0*/  @!UPT UIADD3 URZ, URZ, URZ, URZ ;  /* 0x0000003f3f3ff290 */ /* 0x000fe2000fffe03f */
[----:B------:R-:W-:Y:S01]  /*2d0b0*/  STL.64 [R1+0xa0], R8 ;  /* 0x0000a00801007387 */ /* 0x000fe20000100a00 */
[----:B------:R0:W-:Y:S03]  /*2d0c0*/  STL.64 [R1+0xa8], R10 ;  /* 0x0000a80a01007387 */ /* 0x0001e60000100a00 */
[----:B0-----:R-:W3:Y:S01]  /*2d0d0*/  LDL.LU.64 R10, [R1+0x2ff8] ;  /* 0x002ff800010a7983 */ /* 0x001ee20000300a00 */
[C---:B------:R-:W-:Y:S08]  /*2d0e0*/  HMMA.16816.F32.BF16 R16, R4.reuse, R18, R20 ;  /* 0x000000120410723c */ /* 0x040ff00000041814 */
[C---:B---3--:R-:W-:Y:S01]  /*2d0f0*/  HMMA.16816.F32.BF16 R8, R4.reuse, R10, R12 ;  /* 0x0000000a0408723c */ /* 0x048fe2000004180c */
[----:B------:R-:W3:Y:S01]  /*2d100*/  LDL.LU.64 R14, [R1+0x2ff0] ;  /* 0x002ff000010e7983 */ /* 0x000ee20000300a00 */
[----:B------:R-:W3:Y:S11]  /*2d110*/  LDL.LU.64 R12, [R1+0x2fe8] ;  /* 0x002fe800010c7983 */ /* 0x000ef60000300a00 */
[----:B------:R-:W-:Y:S10]  /*2d120*/  @!UPT UIADD3 URZ, URZ, URZ, URZ ;  /* 0x0000003f3f3ff290 */ /* 0x000ff4000fffe03f */
[----:B------:R-:W-:Y:S01]  /*2d130*/  STL.64 [R1+0x90], R8 ;  /* 0x0000900801007387 */ /* 0x000fe20000100a00 */
[----:B------:R0:W-:Y:S03]  /*2d140*/  STL.64 [R1+0x98], R10 ;  /* 0x0000980a01007387 */ /* 0x0001e60000100a00 */
[----:B0-----:R-:W3:Y:S01]  /*2d150*/  LDL.LU.64 R10, [R1+0x2fe0] ;  /* 0x002fe000010a7983 */ /* 0x001ee20000300a00 */
[----:B------:R-:W2:Y:S02]  /*2d160*/  LDL.LU R9, [R1+0x2fdc] ;  /* 0x002fdc0001097983 */ /* 0x000ea40000300800 */
[----:B------:R-:W4:Y:S02]  /*2d170*/  LDL.LU R23, [R1+0x2fd8] ;  /* 0x002fd80001177983 */ /* 0x000f240000300800 */
[----:B------:R-:W-:Y:S01]  /*2d180*/  STL.64 [R1+0x80], R16 ;  /* 0x0000801001007387 */ /* 0x000fe20000100a00 */
[----:B------:R3:W-:Y:S02]  /*2d190*/  STL.64 [R1+0x88], R18 ;  /* 0x0000881201007387 */ /* 0x0007e40000100a00 */
[----:B---3--:R-:W-:Y:S02]  /*2d1a0*/  HMMA.16816.F32.BF16 R16, R4, R10, R12 ;  /* 0x0000000a0410723c */ /* 0x008fe4000004180c */
[----:B--2---:R-:W-:Y:S04]  /*2d1b0*/  STL [R1+0x2f28], R9 ;  /* 0x002f280901007387 */ /* 0x004fe80000100800 */
[----:B------:R-:W-:Y:S11]  /*2d1c0*/  LDSM.16.MT88.4 R12, [R9+0x4000] ;  /* 0x00400000090c783b */ /* 0x000ff60000004200 */
[----:B------:R-:W-:Y:S06]  /*2d1d0*/  @!UPT UIADD3 URZ, URZ, URZ, URZ ;  /* 0x0000003f3f3ff290 */ /* 0x000fec000fffe03f */
[----:B------:R-:W-:Y:S01]  /*2d1e0*/  STL.64 [R1+0x470], R16 ;  /* 0x0004701001007387 */ /* 0x000fe20000100a00 */
[----:B------:R-:W-:Y:S02]  /*2d1f0*/  STL.64 [R1+0x478], R18 ;  /* 0x0004781201007387 */ /* 0x000fe40000100a00 */
[----:B----4-:R-:W0:Y:S02]  /*2d200*/  LDSM.16.M88.4 R16, [R23+0x10000] ;  /* 0x010000001710783b */ /* 0x010e240000000200 */
[----:B0-----:R-:W-:Y:S02]  /*2d210*/  STL.64 [R1+0x40], R16 ;  /* 0x0000401001007387 */ /* 0x001fe40000100a00 */
[----:B------:R0:W-:Y:S02]  /*2d220*/  STL.64 [R1+0x48], R18 ;  /* 0x0000481201007387 */ /* 0x0001e40000100a00 */
[----:B0-----:R-:W2:Y:S01]  /*2d230*/  LDL.LU.64 R18, [R1+0x2fd0] ;  /* 0x002fd00001127983 */ /* 0x001ea20000300a00 */
[----:B------:R-:W-:-:S02]  /*2d240*/  IMAD.MOV.U32 R21, RZ, RZ, R16 ;  /* 0x000000ffff157224 */ /* 0x000fc400078e0010 */
[----:B------:R-:W-:Y:S02]  /*2d250*/  IMAD.MOV.U32 R20, RZ, RZ, R17 ;  /* 0x000000ffff147224 */ /* 0x000fe400078e0011 */
[----:B--2---:R-:W-:Y:S01]  /*2d260*/  HMMA.16816.F32.BF16 R16, R4, R18, R24 ;  /* 0x000000120410723c */ /* 0x004fe20000041818 */
[----:B------:R-:W2:Y:S01]  /*2d270*/  LDL.LU.64 R26, [R1+0x2fc8] ;  /* 0x002fc800011a7983 */ /* 0x000ea20000300a00 */
[----:B------:R-:W2:Y:S11]  /*2d280*/  LDL.LU.64 R24, [R1+0x2fc0] ;  /* 0x002fc00001187983 */ /* 0x000eb60000300a00 */
[----:B------:R-:W-:Y:S10]  /*2d290*/  @!UPT UIADD3 URZ, URZ, URZ, URZ ;  /* 0x0000003f3f3ff290 */ /* 0x000ff4000fffe03f */
[----:B------:R-:W-:Y:S01]  /*2d2a0*/  STL.64 [R1+0x220], R16 ;  /* 0x0002201001007387 */ /* 0x000fe20000100a00 */
[----:B------:R-:W-:Y:S02]  /*2d2b0*/  STL.64 [R1+0x228], R18 ;  /* 0x0002281201007387 */ /* 0x000fe40000100a00 */
[----:B------:R-:W0:Y:S02]  /*2d2c0*/  LDSM.16.M88.4 R16, [R23+0x11000] ;  /* 0x011000001710783b */ /* 0x000e240000000200 */
[----:B0-----:R-:W-:Y:S02]  /*2d2d0*/  STL.64 [R1+0x20], R16 ;  /* 0x0000201001007387 */ /* 0x001fe40000100a00 */
[----:B------:R0:W-:Y:S02]  /*2d2e0*/  STL.64 [R1+0x28], R18 ;  /* 0x0000281201007387 */ /* 0x0001e40000100a00 */
[----:B0-----:R-:W3:Y:S01]  /*2d2f0*/  LDL.LU.64 R18, [R1+0x2fb8] ;  /* 0x002fb80001127983 */ /* 0x001ee20000300a00 */
[----:B------:R-:W3:Y:S02]  /*2d300*/  LDL.LU.64 R16, [R1+0x2fb0] ;  /* 0x002fb00001107983 */ /* 0x000ee40000300a00 */
[----:B------:R-:W-:-:S02]  /*2d310*/  IMAD.MOV.U32 R10, RZ, RZ, R2 ;  /* 0x000000ffff0a7224 */ /* 0x000fc400078e0002 */
[----:B------:R-:W-:-:S07]  /*2d320*/  IMAD.MOV.U32 R11, RZ, RZ, R0 ;  /* 0x000000ffff0b7224 */ /* 0x000fce00078e0000 */
[C---:B---3--:R-:W-:Y:S01]  /*2d330*/  HMMA.16816.F32.BF16 R8, R4.reuse, R10, R16 ;  /* 0x0000000a0408723c */ /* 0x048fe20000041810 */
[----:B------:R-:W2:Y:S11]  /*2d340*/  LDL.LU.64 R18, [R1+0x2fa8] ;  /* 0x002fa80001127983 */ /* 0x000eb60000300a00 */
[----:B------:R-:W-:Y:S11]  /*2d350*/  @!UPT UIADD3 URZ, URZ, URZ, URZ ;  /* 0x0000003f3f3ff290 */ /* 0x000ff6000fffe03f */
[----:B------:R-:W-:Y:S01]  /*2d360*/  STL.64 [R1+0x340], R8 ;  /* 0x0003400801007387 */ /* 0x000fe20000100a00 */
[----:B------:R-:W-:Y:S02]  /*2d370*/  STL.64 [R1+0x348], R10 ;  /* 0x0003480a01007387 */ /* 0x000fe40000100a00 */
[----:B------:R-:W0:Y:S02]  /*2d380*/  LDSM.16.M88.4 R8, [R23+0x12000] ;  /* 0x012000001708783b */ /* 0x000e240000000200 */
[----:B0-----:R-:W-:Y:S02]  /*2d390*/  STL.64 [R1+0x10], R8 ;  /* 0x0000100801007387 */ /* 0x001fe40000100a00 */
[----:B------:R-:W-:Y:S02]  /*2d3a0*/  STL.64 [R1+0x18], R10 ;  /* 0x0000180a01007387 */ /* 0x000fe40000100a00 */
[----:B------:R-:W-:Y:S01]  /*2d3b0*/  LDSM.16.M88.4 R8, [R23+0x13000] ;  /* 0x013000001708783b */ /* 0x000fe20000000200 */
[----:B--2---:R-:W-:Y:S01]  /*2d3c0*/  HMMA.16816.F32.BF16 R16, R4, R18, R24 ;  /* 0x000000120410723c */ /* 0x004fe20000041818 */
[----:B------:R-:W2:Y:S02]  /*2d3d0*/  LDL.LU.64 R26, [R1+0x2fa0] ;  /* 0x002fa000011a7983 */ /* 0x000ea40000300a00 */
[----:B------:R-:W2:Y:S11]  /*2d3e0*/  LDL.LU.64 R24, [R1+0x2f98] ;  /* 0x002f980001187983 */ /* 0x000eb60000300a00 */
[----:B------:R-:W-:Y:S09]  /*2d3f0*/  @!UPT UIADD3 URZ, URZ, URZ, URZ ;  /* 0x0000003f3f3ff290 */ /* 0x000ff2000fffe03f */
[----:B------:R-:W-:Y:S01]  /*2d400*/  STL.64 [R1+0x350], R16 ;  /* 0x0003501001007387 */ /* 0x000fe20000100a00 */
[----:B------:R-:W-:Y:S02]  /*2d410*/  STL.64 [R1+0x358], R18 ;  /* 0x0003581201007387 */ /* 0x000fe40000100a00 */
[----:B------:R-:W0:Y:S02]  /*2d420*/  LDSM.16.M88.4 R16, [R23+0x14000] ;  /* 0x014000001710783b */ /* 0x000e240000000200 */
[----:B0-----:R-:W-:Y:S02]  /*2d430*/  STL.64 [R1+0x30], R16 ;  /* 0x0000301001007387 */ /* 0x001fe40000100a00 */
[----:B------:R-:W-:Y:S02]  /*2d440*/  IMAD.MOV.U32 R2, RZ, RZ, R18 ;  /* 0x000000ffff027224 */ /* 0x000fe400078e0012 */
[----:B------:R0:W-:Y:S02]  /*2d450*/  STL.64 [R1+0x38], R18 ;  /* 0x0000381201007387 */ /* 0x0001e40000100a00 */
[----:B------:R-:W-:-:S02]  /*2d460*/  IMAD.MOV.U32 R0, RZ, RZ, R19 ;  /* 0x000000ffff007224 */ /* 0x000fc400078e0013 */
[----:B0-----:R-:W2:Y:S01]  /*2d470*/  LDL.LU.64 R18, [R1+0x2f90] ;  /* 0x002f900001127983 */ /* 0x001ea20000300a00 */
[----:B------:R-:W-:Y:S02]  /*2d480*/  STL.64 [R1], R8 ;  /* 0x0000000801007387 */ /* 0x000fe40000100a00 */
[----:B------:R-:W-:Y:S02]  /*2d490*/  STL.64 [R1+0x8], R10 ;  /* 0x0000080a01007387 */ /* 0x000fe40000100a00 */
[----:B------:R-:W-:Y:S01]  /*2d4a0*/  STL.64 [R1+0x2f40], R8 ;  /* 0x002f400801007387 */ /* 0x000fe20000100a00 */
[----:B------:R-:W-:Y:S01]  /*2d4b0*/  STL [R1+0x2b7c], R0 ;  /* 0x002b7c0001007387 */ /* 0x000fe20000100800 */
[----:B------:R-:W-:Y:S02]  /*2d4c0*/  STL [R1+0x2b78], R2 ;  /* 0x002b780201007387 */ /* 0x000fe40000100800 */
[----:B------:R-:W3:Y:S02]  /*2d4d0*/  LDL.LU R16, [R1+0x2e0] ;  /* 0x0002e00001107983 */ /* 0x000ee40000300800 */
[----:B------:R-:W-:Y:S01]  /*2d4e0*/  IMAD.MOV.U32 R17, RZ, RZ, R3 ;  /* 0x000000ffff117224 */ /* 0x000fe200078e0003 */
[----:B--2---:R-:W-:Y:S07]  /*2d4f0*/  HMMA.16816.F32.BF16 R4, R4, R18, R24 ;  /* 0x000000120404723c */ /* 0x004fee0000041818 */
[----:B------:R-:W-:-:S02]  /*2d500*/  IMAD.MOV.U32 R18, RZ, RZ, R28 ;  /* 0x000000ffff127224 */ /* 0x000fc400078e001c */
[----:B------:R-:W-:Y:S11]  /*2d510*/  IMAD.MOV.U32 R19, RZ, RZ, R29 ;  /* 0x000000ffff137224 */ /* 0x000ff600078e001d */
[----:B------:R-:W-:Y:S03]  /*2d520*/  @!UPT UIADD3 URZ, URZ, URZ, URZ ;  /* 0x0000003f3f3ff290 */ /* 0x000fe6000fffe03f */
[----:B------:R-:W-:Y:S01]  /*2d530*/  STL.64 [R1+0x330], R4 ;  /* 0x0003300401007387 */ /* 0x000fe20000100a00 */
[----:B------:R-:W-:Y:S02]  /*2d540*/  STL.64 [R1+0x338], R6 ;  /* 0x0003380601007387 */ /* 0x000fe40000100a00 */
[----:B------:R-:W2:Y:S02]  /*2d550*/  LDL.LU R3, [R1+0x2f88] ;  /* 0x002f880001037983 */ /* 0x000ea40000300800 */
[----:B------:R-:W4:Y:S01]  /*2d560*/  LDL.LU R28, [R1+0x2f84] ;  /* 0x002f8400011c7983 */ /* 0x000f220000300800 */
[----:B------:R-:W2:Y:S01]  /*2d570*/  LDL.LU R29, [R1+0x2f80] ;  /* 0x002f8000011d7983 */ /* 0x000ea20000300800 */
[----:B------:R-:W2:Y:S02]  /*2d580*/  LDL.LU R24, [R1+0x310] ;  /* 0x0003100001187983 */ /* 0x000ea40000300800 */
[----:B------:R-:W2:Y:S02]  /*2d590*/  LDL.LU R25, [R1+0x314] ;  /* 0x0003140001197983 */ /* 0x000ea40000300800 */
[----:B------:R-:W2:Y:S01]  /*2d5a0*/  LDL.LU R26, [R1+0x318] ;  /* 0x00031800011a7983 */ /* 0x000ea20000300800 */
[----:B------:R-:W2:Y:S04]  /*2d5b0*/  LDL.LU R27, [R1+0x31c] ;  /* 0x00031c00011b7983 */ /* 0x000ea80000300800 */
[----:B------:R-:W0:Y:S04]  /*2d5c0*/  LDSM.16.M88.4 R4, [R23+0x15000] ;  /* 0x015000001704783b */ /* 0x000e280000000200 */
[----:B--2---:R-:W-:Y:S01]  /*2d5d0*/  STL.64 [R1+0x2f78], R26 ;  /* 0x002f781a01007387 */ /* 0x004fe20000100a00 */
[----:B------:R1:W-:Y:S03]  /*2d5e0*/  STL.64 [R1+0x2f70], R24 ;  /* 0x002f701801007387 */ /* 0x0003e60000100a00 */
[----:B-1----:R-:W2:Y:S01]  /*2d5f0*/  LDL.LU R24, [R1+0x320] ;  /* 0x0003200001187983 */ /* 0x002ea20000300800 */
[----:B------:R-:W2:Y:S02]  /*2d600*/  LDL.LU R25, [R1+0x324] ;  /* 0x0003240001197983 */ /* 0x000ea40000300800 */
[----:B------:R-:W2:Y:S02]  /*2d610*/  LDL.LU R26, [R1+0x328] ;  /* 0x00032800011a7983 */ /* 0x000ea40000300800 */
[----:B------:R-:W2:Y:S01]  /*2d620*/  LDL.LU R27, [R1+0x32c] ;  /* 0x00032c00011b7983 */ /* 0x000ea20000300800 */
[----:B------:R-:W2:Y:S04]  /*2d630*/  LDL.64 R8, [R1+0x10] ;  /* 0x0000100001087983 */ /* 0x000ea80000100a00 */
[----:B--2---:R-:W-:Y:S01]  /*2d640*/  STL.64 [R1+0x2f58], R8 ;  /* 0x002f580801007387 */ /* 0x004fe20000100a00 */
[----:B------:R-:W-:Y:S02]  /*2d650*/  STL.64 [R1+0x2f38], R18 ;  /* 0x002f381201007387 */ /* 0x000fe40000100a00 */
[----:B---3--:R1:W-:Y:S02]  /*2d660*/  STL.64 [R1+0x2f30], R16 ;  /* 0x002f301001007387 */ /* 0x0083e40000100a00 */
[----:B-1----:R-:W2:Y:S01]  /*2d670*/  LDL.LU R16, [R1+0x2f0] ;  /* 0x0002f00001107983 */ /* 0x002ea20000300800 */
[----:B------:R-:W2:Y:S02]  /*2d680*/  LDL.LU R17, [R1+0x2f4] ;  /* 0x0002f40001117983 */ /* 0x000ea40000300800 */
[----:B------:R-:W3:Y:S02]  /*2d690*/  LDL.LU R18, [R1+0x2f8] ;  /* 0x0002f80001127983 */ /* 0x000ee40000300800 */
[----:B------:R-:W3:Y:S02]  /*2d6a0*/  LDL.LU R19, [R1+0x2fc] ;  /* 0x0002fc0001137983 */ /* 0x000ee40000300800 */
[----:B------:R-:W-:Y:S01]  /*2d6b0*/  IMAD.MOV.U32 R8, RZ, RZ, R21 ;  /* 0x000000ffff087224 */ /* 0x000fe200078e0015 */
[----:B---3--:R-:W-:Y:S01]  /*2d6c0*/  STL.64 [R1+0x2f50], R18 ;  /* 0x002f501201007387 */ /* 0x008fe20000100a00 */
[----:B--2---:R1:W-:Y:S03]  /*2d6d0*/  STL.64 [R1+0x2f48], R16 ;  /* 0x002f481001007387 */ /* 0x0043e60000100a00 */
[----:B-1----:R-:W2:Y:S01]  /*2d6e0*/  LDL.LU R16, [R1+0x300] ;  /* 0x0003000001107983 */ /* 0x002ea20000300800 */
[----:B----4-:R-:W-:-:S02]  /*2d6f0*/  IMAD.MOV.U32 R18, RZ, RZ, R28 ;  /* 0x000000ffff127224 */ /* 0x010fc400078e001c */
[----:B------:R-:W-:Y:S02]  /*2d700*/  IMAD.MOV.U32 R19, RZ, RZ, R3 ;  /* 0x000000ffff137224 */ /* 0x000fe400078e0003 */
[----:B------:R-:W-:Y:S02]  /*2d710*/  IMAD.MOV.U32 R17, RZ, RZ, R29 ;  /* 0x000000ffff117224 */ /* 0x000fe400078e001d */
[----:B------:R-:W-:Y:S01]  /*2d720*/  IMAD.MOV.U32 R9, RZ, RZ, R20 ;  /* 0x000000ffff097224 */ /* 0x000fe200078e0014 */
[----:B------:R-:W-:Y:S06]  /*2d730*/  STL.64 [R1+0x2f68], R18 ;  /* 0x002f681201007387 */ /* 0x000fec0000100a00 */
[----:B------:R-:W-:Y:S11]  /*2d740*/  HMMA.16816.F32.BF16 R8, R12, R8, R24 ;  /* 0x000000080c08723c */ /* 0x000ff60000041818 */
[----:B------:R-:W-:Y:S11]  /*2d750*/  @!UPT UIADD3 URZ, URZ, URZ, URZ ;  /* 0x0000003f3f3ff290 */ /* 0x000ff6000fffe03f */
[----:B------:R-:W-:Y:S02]  /*2d760*/  @!UPT UIADD3 URZ, URZ, URZ, URZ ;  /* 0x0000003f3f3ff290 */ /* 0x000fe4000fffe03f */
[----:B------:R-:W-:Y:S02]  /*2d770*/  IMAD.MOV.U32 R2, RZ, RZ, R8 ;  /* 0x000000ffff027224 */ /* 0x000fe400078e0008 */
[----:B------:R-:W-:Y:S02]  /*2d780*/  IMAD.MOV.U32 R29, RZ, RZ, R9 ;  /* 0x000000ffff1d7224 */ /* 0x000fe400078e0009 */
[----:B------:R-:W-:Y:S01]  /*2d790*/  IMAD.MOV.U32 R28, RZ, RZ, R10 ;  /* 0x000000ffff1c7224 */ /* 0x000fe200078e000a */
[----:B--2---:R1:W-:Y:S04]  /*2d7a0*/  STL.64 [R1+0x2f60], R16 ;  /* 0x002f601001007387 */ /* 0x0043e80000100a00 */
[----:B-1----:R-:W2:Y:S01]  /*2d7b0*/  LDL.64 R16, [R1+0x20] ;  /* 0x0000200001107983 */ /* 0x002ea20000100a00 */
[----:B0-----:R-:W-:Y:S02]  /*2d7c0*/  STL.64 [R1+0x2f20], R6 ;  /* 0x002f200601007387 */ /* 0x001fe40000100a00 */
[----:B------:R0:W-:Y:S02]  /*2d7d0*/  STL.64 [R1+0x2f18], R4 ;  /* 0x002f180401007387 */ /* 0x0001e40000100a00 */
[----:B0-----:R-:W3:Y:S01]  /*2d7e0*/  LDL.64 R4, [R1+0x30] ;  /* 0x0000300001047983 */ /* 0x001ee20000100a00 */
[----:B------:R-:W2:Y:S02]  /*2d7f0*/  LDL.LU.64 R26, [R1+0x2f78] ;  /* 0x002f7800011a7983 */ /* 0x000ea40000300a00 */
[----:B------:R-:W2:Y:S02]  /*2d800*/  LDL.LU.64 R24, [R1+0x2f70] ;  /* 0x002f700001187983 */ /* 0x000ea40000300a00 */
[----:B------:R-:W-:-:S02]  /*2d810*/  IMAD.MOV.U32 R3, RZ, RZ, R11 ;  /* 0x000000ffff037224 */ /* 0x000fc400078e000b */
[----:B------:R-:W0:Y:S04]  /*2d820*/  LDSM.16.M88.4 R8, [R23+0x16000] ;  /* 0x016000001708783b */ /* 0x000e280000000200 */
[----:B------:R-:W-:Y:S01]  /*2d830*/  STL [R1+0x2bc4], R28 ;  /* 0x002bc41c01007387 */ /* 0x000fe20000100800 */
[----:B------:R-:W-:Y:S02]  /*2d840*/  STL [R1+0x2bc0], R2 ;  /* 0x002bc00201007387 */ /* 0x000fe40000100800 */
[----:B------:R-:W-:Y:S02]  /*2d850*/  STL [R1+0x2b84], R29 ;  /* 0x002b841d01007387 */ /* 0x000fe40000100800 */
[----:B------:R-:W-:Y:S01]  /*2d860*/  STL [R1+0x2b80], R3 ;  /* 0x002b800301007387 */ /* 0x000fe20000100800 */
[----:B0-----:R-:W-:Y:S01]  /*2d870*/  STL.64 [R1+0x50], R8 ;  /* 0x0000500801007387 */ /* 0x001fe20000100a00 */
[----:B------:R-:W-:-:S02]  /*2d880*/  IMAD.MOV.U32 R21, RZ, RZ, R8 ;  /* 0x000000ffff157224 */ /* 0x000fc400078e0008 */
[----:B------:R2:W-:Y:S02]  /*2d890*/  STL.64 [R1+0x58], R10 ;  /* 0x0000580a01007387 */ /* 0x0005e40000100a00 */
[----:B------:R-:W-:Y:S01]  /*2d8a0*/  IMAD.MOV.U32 R20, RZ, RZ, R9 ;  /* 0x000000ffff147224 */ /* 0x000fe200078e0009 */
[----:B------:R-:W4:Y:S01]  /*2d8b0*/  LDL.LU.64 R18, [R1+0x2f68] ;  /* 0x002f680001127983 */ /* 0x000f220000300a00 */
[----:B--2---:R-:W-:Y:S07]  /*2d8c0*/  HMMA.16816.F32.BF16 R8, R12, R16, R24 ;  /* 0x000000100c08723c */ /* 0x004fee0000041818 */
[----:B------:R-:W-:-:S02]  /*2d8d0*/  IMAD.MOV.U32 R26, RZ, RZ, R16 ;  /* 0x000000ffff1a7224 */ /* 0x000fc400078e0010 */
[----:B------:R-:W-:Y:S02]  /*2d8e0*/  IMAD.MOV.U32 R25, RZ, RZ, R17 ;  /* 0x000000ffff197224 */ /* 0x000fe400078e0011 */
[----:B------:R-:W4:Y:S11]  /*2d8f0*/  LDL.LU.64 R16, [R1+0x2f60] ;  /* 0x002f600001107983 */ /* 0x000f360000300a00 */
[----:B------:R-:W-:Y:S01]  /*2d900*/  @!UPT UIADD3 URZ, URZ, URZ, URZ ;  /* 0x0000003f3f3ff290 */ /* 0x000fe2000fffe03f */
[----:B------:R-:W-:Y:S01]  /*2d910*/  STL [R1+0x318], R10 ;  /* 0x0003180a01007387 */ /* 0x000fe20000100800 */
[----:B------:R-:W-:Y:S02]  /*2d920*/  IMAD.MOV.U32 R29, RZ, RZ, R8 ;  /* 0x000000ffff1d7224 */ /* 0x000fe400078e0008 */
[----:B------:R-:W-:Y:S02]  /*2d930*/  IMAD.MOV.U32 R3, RZ, RZ, R9 ;  /* 0x000000ffff037224 */ /* 0x000fe400078e0009 */
[----:B------:R-:W-:Y:S02]  /*2d940*/  IMAD.MOV.U32 R0, RZ, RZ, R11 ;  /* 0x000000ffff007224 */ /* 0x000fe400078e000b */
[----:B------:R-:W0:Y:S04]  /*2d950*/  LDSM.16.M88.4 R8, [R23+0x17000] ;  /* 0x017000001708783b */ /* 0x000e280000000200 */
[----:B------:R-:W-:Y:S01]  /*2d960*/  STL [R1+0x2bd0], R0 ;  /* 0x002bd00001007387 */ /* 0x000fe20000100800 */
[----:B------:R-:W-:Y:S02]  /*2d970*/  STL [R1+0x2bcc], R3 ;  /* 0x002bcc0301007387 */ /* 0x000fe40000100800 */
[----:B------:R-:W-:Y:S01]  /*2d980*/  STL [R1+0x2bc8], R29 ;  /* 0x002bc81d01007387 */ /* 0x000fe20000100800 */
[----:B0-----:R0:W-:Y:S01]  /*2d990*/  STL.64 [R1+0x60], R8 ;  /* 0x0000600801007387 */ /* 0x0011e20000100a00 */
[----:B------:R-:W-:Y:S03]  /*2d9a0*/  STL.64 [R1+0x68], R10 ;  /* 0x0000680a01007387 */ /* 0x000fe60000100a00 */
[----:B0-----:R-:W4:Y:S01]  /*2d9b0*/  LDL.LU.64 R8, [R1+0x2f58] ;  /* 0x002f580001087983 */ /* 0x001f220000300a00 */
[----:B------:R-:W-:-:S05]  /*2d9c0*/  IMAD.MOV.U32 R0, RZ, RZ, R11 ;  /* 0x000000ffff007224 */ /* 0x000fca00078e000b */
[----:B------:R0:W-:Y:S01]  /*2d9d0*/  STL [R1+0x2d68], R0 ;  /* 0x002d680001007387 */ /* 0x0001e20000100800 */
[C---:B----4-:R-:W-:Y:S01]  /*2d9e0*/  HMMA.16816.F32.BF16 R16, R12.reuse, R8, R16 ;  /* 0x000000080c10723c */ /* 0x050fe20000041810 */
        /* <DEDUP_REMOVED lines=8> */
[C---:B--2---:R-:W-:Y:S01]  /*2da70*/  HMMA.16816.F32.BF16 R8, R12.reuse, R8, R16 ;  /* 0x000000080c08723c */ /* 0x044fe20000041810 */
[----:B------:R-:W3:Y:S01]  /*2da80*/  LDL.LU.64 R18, [R1+0x2f38] ;  /* 0x002f380001127983 */ /* 0x000ee20000300a00 */
[----:B------:R-:W3:Y:S11]  /*2da90*/  LDL.LU.64 R16, [R1+0x2f30] ;  /* 0x002f300001107983 */ /* 0x000ef60000300a00 */
[----:B------:R-:W-:Y:S10]  /*2daa0*/  @!UPT UIADD3 URZ, URZ, URZ, URZ ;  /* 0x0000003f3f3ff290 */ /* 0x000ff4000fffe03f */
[----:B------:R0:W-:Y:S01]  /*2dab0*/  STL.64 [R1+0x2f0], R8 ;  /* 0x0002f00801007387 */ /* 0x0001e20000100a00 */
[----:B------:R-:W-:Y:S03]  /*2dac0*/  STL.64 [R1+0x2f8], R10 ;  /* 0x0002f80a01007387 */ /* 0x000fe60000100a00 */
[----:B0-----:R-:W2:Y:S01]  /*2dad0*/  LDL.LU R9, [R1+0x2f28] ;  /* 0x002f280001097983 */ /* 0x001ea20000300800 */
[----:B---3--:R-:W-:Y:S03]  /*2dae0*/  HMMA.16816.F32.BF16 R16, R12, R4, R16 ;  /* 0x000000040c10723c */ /* 0x008fe60000041810 */
[----:B--2---:R-:W0:Y:S11]  /*2daf0*/  LDSM.16.MT88.4 R8, [R9+0x4080] ;  /* 0x004080000908783b */ /* 0x004e360000004200 */
[----:B------:R-:W-:Y:S10]  /*2db00*/  @!UPT UIADD3 URZ, URZ, URZ, URZ ;  /* 0x0000003f3f3ff290 */ /* 0x000ff4000fffe03f */
[----:B------:R-:W-:Y:S02]  /*2db10*/  IMAD.MOV.U32 R2, RZ, RZ, R19 ;  /* 0x000000ffff027224 */ /* 0x000fe400078e0013 */
[----:B------:R-:W-:Y:S01]  /*2db20*/  IMAD.MOV.U32 R28, RZ, RZ, R18 ;  /* 0x000000ffff1c7224 */ /* 0x000fe200078e0012 */
[----:B0-----:R-:W-:Y:S01]  /*2db30*/  STL.64 [R1+0x2f00], R10 ;  /* 0x002f000a01007387 */ /* 0x001fe20000100a00 */
[----:B------:R0:W-:Y:S02]  /*2db40*/  STL.64 [R1+0x2ef8], R8 ;  /* 0x002ef80801007387 */ /* 0x0001e40000100a00 */
[----:B------:R-:W2:Y:S02]  /*2db50*/  LDL.LU.64 R6, [R1+0x2f20] ;  /* 0x002f200001067983 */ /* 0x000ea40000300a00 */
[----:B0-----:R-:W-:Y:S02]  /*2db60*/  IMAD.MOV.U32 R9, RZ, RZ, R4 ;  /* 0x000000ffff097224 */ /* 0x001fe400078e0004 */
[----:B------:R-:W-:-:S02]  /*2db70*/  IMAD.MOV.U32 R8, RZ, RZ, R5 ;  /* 0x000000ffff087224 */ /* 0x000fc400078e0005 */
[----:B------:R-:W3:Y:S01]  /*2db80*/  LDL.LU.64 R4, [R1+0x2f18] ;  /* 0x002f180001047983 */ /* 0x000ee20000300a00 */
[----:B------:R-:W-:Y:S02]  /*2db90*/  STL [R1+0x2be0], R2 ;  /* 0x002be00201007387 */ /* 0x000fe40000100800 */
[----:B------:R0:W-:Y:S02]  /*2dba0*/  STL [R1+0x2bdc], R28 ;  /* 0x002bdc1c01007387 */ /* 0x0001e40000100800 */
[----:B0-----:R-:W4:Y:S01]  /*2dbb0*/  LDL R28, [R1+0x5d4] ;  /* 0x0005d400011c7983 */ /* 0x001f220000100800 */
[----:B------:R-:W-:Y:S02]  /*2dbc0*/  IMAD.MOV.U32 R3, RZ, RZ, R16 ;  /* 0x000000ffff037224 */ /* 0x000fe400078e0010 */
[----:B------:R-:W-:-:S05]  /*2dbd0*/  IMAD.MOV.U32 R29, RZ, RZ, R17 ;  /* 0x000000ffff1d7224 */ /* 0x000fca00078e0011 */
[----:B------:R0:W-:Y:S04]  /*2dbe0*/  STL [R1+0x2bd8], R29 ;  /* 0x002bd81d01007387 */ /* 0x0001e80000100800 */
[----:B0-----:R-:W2:Y:S01]  /*2dbf0*/  LDL R29, [R1+0x13dc] ;  /* 0x0013dc00011d7983 */ /* 0x001ea20000100800 */
[----:B------:R-:W-:Y:S03]  /*2dc00*/  STL [R1+0x2bd4], R3 ;  /* 0x002bd40301007387 */ /* 0x000fe60000100800 */
[----:B----4-:R-:W0:Y:S04]  /*2dc10*/  LDSM.16.MT88.4 R16, [R28+0x4100] ;  /* 0x004100001c10783b */ /* 0x010e280000004200 */
[----:B0-----:R-:W-:Y:S01]  /*2dc20*/  STL.64 [R1+0x2e58], R18 ;  /* 0x002e581201007387 */ /* 0x001fe20000100a00 */
[----:B------:R0:W-:Y:S03]  /*2dc30*/  STL.64 [R1+0x2e50], R16 ;  /* 0x002e501001007387 */ /* 0x0001e60000100a00 */
[----:B0-----:R-:W4:Y:S01]  /*2dc40*/  LDL.LU R16, [R1+0x2d0] ;  /* 0x0002d00001107983 */ /* 0x001f220000300800 */
[----:B------:R-:W4:Y:S02]  /*2dc50*/  LDL.LU R17, [R1+0x2d4] ;  /* 0x0002d40001117983 */ /* 0x000f240000300800 */
[----:B------:R-:W4:Y:S02]  /*2dc60*/  LDL.LU R18, [R1+0x2d8] ;  /* 0x0002d80001127983 */ /* 0x000f240000300800 */
[----:B------:R-:W4:Y:S01]  /*2dc70*/  LDL.LU R19, [R1+0x2dc] ;  /* 0x0002dc0001137983 */ /* 0x000f220000300800 */
[----:B--2---:R-:W-:Y:S01]  /*2dc80*/  STL.64 [R1+0x2e90], R6 ;  /* 0x002e900601007387 */ /* 0x004fe20000100a00 */
[----:B---3--:R0:W-:Y:S01]  /*2dc90*/  STL.64 [R1+0x2e88], R4 ;  /* 0x002e880401007387 */ /* 0x0081e20000100a00 */
[----:B----4-:R-:W-:Y:S11]  /*2dca0*/  HMMA.16816.F32.BF16 R16, R12, R4, R16 ;  /* 0x000000040c10723c */ /* 0x010ff60000041810 */
[----:B------:R-:W-:Y:S11]  /*2dcb0*/  @!UPT UIADD3 URZ, URZ, URZ, URZ ;  /* 0x0000003f3f3ff290 */ /* 0x000ff6000fffe03f */
[----:B------:R-:W-:Y:S01]  /*2dcc0*/  @!UPT UIADD3 URZ, URZ, URZ, URZ ;  /* 0x0000003f3f3ff290 */ /* 0x000fe2000fffe03f */
[----:B------:R1:W-:Y:S01]  /*2dcd0*/  STL.64 [R1+0x2d0], R16 ;  /* 0x0002d01001007387 */ /* 0x0003e20000100a00 */
[----:B------:R2:W-:Y:S02]  /*2dce0*/  STL.64 [R1+0x2d8], R18 ;  /* 0x0002d81201007387 */ /* 0x0005e40000100a00 */
[----:B0-----:R-:W3:Y:S02]  /*2dcf0*/  LDL.LU R4, [R1+0x2c0] ;  /* 0x0002c00001047983 */ /* 0x001ee40000300800 */
[----:B------:R-:W3:Y:S01]  /*2dd00*/  LDL.LU R5, [R1+0x2c4] ;  /* 0x0002c40001057983 */ /* 0x000ee20000300800 */
[----:B------:R-:W3:Y:S01]  /*2dd10*/  LDL.LU R6, [R1+0x2c8] ;  /* 0x0002c80001067983 */ /* 0x000ee20000300800 */
[----:B------:R-:W3:Y:S03]  /*2dd20*/  LDL.LU R7, [R1+0x2cc] ;  /* 0x0002cc0001077983 */ /* 0x000ee60000300800 */
[----:B-1----:R-:W4:Y:S01]  /*2dd30*/  LDL.LU R16, [R1+0x100] ;  /* 0x0001000001107983 */ /* 0x002f220000300800 */
[----:B------:R-:W4:Y:S02]  /*2dd40*/  LDL.LU R17, [R1+0x104] ;  /* 0x0001040001117983 */ /* 0x000f240000300800 */
[----:B--2---:R-:W2:Y:S02]  /*2dd50*/  LDL.LU R18, [R1+0x108] ;  /* 0x0001080001127983 */ /* 0x004ea40000300800 */
[----:B------:R-:W2:Y:S02]  /*2dd60*/  LDL.LU R19, [R1+0x10c] ;  /* 0x00010c0001137983 */ /* 0x000ea40000300800 */
[----:B--2---:R-:W-:Y:S01]  /*2dd70*/  STL.64 [R1+0x2e68], R18 ;  /* 0x002e681201007387 */ /* 0x004fe20000100a00 */
[----:B----4-:R0:W-:Y:S02]  /*2dd80*/  STL.64 [R1+0x2e60], R16 ;  /* 0x002e601001007387 */ /* 0x0101e40000100a00 */
[----:B0-----:R-:W-:-:S02]  /*2dd90*/  IMAD.MOV.U32 R16, RZ, RZ, R21 ;  /* 0x000000ffff107224 */ /* 0x001fc400078e0015 */
[----:B------:R-:W-:Y:S02]  /*2dda0*/  IMAD.MOV.U32 R17, RZ, RZ, R20 ;  /* 0x000000ffff117224 */ /* 0x000fe400078e0014 */
[----:B------:R-:W0:Y:S04]  /*2ddb0*/  LDSM.16.MT88.4 R20, [R28+0x4180] ;  /* 0x004180001c14783b */ /* 0x000e280000004200 */
[----:B0-----:R-:W-:Y:S01]  /*2ddc0*/  STL.64 [R1+0x2df0], R22 ;  /* 0x002df01601007387 */ /* 0x001fe20000100a00 */
[----:B------:R0:W-:Y:S02]  /*2ddd0*/  STL.64 [R1+0x2de8], R20 ;  /* 0x002de81401007387 */ /* 0x0001e40000100a00 */
[----:B0-----:R-:W-:Y:S02]  /*2dde0*/  IMAD.MOV.U32 R20, RZ, RZ, R26 ;  /* 0x000000ffff147224 */ /* 0x001fe400078e001a */
[----:B------:R-:W-:-:S05]  /*2ddf0*/  IMAD.MOV.U32 R21, RZ, RZ, R25 ;  /* 0x000000ffff157224 */ /* 0x000fca00078e0019 */
[----:B------:R3:W-:Y:S02]  /*2de00*/  STL.64 [R1+0x2ee0], R20 ;  /* 0x002ee01401007387 */ /* 0x0007e40000100a00 */
[----:B---3--:R-:W-:Y:S02]  /*2de10*/  HMMA.16816.F32.BF16 R20, R12, R16, R4 ;  /* 0x000000100c14723c */ /* 0x008fe40000041804 */
[----:B------:R-:W-:Y:S05]  /*2de20*/  STL [R1+0x2d6c], R28 ;  /* 0x002d6c1c01007387 */ /* 0x000fea0000100800 */
[----:B------:R-:W-:Y:S02]  /*2de30*/  IMAD.MOV.U32 R4, RZ, RZ, R9 ;  /* 0x000000ffff047224 */ /* 0x000fe400078e0009 */
[----:B------:R-:W-:Y:S11]  /*2de40*/  IMAD.MOV.U32 R5, RZ, RZ, R8 ;  /* 0x000000ffff057224 */ /* 0x000ff600078e0008 */
[----:B------:R-:W-:Y:S03]  /*2de50*/  @!UPT UIADD3 URZ, URZ, URZ, URZ ;  /* 0x0000003f3f3ff290 */ /* 0x000fe6000fffe03f */
[----:B------:R-:W-:Y:S01]  /*2de60*/  STL.64 [R1+0x2c0], R20 ;  /* 0x0002c01401007387 */ /* 0x000fe20000100a00 */
[----:B------:R-:W-:Y:S02]  /*2de70*/  STL.64 [R1+0x2c8], R22 ;  /* 0x0002c81601007387 */ /* 0x000fe40000100a00 */
[----:B------:R-:W-:Y:S02]  /*2de80*/  STL.64 [R1+0x2ea8], R4 ;  /* 0x002ea80401007387 */ /* 0x000fe40000100a00 */
[----:B------:R0:W-:Y:S02]  /*2de90*/  STL.64 [R1+0x2e80], R16 ;  /* 0x002e801001007387 */ /* 0x0001e40000100a00 */
[----:B0-----:R-:W2:Y:S01]  /*2dea0*/  LDL.LU R16, [R1+0x1b0] ;  /* 0x0001b00001107983 */ /* 0x001ea20000300800 */
[----:B------:R-:W2:Y:S02]  /*2deb0*/  LDL.LU R17, [R1+0x1b4] ;  /* 0x0001b40001117983 */ /* 0x000ea40000300800 */
[----:B------:R-:W3:Y:S02]  /*2dec0*/  LDL.LU R18, [R1+0x1b8] ;  /* 0x0001b80001127983 */ /* 0x000ee40000300800 */
[----:B------:R-:W3:Y:S01]  /*2ded0*/  LDL.LU R19, [R1+0x1bc] ;  /* 0x0001bc0001137983 */ /* 0x000ee20000300800 */
[----:B------:R-:W4:Y:S04]  /*2dee0*/  LDL.64 R4, [R1] ;  /* 0x0000000001047983 */ /* 0x000f280000100a00 */
[----:B----4-:R0:W-:Y:S02]  /*2def0*/  STL.64 [R1+0x2ec0], R4 ;  /* 0x002ec00401007387 */ /* 0x0101e40000100a00 */
[----:B0-----:R-:W-:-:S02]  /*2df00*/  IMAD.MOV.U32 R4, RZ, RZ, R24 ;  /* 0x000000ffff047224 */ /* 0x001fc400078e0018 */
[----:B------:R-:W-:Y:S01]  /*2df10*/  IMAD.MOV.U32 R5, RZ, RZ, R0 ;  /* 0x000000ffff057224 */ /* 0x000fe200078e0000 */
[----:B------:R-:W0:Y:S04]  /*2df20*/  LDSM.16.MT88.4 R24, [R29+0x4000] ;  /* 0x004000001d18783b */ /* 0x000e280000004200 */
[----:B------:R-:W-:Y:S01]  /*2df30*/  STL.64 [R1+0x2ed8], R4 ;  /* 0x002ed80401007387 */ /* 0x000fe20000100a00 */
[----:B---3--:R-:W-:Y:S02]  /*2df40*/  STL.64 [R1+0x2ea0], R18 ;  /* 0x002ea01201007387 */ /* 0x008fe40000100a00 */
[----:B--2---:R1:W-:Y:S02]  /*2df50*/  STL.64 [R1+0x2e98], R16 ;  /* 0x002e981001007387 */ /* 0x0043e40000100a00 */
[----:B-1----:R-:W2:Y:S01]  /*2df60*/  LDL.LU R16, [R1+0x1c0] ;  /* 0x0001c00001107983 */ /* 0x002ea20000300800 */
[----:B------:R-:W2:Y:S02]  /*2df70*/  LDL.LU R17, [R1+0x1c4] ;  /* 0x0001c40001117983 */ /* 0x000ea40000300800 */
[----:B------:R-:W3:Y:S02]  /*2df80*/  LDL.LU R18, [R1+0x1c8] ;  /* 0x0001c80001127983 */ /* 0x000ee40000300800 */
[----:B------:R-:W3:Y:S01]  /*2df90*/  LDL.LU R19, [R1+0x1cc] ;  /* 0x0001cc0001137983 */ /* 0x000ee20000300800 */
[----:B------:R-:W4:Y:S01]  /*2dfa0*/  LDL.LU R4, [R1+0x1f0] ;  /* 0x0001f00001047983 */ /* 0x000f220000300800 */
[----:B------:R-:W4:Y:S02]  /*2dfb0*/  LDL.LU R5, [R1+0x1f4] ;  /* 0x0001f40001057983 */ /* 0x000f240000300800 */
[----:B------:R-:W2:Y:S02]  /*2dfc0*/  LDL.LU R6, [R1+0x1f8] ;  /* 0x0001f80001067983 */ /* 0x000ea40000300800 */
[----:B------:R-:W2:Y:S01]  /*2dfd0*/  LDL.LU R7, [R1+0x1fc] ;  /* 0x0001fc0001077983 */ /* 0x000ea20000300800 */
[----:B------:R-:W3:Y:S04]  /*2dfe0*/  LDL.64 R8, [R1+0x60] ;  /* 0x0000600001087983 */ /* 0x000ee80000100a00 */
[----:B--2---:R-:W-:Y:S01]  /*2dff0*/  STL.64 [R1+0x2ef0], R6 ;  /* 0x002ef00601007387 */ /* 0x004fe20000100a00 */
[----:B----4-:R1:W-:Y:S03]  /*2e000*/  STL.64 [R1+0x2ee8], R4 ;  /* 0x002ee80401007387 */ /* 0x0103e60000100a00 */
[----:B-1----:R-:W2:Y:S01]  /*2e010*/  LDL.LU R4, [R1+0x200] ;  /* 0x0002000001047983 */ /* 0x002ea20000300800 */
[----:B------:R-:W2:Y:S02]  /*2e020*/  LDL.LU R5, [R1+0x204] ;  /* 0x0002040001057983 */ /* 0x000ea40000300800 */
[----:B------:R-:W4:Y:S02]  /*2e030*/  LDL.LU R6, [R1+0x208] ;  /* 0x0002080001067983 */ /* 0x000f240000300800 */
[----:B------:R-:W4:Y:S02]  /*2e040*/  LDL.LU R7, [R1+0x20c] ;  /* 0x00020c0001077983 */ /* 0x000f240000300800 */
[----:B----4-:R-:W-:Y:S01]  /*2e050*/  STL.64 [R1+0x2f10], R6 ;  /* 0x002f100601007387 */ /* 0x010fe20000100a00 */
[----:B--2---:R1:W-:Y:S03]  /*2e060*/  STL.64 [R1+0x2f08], R4 ;  /* 0x002f080401007387 */ /* 0x0043e60000100a00 */
[----:B-1----:R-:W2:Y:S01]  /*2e070*/  LDL.LU R4, [R1+0x210] ;  /* 0x0002100001047983 */ /* 0x002ea20000300800 */
[----:B------:R-:W2:Y:S02]  /*2e080*/  LDL.LU R5, [R1+0x214] ;  /* 0x0002140001057983 */ /* 0x000ea40000300800 */
[----:B------:R-:W2:Y:S02]  /*2e090*/  LDL.LU R6, [R1+0x218] ;  /* 0x0002180001067983 */ /* 0x000ea40000300800 */
[----:B------:R-:W2:Y:S01]  /*2e0a0*/  LDL.LU R7, [R1+0x21c] ;  /* 0x00021c0001077983 */ /* 0x000ea20000300800 */
[----:B------:R-:W4:Y:S01]  /*2e0b0*/  LDL.64 R20, [R1+0x40] ;  /* 0x0000400001147983 */ /* 0x000f220000100a00 */
[----:B---3--:R-:W-:Y:S02]  /*2e0c0*/  STL.64 [R1+0x2eb8], R18 ;  /* 0x002eb81201007387 */ /* 0x008fe40000100a00 */
[----:B------:R1:W-:Y:S02]  /*2e0d0*/  STL.64 [R1+0x2eb0], R16 ;  /* 0x002eb01001007387 */ /* 0x0003e40000100a00 */
[----:B-1----:R-:W3:Y:S01]  /*2e0e0*/  LDL.LU R16, [R1+0x1d0] ;  /* 0x0001d00001107983 */ /* 0x002ee20000300800 */
[----:B------:R-:W3:Y:S02]  /*2e0f0*/  LDL.LU R17, [R1+0x1d4] ;  /* 0x0001d40001117983 */ /* 0x000ee40000300800 */
[----:B------:R-:W2:Y:S02]  /*2e100*/  LDL.LU R18, [R1+0x1d8] ;  /* 0x0001d80001127983 */ /* 0x000ea40000300800 */
[----:B------:R-:W2:Y:S02]  /*2e110*/  LDL.LU R19, [R1+0x1dc] ;  /* 0x0001dc0001137983 */ /* 0x000ea40000300800 */
[----:B--2---:R-:W-:Y:S01]  /*2e120*/  STL.64 [R1+0x2ed0], R18 ;  /* 0x002ed01201007387 */ /* 0x004fe20000100a00 */
[----:B---3--:R1:W-:Y:S03]  /*2e130*/  STL.64 [R1+0x2ec8], R16 ;  /* 0x002ec81001007387 */ /* 0x0083e60000100a00 */
[----:B-1----:R-:W2:Y:S01]  /*2e140*/  LDL.LU R16, [R1+0x1e0] ;  /* 0x0001e00001107983 */ /* 0x002ea20000300800 */
[----:B------:R-:W2:Y:S02]  /*2e150*/  LDL.LU R17, [R1+0x1e4] ;  /* 0x0001e40001117983 */ /* 0x000ea40000300800 */
[----:B------:R-:W2:Y:S02]  /*2e160*/  LDL.LU R18, [R1+0x1e8] ;  /* 0x0001e80001127983 */ /* 0x000ea40000300800 */
[----:B------:R-:W2:Y:S01]  /*2e170*/  LDL.LU R19, [R1+0x1ec] ;  /* 0x0001ec0001137983 */ /* 0x000ea20000300800 */
[----:B0-----:R-:W-:Y:S01]  /*2e180*/  STL.64 [R1+0x2d60], R26 ;  /* 0x002d601a01007387 */ /* 0x001fe20000100a00 */
[----:B------:R0:W-:Y:S03]  /*2e190*/  STL.64 [R1+0x2d58], R24 ;  /* 0x002d581801007387 */ /* 0x0001e60000100a00 */
[----:B0-----:R-:W3:Y:S01]  /*2e1a0*/  LDL.LU R24, [R1+0xe0] ;  /* 0x0000e00001187983 */ /* 0x001ee20000300800 */
[----:B------:R-:W3:Y:S02]  /*2e1b0*/  LDL.LU R25, [R1+0xe4] ;  /* 0x0000e40001197983 */ /* 0x000ee40000300800 */
[----:B------:R-:W2:Y:S02]  /*2e1c0*/  LDL.LU R26, [R1+0xe8] ;  /* 0x0000e800011a7983 */ /* 0x000ea40000300800 */
[----:B------:R-:W2:Y:S01]  /*2e1d0*/  LDL.LU R27, [R1+0xec] ;  /* 0x0000ec00011b7983 */ /* 0x000ea20000300800 */
[----:B------:R-:W-:Y:S01]  /*2e1e0*/  HMMA.16816.F32.BF16 R12, R12, R8, R4 ;  /* 0x000000080c0c723c */ /* 0x000fe20000041804 */
[----:B------:R-:W-:-:S02]  /*2e1f0*/  IMAD.MOV.U32 R2, RZ, RZ, R8 ;  /* 0x000000ffff027224 */ /* 0x000fc400078e0008 */
[----:B------:R-:W-:Y:S01]  /*2e200*/  IMAD.MOV.U32 R0, RZ, RZ, R9 ;  /* 0x000000ffff007224 */ /* 0x000fe200078e0009 */
[----:B--2---:R-:W-:Y:S01]  /*2e210*/  STL.64 [R1+0x2e78], R26 ;  /* 0x002e781a01007387 */ /* 0x004fe20000100a00 */
[----:B---3--:R0:W-:Y:S03]  /*2e220*/  STL.64 [R1+0x2e70], R24 ;  /* 0x002e701801007387 */ /* 0x0081e60000100a00 */
[----:B0-----:R-:W2:Y:S01]  /*2e230*/  LDL.LU R24, [R1+0x1a0] ;  /* 0x0001a00001187983 */ /* 0x001ea20000300800 */
[----:B------:R-:W2:Y:S02]  /*2e240*/  LDL.LU R25, [R1+0x1a4] ;  /* 0x0001a40001197983 */ /* 0x000ea40000300800 */
[----:B------:R-:W2:Y:S02]  /*2e250*/  LDL.LU R26, [R1+0x1a8] ;  /* 0x0001a800011a7983 */ /* 0x000ea40000300800 */
[----:B------:R-:W2:Y:S01]  /*2e260*/  LDL.LU R27, [R1+0x1ac] ;  /* 0x0001ac00011b7983 */ /* 0x000ea20000300800 */
[----:B------:R-:W3:Y:S01]  /*2e270*/  LDL.LU.64 R6, [R1+0x2f10] ;  /* 0x002f100001067983 */ /* 0x000ee20000300a00 */
[----:B------:R-:W3:Y:S08]  /*2e280*/  LDL.LU.64 R4, [R1+0x2f08] ;  /* 0x002f080001047983 */ /* 0x000ef00000300a00 */
[----:B------:R-:W-:Y:S02]  /*2e290*/  STL.64 [R1+0x210], R12 ;  /* 0x0002100c01007387 */ /* 0x000fe40000100a00 */
[----:B------:R-:W-:Y:S01]  /*2e2a0*/  STL.64 [R1+0x218], R14 ;  /* 0x0002180e01007387 */ /* 0x000fe20000100a00 */
[----:B------:R-:W3:Y:S01]  /*2e2b0*/  LDL.LU.64 R10, [R1+0x2f00] ;  /* 0x002f0000010a7983 */ /* 0x000ee20000300a00 */
[----:B------:R-:W3:Y:S03]  /*2e2c0*/  LDL.LU.64 R8, [R1+0x2ef8] ;  /* 0x002ef80001087983 */ /* 0x000ee60000300a00 */
[----:B------:R-:W0:Y:S01]  /*2e2d0*/  LDSM.16.MT88.4 R12, [R29+0x4080] ;  /* 0x004080001d0c783b */ /* 0x000e220000004200 */
[----:B----4-:R-:W-:-:S03]  /*2e2e0*/  IMAD.MOV.U32 R3, RZ, RZ, R21 ;  /* 0x000000ffff037224 */ /* 0x010fc600078e0015 */
[----:B0-----:R0:W-:Y:S01]  /*2e2f0*/  STL.64 [R1+0x2ce0], R14 ;  /* 0x002ce00e01007387 */ /* 0x0011e20000100a00 */
[----:B------:R-:W-:Y:S02]  /*2e300*/  STL.64 [R1+0x2cd8], R12 ;  /* 0x002cd80c01007387 */ /* 0x000fe40000100a00 */
        /* <DEDUP_REMOVED lines=9> */
[C---:B---3--:R-:W-:Y:S11]  /*2e3a0*/  HMMA.16816.F32.BF16 R4, R8.reuse, R20, R4 ;  /* 0x000000140804723c */ /* 0x048ff60000041804 */
[----:B------:R-:W-:Y:S11]  /*2e3b0*/  @!UPT UIADD3 URZ, URZ, URZ, URZ ;  /* 0x0000003f3f3ff290 */ /* 0x000ff6000fffe03f */
[----:B------:R-:W-:Y:S01]  /*2e3c0*/  @!UPT UIADD3 URZ, URZ, URZ, URZ ;  /* 0x0000003f3f3ff290 */ /* 0x000fe2000fffe03f */
[----:B------:R0:W-:Y:S01]  /*2e3d0*/  STL.64 [R1+0x1f0], R4 ;  /* 0x0001f00401007387 */ /* 0x0001e20000100a00 */
[----:B------:R1:W-:Y:S03]  /*2e3e0*/  STL.64 [R1+0x1f8], R6 ;  /* 0x0001f80601007387 */ /* 0x0003e60000100a00 */
[----:B0-----:R-:W1:Y:S02]  /*2e3f0*/  LDL.LU.64 R4, [R1+0x2ed8] ;  /* 0x002ed80001047983 */ /* 0x001e640000300a00 */
[C---:B-1----:R-:W-:Y:S02]  /*2e400*/  HMMA.16816.F32.BF16 R4, R8.reuse, R4, R16 ;  /* 0x000000040804723c */ /* 0x042fe40000041810 */
[----:B------:R-:W3:Y:S01]  /*2e410*/  LDL.LU.64 R18, [R1+0x2ed0] ;  /* 0x002ed00001127983 */ /* 0x000ee20000300a00 */
[----:B------:R-:W3:Y:S11]  /*2e420*/  LDL.LU.64 R16, [R1+0x2ec8] ;  /* 0x002ec80001107983 */ /* 0x000ef60000300a00 */
[----:B------:R-:W-:Y:S09]  /*2e430*/  @!UPT UIADD3 URZ, URZ, URZ, URZ ;  /* 0x0000003f3f3ff290 */ /* 0x000ff2000fffe03f */
[----:B------:R0:W-:Y:S01]  /*2e440*/  STL.64 [R1+0x1e0], R4 ;  /* 0x0001e00401007387 */ /* 0x0001e20000100a00 */
[----:B------:R-:W-:Y:S03]  /*2e450*/  STL.64 [R1+0x1e8], R6 ;  /* 0x0001e80601007387 */ /* 0x000fe60000100a00 */
[----:B0-----:R-:W3:Y:S01]  /*2e460*/  LDL.LU.64 R4, [R1+0x2ec0] ;  /* 0x002ec00001047983 */ /* 0x001ee20000300a00 */
[----:B------:R-:W-:Y:S02]  /*2e470*/  IMAD.MOV.U32 R12, RZ, RZ, R2 ;  /* 0x000000ffff0c7224 */ /* 0x000fe400078e0002 */
[----:B------:R-:W-:Y:S01]  /*2e480*/  IMAD.MOV.U32 R13, RZ, RZ, R0 ;  /* 0x000000ffff0d7224 */ /* 0x000fe200078e0000 */
        /* <DEDUP_REMOVED lines=9> */
[C---:B---3--:R-:W-:Y:S01]  /*2e520*/  HMMA.16816.F32.BF16 R4, R8.reuse, R4, R16 ;  /* 0x000000040804723c */ /* 0x048fe20000041810 */
[----:B------:R-:W3:Y:S01]  /*2e530*/  LDL.LU.64 R18, [R1+0x2ea0] ;  /* 0x002ea00001127983 */ /* 0x000ee20000300a00 */
[----:B------:R-:W3:Y:S11]  /*2e540*/  LDL.LU.64 R16, [R1+0x2e98] ;  /* 0x002e980001107983 */ /* 0x000ef60000300a00 */
[----:B------:R-:W-:Y:S10]  /*2e550*/  @!UPT UIADD3 URZ, URZ, URZ, URZ ;  /* 0x0000003f3f3ff290 */ /* 0x000ff4000fffe03f */
[----:B------:R-:W-:Y:S01]  /*2e560*/  STL.64 [R1+0x1c0], R4 ;  /* 0x0001c00401007387 */ /* 0x000fe20000100a00 */
[----:B------:R0:W-:Y:S03]  /*2e570*/  STL.64 [R1+0x1c8], R6 ;  /* 0x0001c80601007387 */ /* 0x0001e60000100a00 */
[----:B0-----:R-:W4:Y:S01]  /*2e580*/  LDL.LU.64 R6, [R1+0x2e90] ;  /* 0x002e900001067983 */ /* 0x001f220000300a00 */
[----:B------:R-:W3:Y:S02]  /*2e590*/  LDL.LU.64 R4, [R1+0x2e88] ;  /* 0x002e880001047983 */ /* 0x000ee40000300a00 */
[C---:B---3--:R-:W-:Y:S11]  /*2e5a0*/  HMMA.16816.F32.BF16 R16, R8.reuse, R4, R16 ;  /* 0x000000040810723c */ /* 0x048ff60000041810 */
[----:B------:R-:W-:Y:S11]  /*2e5b0*/  @!UPT UIADD3 URZ, URZ, URZ, URZ ;  /* 0x0000003f3f3ff290 */ /* 0x000ff6000fffe03f */
[----:B------:R-:W-:Y:S01]  /*2e5c0*/  @!UPT UIADD3 URZ, URZ, URZ, URZ ;  /* 0x0000003f3f3ff290 */ /* 0x000fe2000fffe03f */
[----:B------:R0:W-:Y:S01]  /*2e5d0*/  STL.64 [R1+0x1b0], R16 ;  /* 0x0001b01001007387 */ /* 0x0001e20000100a00 */
[----:B------:R2:W-:Y:S03]  /*2e5e0*/  STL.64 [R1+0x1b8], R18 ;  /* 0x0001b81201007387 */ /* 0x0005e60000100a00 */
[----:B0-----:R-:W2:Y:S01]  /*2e5f0*/  LDL.LU.64 R16, [R1+0x2e80] ;  /* 0x002e800001107983 */ /* 0x001ea20000300a00 */
[----:B----4-:R-:W-:Y:S02]  /*2e600*/  STL.64 [R1+0x2e28], R6 ;  /* 0x002e280601007387 */ /* 0x010fe40000100a00 */
[----:B------:R-:W-:Y:S01]  /*2e610*/  STL.64 [R1+0x2e20], R4 ;  /* 0x002e200401007387 */ /* 0x000fe20000100a00 */
[C---:B--2---:R-:W-:Y:S01]  /*2e620*/  HMMA.16816.F32.BF16 R16, R8.reuse, R16, R24 ;  /* 0x000000100810723c */ /* 0x044fe20000041818 */
[----:B------:R-:W2:Y:S01]  /*2e630*/  LDL.LU.64 R26, [R1+0x2e78] ;  /* 0x002e7800011a7983 */ /* 0x000ea20000300a00 */
[----:B------:R-:W2:Y:S11]  /*2e640*/  LDL.LU.64 R24, [R1+0x2e70] ;  /* 0x002e700001187983 */ /* 0x000eb60000300a00 */
[----:B------:R-:W-:Y:S10]  /*2e650*/  @!UPT UIADD3 URZ, URZ, URZ, URZ ;  /* 0x0000003f3f3ff290 */ /* 0x000ff4000fffe03f */
[----:B------:R-:W-:Y:S01]  /*2e660*/  STL.64 [R1+0x1a0], R16 ;  /* 0x0001a01001007387 */ /* 0x000fe20000100a00 */
[----:B------:R0:W-:Y:S03]  /*2e670*/  STL.64 [R1+0x1a8], R18 ;  /* 0x0001a81201007387 */ /* 0x0001e60000100a00 */
[----:B0-----:R-:W3:Y:S01]  /*2e680*/  LDL.LU.64 R18, [R1+0x2e68] ;  /* 0x002e680001127983 */ /* 0x001ee20000300a00 */
[----:B------:R-:W3:Y:S02]  /*2e690*/  LDL.LU.64 R16, [R1+0x2e60] ;  /* 0x002e600001107983 */ /* 0x000ee40000300a00 */
[----:B------:R-:W-:Y:S01]  /*2e6a0*/  IMAD.MOV.U32 R4, RZ, RZ, R14 ;  /* 0x000000ffff047224 */ /* 0x000fe200078e000e */
[----:B---3--:R-:W-:Y:S01]  /*2e6b0*/  HMMA.16816.F32.BF16 R8, R8, R12, R16 ;  /* 0x0000000c0808723c */ /* 0x008fe20000041810 */
[----:B------:R-:W3:Y:S01]  /*2e6c0*/  LDL.LU.64 R18, [R1+0x2e58] ;  /* 0x002e580001127983 */ /* 0x000ee20000300a00 */
[----:B------:R-:W3:Y:S02]  /*2e6d0*/  LDL.LU.64 R16, [R1+0x2e50] ;  /* 0x002e500001107983 */ /* 0x000ee40000300a00 */
[----:B------:R0:W-:Y:S02]  /*2e6e0*/  STL.64 [R1+0x2df8], R12 ;  /* 0x002df80c01007387 */ /* 0x0001e40000100a00 */
[----:B0-----:R-:W3:Y:S11]  /*2e6f0*/  LDL.LU R12, [R1+0xf0] ;  /* 0x0000f000010c7983 */ /* 0x001ef60000300800 */
[----:B------:R-:W-:Y:S06]  /*2e700*/  @!UPT UIADD3 URZ, URZ, URZ, URZ ;  /* 0x0000003f3f3ff290 */ /* 0x000fec000fffe03f */
[----:B------:R0:W-:Y:S01]  /*2e710*/  STL.64 [R1+0x100], R8 ;  /* 0x0001000801007387 */ /* 0x0001e20000100a00 */
[----:B------:R-:W-:Y:S02]  /*2e720*/  STL.64 [R1+0x108], R10 ;  /* 0x0001080a01007387 */ /* 0x000fe40000100a00 */
[----:B------:R-:W3:Y:S02]  /*2e730*/  LDL.LU R13, [R1+0xf4] ;  /* 0x0000f400010d7983 */ /* 0x000ee40000300800 */
[----:B------:R-:W3:Y:S01]  /*2e740*/  LDL.LU R14, [R1+0xf8] ;  /* 0x0000f800010e7983 */ /* 0x000ee20000300800 */
[----:B------:R-:W3:Y:S01]  /*2e750*/  LDL.LU R15, [R1+0xfc] ;  /* 0x0000fc00010f7983 */ /* 0x000ee20000300800 */
[----:B------:R-:W-:Y:S02]  /*2e760*/  IMAD.MOV.U32 R5, RZ, RZ, R3 ;  /* 0x000000ffff057224 */ /* 0x000fe400078e0003 */
[----:B0-----:R-:W-:Y:S02]  /*2e770*/  IMAD.MOV.U32 R8, RZ, RZ, R2 ;  /* 0x000000ffff087224 */ /* 0x001fe400078e0002 */
[----:B------:R-:W-:-:S05]  /*2e780*/  IMAD.MOV.U32 R9, RZ, RZ, R0 ;  /* 0x000000ffff097224 */ /* 0x000fca00078e0000 */
[----:B------:R3:W-:Y:S02]  /*2e790*/  STL.64 [R1+0x2e48], R8 ;  /* 0x002e480801007387 */ /* 0x0007e40000100a00 */
[C---:B---3--:R-:W-:Y:S08]  /*2e7a0*/  HMMA.16816.F32.BF16 R8, R16.reuse, R4, R12 ;  /* 0x000000041008723c */ /* 0x048ff0000004180c */
[C---:B--2---:R-:W-:Y:S01]  /*2e7b0*/  HMMA.16816.F32.BF16 R4, R16.reuse, R20, R24 ;  /* 0x000000141004723c */ /* 0x044fe20000041818 */
[----:B------:R-:W2:Y:S11]  /*2e7c0*/  LDL.LU R24, [R1+0x400] ;  /* 0x0004000001187983 */ /* 0x000eb60000300800 */
[----:B------:R-:W-:Y:S03]  /*2e7d0*/  @!UPT UIADD3 URZ, URZ, URZ, URZ ;  /* 0x0000003f3f3ff290 */ /* 0x000fe6000fffe03f */
[----:B------:R-:W-:Y:S01]  /*2e7e0*/  STL.64 [R1+0xf0], R8 ;  /* 0x0000f00801007387 */ /* 0x000fe20000100a00 */
[----:B------:R-:W-:Y:S07]  /*2e7f0*/  STL.64 [R1+0xf8], R10 ;  /* 0x0000f80a01007387 */ /* 0x000fee0000100a00 */
[----:B------:R-:W-:Y:S02]  /*2e800*/  STL.64 [R1+0xe0], R4 ;  /* 0x0000e00401007387 */ /* 0x000fe40000100a00 */
[----:B------:R-:W-:Y:S01]  /*2e810*/  STL.64 [R1+0xe8], R6 ;  /* 0x0000e80601007387 */ /* 0x000fe20000100a00 */
[----:B------:R-:W2:Y:S01]  /*2e820*/  LDL.LU R25, [R1+0x404] ;  /* 0x0004040001197983 */ /* 0x000ea20000300800 */
[----:B------:R-:W3:Y:S02]  /*2e830*/  LDL.LU R26, [R1+0x408] ;  /* 0x00040800011a7983 */ /* 0x000ee40000300800 */
[----:B------:R-:W3:Y:S02]  /*2e840*/  LDL.LU R27, [R1+0x40c] ;  /* 0x00040c00011b7983 */ /* 0x000ee40000300800 */
[----:B---3--:R-:W-:Y:S01]  /*2e850*/  STL.64 [R1+0x2d78], R26 ;  /* 0x002d781a01007387 */ /* 0x008fe20000100a00 */
[----:B--2---:R0:W-:Y:S03]  /*2e860*/  STL.64 [R1+0x2d70], R24 ;  /* 0x002d701801007387 */ /* 0x0041e60000100a00 */
        /* <DEDUP_REMOVED lines=15> */
[----:B------:R-:W3:Y:S01]  /*2e960*/  LDL.LU R27, [R1+0x43c] ;  /* 0x00043c00011b7983 */ /* 0x000ee20000300800 */
[----:B------:R-:W4:Y:S01]  /*2e970*/  LDL.LU R8, [R1+0xd0] ;  /* 0x0000d00001087983 */ /* 0x000f220000300800 */
[----:B------:R-:W4:Y:S02]  /*2e980*/  LDL.LU R9, [R1+0xd4] ;  /* 0x0000d40001097983 */ /* 0x000f240000300800 */
[----:B------:R-:W4:Y:S02]  /*2e990*/  LDL.LU R10, [R1+0xd8] ;  /* 0x0000d800010a7983 */ /* 0x000f240000300800 */
[----:B------:R-:W4:Y:S01]  /*2e9a0*/  LDL.LU R11, [R1+0xdc] ;  /* 0x0000dc00010b7983 */ /* 0x000f220000300800 */
[----:B------:R-:W2:Y:S01]  /*2e9b0*/  LDL.LU R20, [R1+0x4a0] ;  /* 0x0004a00001147983 */ /* 0x000ea20000300800 */
[----:B------:R-:W2:Y:S02]  /*2e9c0*/  LDL.LU R21, [R1+0x4a4] ;  /* 0x0004a40001157983 */ /* 0x000ea40000300800 */
[----:B------:R-:W2:Y:S02]  /*2e9d0*/  LDL.LU R22, [R1+0x4a8] ;  /* 0x0004a80001167983 */ /* 0x000ea40000300800 */
[----:B------:R-:W2:Y:S01]  /*2e9e0*/  LDL.LU R23, [R1+0x4ac] ;  /* 0x0004ac0001177983 */ /* 0x000ea20000300800 */
[----:B------:R-:W2:Y:S04]  /*2e9f0*/  LDL.64 R4, [R1+0x30] ;  /* 0x0000300001047983 */ /* 0x000ea80000100a00 */
[----:B--2---:R0:W-:Y:S04]  /*2ea00*/  STL.64 [R1+0x2e40], R4 ;  /* 0x002e400401007387 */ /* 0x0041e80000100a00 */
[----:B0-----:R-:W2:Y:S01]  /*2ea10*/  LDL.LU R4, [R1+0xc0] ;  /* 0x0000c00001047983 */ /* 0x001ea20000300800 */
[----:B------:R-:W2:Y:S02]  /*2ea20*/  LDL.LU R5, [R1+0xc4] ;  /* 0x0000c40001057983 */ /* 0x000ea40000300800 */
[----:B------:R-:W2:Y:S02]  /*2ea30*/  LDL.LU R6, [R1+0xc8] ;  /* 0x0000c80001067983 */ /* 0x000ea40000300800 */
[----:B------:R-:W2:Y:S01]  /*2ea40*/  LDL.LU R7, [R1+0xcc] ;  /* 0x0000cc0001077983 */ /* 0x000ea20000300800 */
[----:B------:R-:W-:Y:S01]  /*2ea50*/  STL.64 [R1+0x2e08], R22 ;  /* 0x002e081601007387 */ /* 0x000fe20000100a00 */
        /* <DEDUP_REMOVED lines=17> */
[----:B------:R-:W2:Y:S01]  /*2eb70*/  LDL.64 R12, [R1+0x50] ;  /* 0x00005000010c7983 */ /* 0x000ea20000100a00 */
[----:B---3--:R-:W-:Y:S02]  /*2eb80*/  STL.64 [R1+0x2da8], R26 ;  /* 0x002da81a01007387 */ /* 0x008fe40000100a00 */
[----:B------:R0:W-:Y:S02]  /*2eb90*/  STL.64 [R1+0x2da0], R24 ;  /* 0x002da01801007387 */ /* 0x0001e40000100a00 */
[----:B0-----:R-:W4:Y:S02]  /*2eba0*/  LDL.64 R24, [R1+0x10] ;  /* 0x0000100001187983 */ /* 0x001f240000100a00 */
[C---:B----4-:R-:W-:Y:S11]  /*2ebb0*/  HMMA.16816.F32.BF16 R8, R16.reuse, R24, R8 ;  /* 0x000000181008723c */ /* 0x050ff60000041808 */
[----:B------:R-:W-:Y:S11]  /*2ebc0*/  @!UPT UIADD3 URZ, URZ, URZ, URZ ;  /* 0x0000003f3f3ff290 */ /* 0x000ff6000fffe03f */
[----:B------:R-:W-:Y:S01]  /*2ebd0*/  @!UPT UIADD3 URZ, URZ, URZ, URZ ;  /* 0x0000003f3f3ff290 */ /* 0x000fe2000fffe03f */
[----:B------:R0:W-:Y:S01]  /*2ebe0*/  STL.64 [R1+0xd0], R8 ;  /* 0x0000d00801007387 */ /* 0x0001e20000100a00 */
[----:B------:R-:W-:Y:S03]  /*2ebf0*/  STL.64 [R1+0xd8], R10 ;  /* 0x0000d80a01007387 */ /* 0x000fe60000100a00 */
[----:B0-----:R-:W3:Y:S01]  /*2ec00*/  LDL.LU.64 R8, [R1+0x2e48] ;  /* 0x002e480001087983 */ /* 0x001ee20000300a00 */
[----:B------:R0:W-:Y:S03]  /*2ec10*/  STL.64 [R1+0x2dc0], R24 ;  /* 0x002dc01801007387 */ /* 0x0001e60000100a00 */
[----:B0-----:R-:W4:Y:S01]  /*2ec20*/  LDL.64 R24, [R1+0x20] ;  /* 0x0000200001187983 */ /* 0x001f220000100a00 */
[C---:B---3--:R-:W-:Y:S03]  /*2ec30*/  HMMA.16816.F32.BF16 R4, R16.reuse, R8, R4 ;  /* 0x000000081004723c */ /* 0x048fe60000041804 */
[----:B----4-:R0:W-:Y:S04]  /*2ec40*/  STL.64 [R1+0x2dd0], R24 ;  /* 0x002dd01801007387 */ /* 0x0101e80000100a00 */
[----:B0-----:R-:W3:Y:S11]  /*2ec50*/  LDL.64 R24, [R1+0x40] ;  /* 0x0000400001187983 */ /* 0x001ef60000100a00 */
[----:B------:R-:W-:Y:S05]  /*2ec60*/  @!UPT UIADD3 URZ, URZ, URZ, URZ ;  /* 0x0000003f3f3ff290 */ /* 0x000fea000fffe03f */
[----:B------:R0:W-:Y:S02]  /*2ec70*/  STL.64 [R1+0xc0], R4 ;  /* 0x0000c00401007387 */ /* 0x0001e40000100a00 */
[----:B------:R-:W-:Y:S01]  /*2ec80*/  STL.64 [R1+0xc8], R6 ;  /* 0x0000c80601007387 */ /* 0x000fe20000100a00 */
[----:B0-----:R-:W2:Y:S01]  /*2ec90*/  LDL.LU.64 R4, [R1+0x2e40] ;  /* 0x002e400001047983 */ /* 0x001ea20000300a00 */
[----:B------:R0:W-:Y:S03]  /*2eca0*/  STL.64 [R1+0x2dc8], R8 ;  /* 0x002dc80801007387 */ /* 0x0001e60000100a00 */
[----:B0-----:R-:W4:Y:S01]  /*2ecb0*/  LDL.LU R8, [R1+0x480] ;  /* 0x0004800001087983 */ /* 0x001f220000300800 */
[----:B------:R-:W4:Y:S02]  /*2ecc0*/  LDL.LU R9, [R1+0x484] ;  /* 0x0004840001097983 */ /* 0x000f240000300800 */
[----:B------:R-:W3:Y:S02]  /*2ecd0*/  LDL.LU R10, [R1+0x488] ;  /* 0x00048800010a7983 */ /* 0x000ee40000300800 */
[----:B------:R-:W3:Y:S01]  /*2ece0*/  LDL.LU R11, [R1+0x48c] ;  /* 0x00048c00010b7983 */ /* 0x000ee20000300800 */
[----:B--2---:R-:W-:Y:S01]  /*2ecf0*/  HMMA.16816.F32.BF16 R20, R16, R4, R20 ;  /* 0x000000041014723c */ /* 0x004fe20000041814 */
[----:B------:R-:W-:-:S02]  /*2ed00*/  IMAD.MOV.U32 R3, RZ, RZ, R4 ;  /* 0x000000ffff037224 */ /* 0x000fc400078e0004 */
[----:B------:R-:W-:Y:S01]  /*2ed10*/  IMAD.MOV.U32 R2, RZ, RZ, R5 ;  /* 0x000000ffff027224 */ /* 0x000fe200078e0005 */
[----:B---3--:R-:W-:Y:S01]  /*2ed20*/  STL.64 [R1+0x2de0], R10 ;  /* 0x002de00a01007387 */ /* 0x008fe20000100a00 */
[----:B----4-:R0:W-:Y:S03]  /*2ed30*/  STL.64 [R1+0x2dd8], R8 ;  /* 0x002dd80801007387 */ /* 0x0101e60000100a00 */
[----:B0-----:R-:W2:Y:S01]  /*2ed40*/  LDL.LU R8, [R1+0x490] ;  /* 0x0004900001087983 */ /* 0x001ea20000300800 */
[----:B------:R-:W2:Y:S02]  /*2ed50*/  LDL.LU R9, [R1+0x494] ;  /* 0x0004940001097983 */ /* 0x000ea40000300800 */
[----:B------:R-:W2:Y:S02]  /*2ed60*/  LDL.LU R10, [R1+0x498] ;  /* 0x00049800010a7983 */ /* 0x000ea40000300800 */
[----:B------:R-:W2:Y:S10]  /*2ed70*/  LDL.LU R11, [R1+0x49c] ;  /* 0x00049c00010b7983 */ /* 0x000eb40000300800 */
[----:B------:R-:W-:Y:S01]  /*2ed80*/  STL.64 [R1+0x180], R20 ;  /* 0x0001801401007387 */ /* 0x000fe20000100a00 */
[----:B------:R0:W-:Y:S03]  /*2ed90*/  STL.64 [R1+0x188], R22 ;  /* 0x0001881601007387 */ /* 0x0001e60000100a00 */
[----:B0-----:R-:W3:Y:S01]  /*2eda0*/  LDL.LU.64 R22, [R1+0x2e38] ;  /* 0x002e380001167983 */ /* 0x001ee20000300a00 */
[----:B------:R-:W3:Y:S02]  /*2edb0*/  LDL.LU.64 R20, [R1+0x2e30] ;  /* 0x002e300001147983 */ /* 0x000ee40000300a00 */
[----:B------:R-:W4:Y:S02]  /*2edc0*/  LDL.LU.64 R6, [R1+0x2e28] ;  /* 0x002e280001067983 */ /* 0x000f240000300a00 */
[----:B------:R-:W3:Y:S02]  /*2edd0*/  LDL.LU.64 R4, [R1+0x2e20] ;  /* 0x002e200001047983 */ /* 0x000ee40000300a00 */
[----:B---3--:R-:W-:Y:S11]  /*2ede0*/  HMMA.16816.F32.BF16 R20, R16, R4, R20 ;  /* 0x000000041014723c */ /* 0x008ff60000041814 */
[----:B------:R-:W-:Y:S11]  /*2edf0*/  @!UPT UIADD3 URZ, URZ, URZ, URZ ;  /* 0x0000003f3f3ff290 */ /* 0x000ff6000fffe03f */
[----:B------:R-:W-:Y:S01]  /*2ee00*/  @!UPT UIADD3 URZ, URZ, URZ, URZ ;  /* 0x0000003f3f3ff290 */ /* 0x000fe2000fffe03f */
[----:B------:R-:W-:Y:S01]  /*2ee10*/  STL.64 [R1+0x230], R20 ;  /* 0x0002301401007387 */ /* 0x000fe20000100a00 */
[----:B------:R0:W-:Y:S03]  /*2ee20*/  STL.64 [R1+0x238], R22 ;  /* 0x0002381601007387 */ /* 0x0001e60000100a00 */
[----:B0-----:R-:W3:Y:S01]  /*2ee30*/  LDL.LU.64 R22, [R1+0x2e18] ;  /* 0x002e180001167983 */ /* 0x001ee20000300a00 */
[----:B------:R-:W3:Y:S02]  /*2ee40*/  LDL.LU.64 R20, [R1+0x2e10] ;  /* 0x002e100001147983 */ /* 0x000ee40000300a00 */
[----:B----4-:R-:W-:Y:S02]  /*2ee50*/  STL.64 [R1+0x2db8], R6 ;  /* 0x002db80601007387 */ /* 0x010fe40000100a00 */
[----:B------:R0:W-:Y:S02]  /*2ee60*/  STL.64 [R1+0x2db0], R4 ;  /* 0x002db00401007387 */ /* 0x0001e40000100a00 */
[----:B------:R-:W-:-:S02]  /*2ee70*/  IMAD.MOV.U32 R28, RZ, RZ, R12 ;  /* 0x000000ffff1c7224 */ /* 0x000fc400078e000c */
[----:B------:R-:W-:Y:S01]  /*2ee80*/  IMAD.MOV.U32 R0, RZ, RZ, R13 ;  /* 0x000000ffff007224 */ /* 0x000fe200078e000d */
[----:B0-----:R-:W4:Y:S01]  /*2ee90*/  LDL.LU R4, [R1+0x440] ;  /* 0x0004400001047983 */ /* 0x001f220000300800 */
[----:B------:R-:W4:Y:S02]  /*2eea0*/  LDL.LU R5, [R1+0x444] ;  /* 0x0004440001057983 */ /* 0x000f240000300800 */
[----:B------:R-:W4:Y:S02]  /*2eeb0*/  LDL.LU R6, [R1+0x448] ;  /* 0x0004480001067983 */ /* 0x000f240000300800 */
[----:B------:R-:W4:Y:S01]  /*2eec0*/  LDL.LU R7, [R1+0x44c] ;  /* 0x00044c0001077983 */ /* 0x000f220000300800 */
        /* <DEDUP_REMOVED lines=8> */
[----:B---3--:R-:W-:Y:S01]  /*2ef50*/  HMMA.16816.F32.BF16 R16, R16, R12, R20 ;  /* 0x0000000c1010723c */ /* 0x008fe20000041814 */
[----:B------:R-:W2:Y:S01]  /*2ef60*/  LDL.LU.64 R22, [R1+0x2df0] ;  /* 0x002df00001167983 */ /* 0x000ea20000300a00 */
[----:B------:R-:W2:Y:S11]  /*2ef70*/  LDL.LU.64 R20, [R1+0x2de8] ;  /* 0x002de80001147983 */ /* 0x000eb60000300a00 */
[----:B------:R-:W-:Y:S10]  /*2ef80*/  @!UPT UIADD3 URZ, URZ, URZ, URZ ;  /* 0x0000003f3f3ff290 */ /* 0x000ff4000fffe03f */
[----:B------:R0:W-:Y:S01]  /*2ef90*/  STL.64 [R1+0x370], R16 ;  /* 0x0003701001007387 */ /* 0x0001e20000100a00 */
[----:B------:R-:W-:Y:S02]  /*2efa0*/  STL.64 [R1+0x378], R18 ;  /* 0x0003781201007387 */ /* 0x000fe40000100a00 */
[----:B0-----:R-:W-:Y:S02]  /*2efb0*/  IMAD.MOV.U32 R16, RZ, RZ, R3 ;  /* 0x000000ffff107224 */ /* 0x001fe400078e0003 */
[----:B------:R-:W-:Y:S02]  /*2efc0*/  IMAD.MOV.U32 R17, RZ, RZ, R2 ;  /* 0x000000ffff117224 */ /* 0x000fe400078e0002 */
[----:B------:R-:W-:Y:S02]  /*2efd0*/  IMAD.MOV.U32 R3, RZ, RZ, R24 ;  /* 0x000000ffff037224 */ /* 0x000fe400078e0018 */
[----:B------:R-:W-:Y:S01]  /*2efe0*/  IMAD.MOV.U32 R2, RZ, RZ, R25 ;  /* 0x000000ffff027224 */ /* 0x000fe200078e0019 */
[C---:B--2---:R-:W-:Y:S11]  /*2eff0*/  HMMA.16816.F32.BF16 R8, R20.reuse, R24, R8 ;  /* 0x000000181408723c */ /* 0x044ff60000041808 */
[----:B------:R-:W-:Y:S11]  /*2f000*/  @!UPT UIADD3 URZ, URZ, URZ, URZ ;  /* 0x0000003f3f3ff290 */ /* 0x000ff6000fffe03f */
[----:B------:R-:W-:Y:S01]  /*2f010*/  @!UPT UIADD3 URZ, URZ, URZ, URZ ;  /* 0x0000003f3f3ff290 */ /* 0x000fe2000fffe03f */
        /* <DEDUP_REMOVED lines=8> */
[----:B------:R0:W-:Y:S01]  /*2f0a0*/  STL.64 [R1+0x450], R8 ;  /* 0x0004500801007387 */ /* 0x0001e20000100a00 */
[----:B------:R1:W-:Y:S03]  /*2f0b0*/  STL.64 [R1+0x458], R10 ;  /* 0x0004580a01007387 */ /* 0x0003e60000100a00 */
[----:B0-----:R-:W2:Y:S01]  /*2f0c0*/  LDL.LU.64 R8, [R1+0x2dc8] ;  /* 0x002dc80001087983 */ /* 0x001ea20000300a00 */
[----:B-1----:R-:W-:Y:S02]  /*2f0d0*/  IMAD.MOV.U32 R11, RZ, RZ, R24 ;  /* 0x000000ffff0b7224 */ /* 0x002fe400078e0018 */
[----:B------:R-:W-:Y:S02]  /*2f0e0*/  IMAD.MOV.U32 R10, RZ, RZ, R25 ;  /* 0x000000ffff0a7224 */ /* 0x000fe400078e0019 */
[----:B------:R-:W4:Y:S02]  /*2f0f0*/  LDL.LU.64 R24, [R1+0x2dc0] ;  /* 0x002dc00001187983 */ /* 0x000f240000300a00 */
[----:B----4-:R-:W-:Y:S01]  /*2f100*/  HMMA.16816.F32.BF16 R4, R20, R24, R4 ;  /* 0x000000181404723c */ /* 0x010fe20000041804 */
[----:B------:R-:W-:-:S02]  /*2f110*/  IMAD.MOV.U32 R15, RZ, RZ, R24 ;  /* 0x000000ffff0f7224 */ /* 0x000fc400078e0018 */
[----:B------:R-:W-:Y:S11]  /*2f120*/  IMAD.MOV.U32 R14, RZ, RZ, R25 ;  /* 0x000000ffff0e7224 */ /* 0x000ff600078e0019 */
[----:B------:R-:W-:Y:S09]  /*2f130*/  @!UPT UIADD3 URZ, URZ, URZ, URZ ;  /* 0x0000003f3f3ff290 */ /* 0x000ff2000fffe03f */
[----:B------:R-:W-:Y:S01]  /*2f140*/  STL.64 [R1+0x440], R4 ;  /* 0x0004400401007387 */ /* 0x000fe20000100a00 */
[----:B------:R0:W-:Y:S03]  /*2f150*/  STL.64 [R1+0x448], R6 ;  /* 0x0004480601007387 */ /* 0x0001e60000100a00 */
[----:B0-----:R-:W3:Y:S01]  /*2f160*/  LDL.LU.64 R6, [R1+0x2db8] ;  /* 0x002db80001067983 */ /* 0x001ee20000300a00 */
[----:B------:R-:W4:Y:S02]  /*2f170*/  LDL.LU.64 R4, [R1+0x2db0] ;  /* 0x002db00001047983 */ /* 0x000f240000300a00 */
        /* <DEDUP_REMOVED lines=9> */
[----:B------:R-:W-:Y:S01]  /*2f210*/  STL.64 [R1+0x2d28], R8 ;  /* 0x002d280801007387 */ /* 0x000fe20000100a00 */
[C---:B--2---:R-:W-:Y:S11]  /*2f220*/  HMMA.16816.F32.BF16 R24, R20.reuse, R16, R24 ;  /* 0x000000101418723c */ /* 0x044ff60000041818 */
[----:B------:R-:W-:Y:S11]  /*2f230*/  @!UPT UIADD3 URZ, URZ, URZ, URZ ;  /* 0x0000003f3f3ff290 */ /* 0x000ff6000fffe03f */
[----:B------:R-:W-:Y:S01]  /*2f240*/  @!UPT UIADD3 URZ, URZ, URZ, URZ ;  /* 0x0000003f3f3ff290 */ /* 0x000fe2000fffe03f */
[----:B------:R-:W-:Y:S01]  /*2f250*/  STL.64 [R1+0x420], R24 ;  /* 0x0004201801007387 */ /* 0x000fe20000100a00 */
[----:B------:R0:W-:Y:S03]  /*2f260*/  STL.64 [R1+0x428], R26 ;  /* 0x0004281a01007387 */ /* 0x0001e60000100a00 */
[----:B0-----:R-:W4:Y:S01]  /*2f270*/  LDL.LU.64 R26, [R1+0x2d88] ;  /* 0x002d8800011a7983 */ /* 0x001f220000300a00 */
[----:B------:R-:W4:Y:S02]  /*2f280*/  LDL.LU.64 R24, [R1+0x2d80] ;  /* 0x002d800001187983 */ /* 0x000f240000300a00 */
[----:B------:R0:W-:Y:S02]  /*2f290*/  STL.64 [R1+0x2d20], R16 ;  /* 0x002d201001007387 */ /* 0x0001e40000100a00 */
[----:B0-----:R-:W2:Y:S01]  /*2f2a0*/  LDL.LU R16, [R1+0x360] ;  /* 0x0003600001107983 */ /* 0x001ea20000300800 */
[----:B------:R-:W2:Y:S02]  /*2f2b0*/  LDL.LU R17, [R1+0x364] ;  /* 0x0003640001117983 */ /* 0x000ea40000300800 */
[----:B------:R-:W2:Y:S02]  /*2f2c0*/  LDL.LU R18, [R1+0x368] ;  /* 0x0003680001127983 */ /* 0x000ea40000300800 */
[----:B------:R-:W2:Y:S01]  /*2f2d0*/  LDL.LU R19, [R1+0x36c] ;  /* 0x00036c0001137983 */ /* 0x000ea20000300800 */
[----:B----4-:R-:W-:Y:S11]  /*2f2e0*/  HMMA.16816.F32.BF16 R24, R20, R4, R24 ;  /* 0x000000041418723c */ /* 0x010ff60000041818 */
[----:B------:R-:W-:Y:S11]  /*2f2f0*/  @!UPT UIADD3 URZ, URZ, URZ, URZ ;  /* 0x0000003f3f3ff290 */ /* 0x000ff6000fffe03f */
[----:B------:R-:W-:Y:S01]  /*2f300*/  @!UPT UIADD3 URZ, URZ, URZ, URZ ;  /* 0x0000003f3f3ff290 */ /* 0x000fe2000fffe03f */
[----:B------:R-:W-:Y:S01]  /*2f310*/  STL.64 [R1+0x410], R24 ;  /* 0x0004101801007387 */ /* 0x000fe20000100a00 */
[----:B------:R0:W-:Y:S03]  /*2f320*/  STL.64 [R1+0x418], R26 ;  /* 0x0004181a01007387 */ /* 0x0001e60000100a00 */
[----:B0-----:R-:W4:Y:S01]  /*2f330*/  LDL.LU.64 R26, [R1+0x2d78] ;  /* 0x002d7800011a7983 */ /* 0x001f220000300a00 */
[----:B------:R-:W4:Y:S02]  /*2f340*/  LDL.LU.64 R24, [R1+0x2d70] ;  /* 0x002d700001187983 */ /* 0x000f240000300a00 */
[----:B---3--:R-:W-:Y:S02]  /*2f350*/  STL.64 [R1+0x2d18], R6 ;  /* 0x002d180601007387 */ /* 0x008fe40000100a00 */
[----:B------:R0:W-:Y:S02]  /*2f360*/  STL.64 [R1+0x2d10], R4 ;  /* 0x002d100401007387 */ /* 0x0001e40000100a00 */
[----:B0-----:R-:W-:-:S02]  /*2f370*/  IMAD.MOV.U32 R4, RZ, RZ, R28 ;  /* 0x000000ffff047224 */ /* 0x001fc400078e001c */
[----:B------:R-:W-:Y:S01]  /*2f380*/  IMAD.MOV.U32 R5, RZ, RZ, R0 ;  /* 0x000000ffff057224 */ /* 0x000fe200078e0000 */
[----:B------:R-:W3:Y:S01]  /*2f390*/  LDL.LU R28, [R1+0x2d6c] ;  /* 0x002d6c00011c7983 */ /* 0x000ee20000300800 */
[----:B------:R-:W2:Y:S05]  /*2f3a0*/  LDL.LU R0, [R1+0x2d68] ;  /* 0x002d680001007983 */ /* 0x000eaa0000300800 */
[C---:B----4-:R-:W-:Y:S01]  /*2f3b0*/  HMMA.16816.F32.BF16 R4, R20.reuse, R4, R24 ;  /* 0x000000041404723c */ /* 0x050fe20000041818 */
[----:B------:R-:W4:Y:S01]  /*2f3c0*/  LDL.LU.64 R26, [R1+0x2d60] ;  /* 0x002d6000011a7983 */ /* 0x000f220000300a00 */
[----:B------:R-:W4:Y:S11]  /*2f3d0*/  LDL.LU.64 R24, [R1+0x2d58] ;  /* 0x002d580001187983 */ /* 0x000f360000300a00 */
[----:B------:R-:W-:Y:S10]  /*2f3e0*/  @!UPT UIADD3 URZ, URZ, URZ, URZ ;  /* 0x0000003f3f3ff290 */ /* 0x000ff4000fffe03f */
[----:B------:R-:W-:Y:S01]  /*2f3f0*/  STL.64 [R1+0x400], R4 ;  /* 0x0004000401007387 */ /* 0x000fe20000100a00 */
[----:B------:R2:W-:Y:S02]  /*2f400*/  STL.64 [R1+0x408], R6 ;  /* 0x0004080601007387 */ /* 0x0005e40000100a00 */
[----:B--2---:R-:W-:Y:S01]  /*2f410*/  HMMA.16816.F32.BF16 R4, R20, R12, R16 ;  /* 0x0000000c1404723c */ /* 0x004fe20000041810 */
[----:B------:R-:W2:Y:S11]  /*2f420*/  LDL.LU R16, [R1+0x3c0] ;  /* 0x0003c00001107983 */ /* 0x000eb60000300800 */
[----:B------:R-:W-:Y:S11]  /*2f430*/  @!UPT UIADD3 URZ, URZ, URZ, URZ ;  /* 0x0000003f3f3ff290 */ /* 0x000ff6000fffe03f */
[----:B------:R-:W-:Y:S01]  /*2f440*/  STL.64 [R1+0x360], R4 ;  /* 0x0003600401007387 */ /* 0x000fe20000100a00 */
[----:B------:R-:W-:Y:S02]  /*2f450*/  STL.64 [R1+0x368], R6 ;  /* 0x0003680601007387 */ /* 0x000fe40000100a00 */
[----:B------:R-:W2:Y:S02]  /*2f460*/  LDL.LU R17, [R1+0x3c4] ;  /* 0x0003c40001117983 */ /* 0x000ea40000300800 */
[----:B------:R-:W2:Y:S01]  /*2f470*/  LDL.LU R18, [R1+0x3c8] ;  /* 0x0003c80001127983 */ /* 0x000ea20000300800 */
[----:B------:R-:W2:Y:S01]  /*2f480*/  LDL.LU R19, [R1+0x3cc] ;  /* 0x0003cc0001137983 */ /* 0x000ea20000300800 */
[----:B------:R-:W-:Y:S02]  /*2f490*/  IMAD.MOV.U32 R8, RZ, RZ, R15 ;  /* 0x000000ffff087224 */ /* 0x000fe400078e000f */
[----:B------:R-:W-:Y:S01]  /*2f4a0*/  IMAD.MOV.U32 R9, RZ, RZ, R14 ;  /* 0x000000ffff097224 */ /* 0x000fe200078e000e */
[----:B--2---:R-:W-:Y:S01]  /*2f4b0*/  STL.64 [R1+0x2d38], R18 ;  /* 0x002d381201007387 */ /* 0x004fe20000100a00 */
[----:B------:R0:W-:Y:S03]  /*2f4c0*/  STL.64 [R1+0x2d30], R16 ;  /* 0x002d301001007387 */ /* 0x0001e60000100a00 */
[----:B------:R-:W-:Y:S01]  /*2f4d0*/  STL.64 [R1+0x2d40], R8 ;  /* 0x002d400801007387 */ /* 0x000fe20000100a00 */
        /* <DEDUP_REMOVED lines=10> */
[----:B------:R0:W-:Y:S04]  /*2f580*/  STL.64 [R1+0x2cf0], R12 ;  /* 0x002cf00c01007387 */ /* 0x0001e80000100a00 */
[----:B0-----:R-:W4:Y:S01]  /*2f590*/  LDL.LU R12, [R1+0x3f0] ;  /* 0x0003f000010c7983 */ /* 0x001f220000300800 */
[----:B------:R-:W4:Y:S02]  /*2f5a0*/  LDL.LU R13, [R1+0x3f4] ;  /* 0x0003f400010d7983 */ /* 0x000f240000300800 */
[----:B------:R-:W4:Y:S02]  /*2f5b0*/  LDL.LU R14, [R1+0x3f8] ;  /* 0x0003f800010e7983 */ /* 0x000f240000300800 */
[----:B------:R-:W4:Y:S01]  /*2f5c0*/  LDL.LU R15, [R1+0x3fc] ;  /* 0x0003fc00010f7983 */ /* 0x000f220000300800 */
[----:B------:R-:W2:Y:S01]  /*2f5d0*/  LDL.LU R20, [R1+0x290] ;  /* 0x0002900001147983 */ /* 0x000ea20000300800 */
[----:B------:R-:W2:Y:S02]  /*2f5e0*/  LDL.LU R21, [R1+0x294] ;  /* 0x0002940001157983 */ /* 0x000ea40000300800 */
[----:B------:R-:W2:Y:S02]  /*2f5f0*/  LDL.LU R22, [R1+0x298] ;  /* 0x0002980001167983 */ /* 0x000ea40000300800 */
[----:B------:R-:W2:Y:S02]  /*2f600*/  LDL.LU R23, [R1+0x29c] ;  /* 0x00029c0001177983 */ /* 0x000ea40000300800 */
[----:B--2---:R-:W-:Y:S01]  /*2f610*/  STL.64 [R1+0x2cc8], R22 ;  /* 0x002cc81601007387 */ /* 0x004fe20000100a00 */
[----:B------:R0:W-:Y:S02]  /*2f620*/  STL.64 [R1+0x2cc0], R20 ;  /* 0x002cc01401007387 */ /* 0x0001e40000100a00 */
[----:B------:R-:W2:Y:S02]  /*2f630*/  LDL.LU R4, [R1+0x3b0] ;  /* 0x0003b00001047983 */ /* 0x000ea40000300800 */
[----:B------:R-:W2:Y:S01]  /*2f640*/  LDL.LU R5, [R1+0x3b4] ;  /* 0x0003b40001057983 */ /* 0x000ea20000300800 */
[----:B------:R-:W2:Y:S01]  /*2f650*/  LDL.LU R6, [R1+0x3b8] ;  /* 0x0003b80001067983 */ /* 0x000ea20000300800 */
[----:B------:R-:W2:Y:S02]  /*2f660*/  LDL.LU R7, [R1+0x3bc] ;  /* 0x0003bc0001077983 */ /* 0x000ea40000300800 */
[----:B0-----:R-:W-:-:S02]  /*2f670*/  IMAD.MOV.U32 R20, RZ, RZ, R3 ;  /* 0x000000ffff147224 */ /* 0x001fc400078e0003 */
[----:B------:R-:W-:-:S07]  /*2f680*/  IMAD.MOV.U32 R21, RZ, RZ, R2 ;  /* 0x000000ffff157224 */ /* 0x000fce00078e0002 */
[----:B----4-:R-:W-:Y:S11]  /*2f690*/  HMMA.16816.F32.BF16 R12, R24, R20, R12 ;  /* 0x00000014180c723c */ /* 0x010ff6000004180c */
[----:B------:R-:W-:Y:S11]  /*2f6a0*/  @!UPT UIADD3 URZ, URZ, URZ, URZ ;  /* 0x0000003f3f3ff290 */ /* 0x000ff6000fffe03f */
[----:B------:R-:W-:Y:S01]  /*2f6b0*/  @!UPT UIADD3 URZ, URZ, URZ, URZ ;  /* 0x0000003f3f3ff290 */ /* 0x000fe2000fffe03f */
[----:B------:R0:W-:Y:S01]  /*2f6c0*/  STL.64 [R1+0x3f0], R12 ;  /* 0x0003f00c01007387 */ /* 0x0001e20000100a00 */
[----:B------:R-:W-:Y:S03]  /*2f6d0*/  STL.64 [R1+0x3f8], R14 ;  /* 0x0003f80e01007387 */ /* 0x000fe60000100a00 */
[----:B0-----:R-:W4:Y:S01]  /*2f6e0*/  LDL.64 R12, [R1+0x50] ;  /* 0x00005000010c7983 */ /* 0x001f220000100a00 */
[----:B------:R-:W-:Y:S02]  /*2f6f0*/  IMAD.MOV.U32 R8, RZ, RZ, R11 ;  /* 0x000000ffff087224 */ /* 0x000fe400078e000b */
[----:B------:R-:W-:-:S07]  /*2f700*/  IMAD.MOV.U32 R9, RZ, RZ, R10 ;  /* 0x000000ffff097224 */ /* 0x000fce00078e000a */
[C---:B------:R-:W-:Y:S01]  /*2f710*/  HMMA.16816.F32.BF16 R8, R24.reuse, R8, R16 ;  /* 0x000000081808723c */ /* 0x040fe20000041810 */
[----:B----4-:R-:W-:Y:S01]  /*2f720*/  STL.64 [R1+0x2d08], R12 ;  /* 0x002d080c01007387 */ /* 0x010fe20000100a00 */
[----:B------:R0:W-:Y:S03]  /*2f730*/  STL.64 [R1+0x2ce8], R20 ;  /* 0x002ce81401007387 */ /* 0x0001e60000100a00 */
[----:B0-----:R-:W4:Y:S01]  /*2f740*/  LDL.LU R20, [R1+0x2b0] ;  /* 0x0002b00001147983 */ /* 0x001f220000300800 */
[----:B------:R-:W4:Y:S02]  /*2f750*/  LDL.LU R21, [R1+0x2b4] ;  /* 0x0002b40001157983 */ /* 0x000f240000300800 */
[----:B------:R-:W2:Y:S02]  /*2f760*/  LDL.LU R22, [R1+0x2b8] ;  /* 0x0002b80001167983 */ /* 0x000ea40000300800 */
[----:B------:R-:W2:Y:S01]  /*2f770*/  LDL.LU R23, [R1+0x2bc] ;  /* 0x0002bc0001177983 */ /* 0x000ea20000300800 */
[----:B------:R-:W3:Y:S01]  /*2f780*/  LDL.LU R12, [R1+0x3a0] ;  /* 0x0003a000010c7983 */ /* 0x000ee20000300800 */
[----:B------:R-:W3:Y:S02]  /*2f790*/  LDL.LU R13, [R1+0x3a4] ;  /* 0x0003a400010d7983 */ /* 0x000ee40000300800 */
[----:B------:R-:W3:Y:S02]  /*2f7a0*/  LDL.LU R14, [R1+0x3a8] ;  /* 0x0003a800010e7983 */ /* 0x000ee40000300800 */
[----:B------:R-:W3:Y:S01]  /*2f7b0*/  LDL.LU R15, [R1+0x3ac] ;  /* 0x0003ac00010f7983 */ /* 0x000ee20000300800 */
[----:B--2---:R-:W-:Y:S01]  /*2f7c0*/  STL.64 [R1+0x2d00], R22 ;  /* 0x002d001601007387 */ /* 0x004fe20000100a00 */
[----:B----4-:R0:W-:Y:S03]  /*2f7d0*/  STL.64 [R1+0x2cf8], R20 ;  /* 0x002cf81401007387 */ /* 0x0101e60000100a00 */
[----:B0-----:R-:W2:Y:S01]  /*2f7e0*/  LDL.LU R20, [R1+0x390] ;  /* 0x0003900001147983 */ /* 0x001ea20000300800 */
[----:B------:R-:W2:Y:S02]  /*2f7f0*/  LDL.LU R21, [R1+0x394] ;  /* 0x0003940001157983 */ /* 0x000ea40000300800 */
[----:B------:R-:W2:Y:S02]  /*2f800*/  LDL.LU R22, [R1+0x398] ;  /* 0x0003980001167983 */ /* 0x000ea40000300800 */
[----:B------:R-:W2:Y:S01]  /*2f810*/  LDL.LU R23, [R1+0x39c] ;  /* 0x00039c0001177983 */ /* 0x000ea20000300800 */
[----:B------:R-:W4:Y:S01]  /*2f820*/  LDL.LU.64 R18, [R1+0x2d50] ;  /* 0x002d500001127983 */ /* 0x000f220000300a00 */
[----:B------:R-:W4:Y:S02]  /*2f830*/  LDL.LU.64 R16, [R1+0x2d48] ;  /* 0x002d480001107983 */ /* 0x000f240000300a00 */
[----:B------:R0:W-:Y:S02]  /*2f840*/  STL.64 [R1+0x3e0], R8 ;  /* 0x0003e00801007387 */ /* 0x0001e40000100a00 */
[----:B------:R4:W-:Y:S01]  /*2f850*/  STL.64 [R1+0x3e8], R10 ;  /* 0x0003e80a01007387 */ /* 0x0009e20000100a00 */
        /* <DEDUP_REMOVED lines=8> */
[C---:B----4-:R-:W-:Y:S11]  /*2f8e0*/  HMMA.16816.F32.BF16 R16, R24.reuse, R8, R16 ;  /* 0x000000081810723c */ /* 0x050ff60000041810 */
[----:B------:R-:W-:Y:S11]  /*2f8f0*/  @!UPT UIADD3 URZ, URZ, URZ, URZ ;  /* 0x0000003f3f3ff290 */ /* 0x000ff6000fffe03f */
[----:B------:R-:W-:Y:S01]  /*2f900*/  @!UPT UIADD3 URZ, URZ, URZ, URZ ;  /* 0x0000003f3f3ff290 */ /* 0x000fe2000fffe03f */
[----:B------:R0:W-:Y:S01]  /*2f910*/  STL.64 [R1+0x3c0], R16 ;  /* 0x0003c01001007387 */ /* 0x0001e20000100a00 */
[----:B------:R-:W-:Y:S03]  /*2f920*/  STL.64 [R1+0x3c8], R18 ;  /* 0x0003c81201007387 */ /* 0x000fe60000100a00 */
[----:B0-----:R-:W4:Y:S01]  /*2f930*/  LDL.LU.64 R16, [R1+0x2d20] ;  /* 0x002d200001107983 */ /* 0x001f220000300a00 */
[----:B------:R0:W-:Y:S03]  /*2f940*/  STL.64 [R1+0x2ca0], R8 ;  /* 0x002ca00801007387 */ /* 0x0001e60000100a00 */
[----:B0-----:R-:W2:Y:S04]  /*2f950*/  LDL.64 R8, [R1+0x10] ;  /* 0x0000100001087983 */ /* 0x001ea80000100a00 */
[----:B--2---:R0:W-:Y:S04]  /*2f960*/  STL.64 [R1+0x2cb8], R8 ;  /* 0x002cb80801007387 */ /* 0x0041e80000100a00 */
[----:B0-----:R-:W2:Y:S01]  /*2f970*/  LDL.64 R8, [R1+0x20] ;  /* 0x0000200001087983 */ /* 0x001ea20000100a00 */
[C---:B----4-:R-:W-:Y:S03]  /*2f980*/  HMMA.16816.F32.BF16 R4, R24.reuse, R16, R4 ;  /* 0x000000101804723c */ /* 0x050fe60000041804 */
[----:B--2---:R0:W-:Y:S04]  /*2f990*/  STL.64 [R1+0x2cd0], R8 ;  /* 0x002cd00801007387 */ /* 0x0041e80000100a00 */
[----:B0-----:R-:W2:Y:S01]  /*2f9a0*/  LDL.LU R8, [R1+0x2a0] ;  /* 0x0002a00001087983 */ /* 0x001ea20000300800 */
[----:B------:R-:W2:Y:S02]  /*2f9b0*/  LDL.LU R9, [R1+0x2a4] ;  /* 0x0002a40001097983 */ /* 0x000ea40000300800 */
[----:B------:R-:W2:Y:S02]  /*2f9c0*/  LDL.LU R10, [R1+0x2a8] ;  /* 0x0002a800010a7983 */ /* 0x000ea40000300800 */
[----:B------:R-:W2:Y:S11]  /*2f9d0*/  LDL.LU R11, [R1+0x2ac] ;  /* 0x0002ac00010b7983 */ /* 0x000eb60000300800 */
[----:B------:R-:W-:Y:S01]  /*2f9e0*/  STL.64 [R1+0x3b0], R4 ;  /* 0x0003b00401007387 */ /* 0x000fe20000100a00 */
[----:B------:R0:W-:Y:S03]  /*2f9f0*/  STL.64 [R1+0x3b8], R6 ;  /* 0x0003b80601007387 */ /* 0x0001e60000100a00 */
[----:B0-----:R-:W4:Y:S01]  /*2fa00*/  LDL.LU.64 R6, [R1+0x2d18] ;  /* 0x002d180001067983 */ /* 0x001f220000300a00 */
[----:B------:R-:W3:Y:S02]  /*2fa10*/  LDL.LU.64 R4, [R1+0x2d10] ;  /* 0x002d100001047983 */ /* 0x000ee40000300a00 */
        /* <DEDUP_REMOVED lines=13> */
[----:B------:R0:W-:Y:S01]  /*2faf0*/  STL.64 [R1+0x3a0], R12 ;  /* 0x0003a00c01007387 */ /* 0x0001e20000100a00 */
[----:B------:R-:W-:Y:S03]  /*2fb00*/  STL.64 [R1+0x3a8], R14 ;  /* 0x0003a80e01007387 */ /* 0x000fe60000100a00 */
        /* <DEDUP_REMOVED lines=11> */
[----:B------:R-:W3:Y:S01]  /*2fbc0*/  LDL.LU.64 R20, [R1+0x2ce8] ;  /* 0x002ce80001147983 */ /* 0x000ee20000300a00 */
[----:B------:R-:W3:Y:S02]  /*2fbd0*/  LDL.LU.64 R14, [R1+0x2ce0] ;  /* 0x002ce000010e7983 */ /* 0x000ee40000300a00 */
[----:B------:R-:W3:Y:S11]  /*2fbe0*/  LDL.LU.64 R12, [R1+0x2cd8] ;  /* 0x002cd800010c7983 */ /* 0x000ef60000300a00 */
[----:B------:R-:W-:Y:S08]  /*2fbf0*/  @!UPT UIADD3 URZ, URZ, URZ, URZ ;  /* 0x0000003f3f3ff290 */ /* 0x000ff0000fffe03f */
[----:B------:R0:W-:Y:S01]  /*2fc00*/  STL.64 [R1+0x2b0], R24 ;  /* 0x0002b01801007387 */ /* 0x0001e20000100a00 */
[----:B------:R1:W-:Y:S03]  /*2fc10*/  STL.64 [R1+0x2b8], R26 ;  /* 0x0002b81a01007387 */ /* 0x0003e60000100a00 */
[----:B0-----:R-:W2:Y:S01]  /*2fc20*/  LDL.LU R24, [R1+0x250] ;  /* 0x0002500001187983 */ /* 0x001ea20000300800 */
[----:B------:R-:W2:Y:S02]  /*2fc30*/  LDL.LU R25, [R1+0x254] ;  /* 0x0002540001197983 */ /* 0x000ea40000300800 */
[----:B-1----:R-:W2:Y:S02]  /*2fc40*/  LDL.LU R26, [R1+0x258] ;  /* 0x00025800011a7983 */ /* 0x002ea40000300800 */
[----:B------:R-:W2:Y:S01]  /*2fc50*/  LDL.LU R27, [R1+0x25c] ;  /* 0x00025c00011b7983 */ /* 0x000ea20000300800 */
[C---:B---3--:R-:W-:Y:S01]  /*2fc60*/  HMMA.16816.F32.BF16 R20, R12.reuse, R20, R8 ;  /* 0x000000140c14723c */ /* 0x048fe20000041808 */
[----:B------:R-:W3:Y:S11]  /*2fc70*/  LDL.LU.64 R8, [R1+0x2cd0] ;  /* 0x002cd00001087983 */ /* 0x000ef60000300a00 */
[----:B------:R-:W-:Y:S11]  /*2fc80*/  @!UPT UIADD3 URZ, URZ, URZ, URZ ;  /* 0x0000003f3f3ff290 */ /* 0x000ff6000fffe03f */
[----:B------:R-:W-:Y:S01]  /*2fc90*/  STL.64 [R1+0x2a0], R20 ;  /* 0x0002a01401007387 */ /* 0x000fe20000100a00 */
[----:B------:R0:W-:Y:S03]  /*2fca0*/  STL.64 [R1+0x2a8], R22 ;  /* 0x0002a81601007387 */ /* 0x0001e60000100a00 */
[----:B0-----:R-:W3:Y:S01]  /*2fcb0*/  LDL.LU.64 R22, [R1+0x2cc8] ;  /* 0x002cc80001167983 */ /* 0x001ee20000300a00 */
[----:B------:R-:W3:Y:S02]  /*2fcc0*/  LDL.LU.64 R20, [R1+0x2cc0] ;  /* 0x002cc00001147983 */ /* 0x000ee40000300a00 */
[C---:B---3--:R-:W-:Y:S11]  /*2fcd0*/  HMMA.16816.F32.BF16 R20, R12.reuse, R8, R20 ;  /* 0x000000080c14723c */ /* 0x048ff60000041814 */
[----:B------:R-:W-:Y:S11]  /*2fce0*/  @!UPT UIADD3 URZ, URZ, URZ, URZ ;  /* 0x0000003f3f3ff290 */ /* 0x000ff6000fffe03f */
[----:B------:R-:W-:Y:S01]  /*2fcf0*/  @!UPT UIADD3 URZ, URZ, URZ, URZ ;  /* 0x0000003f3f3ff290 */ /* 0x000fe2000fffe03f */
[----:B------:R0:W-:Y:S01]  /*2fd00*/  STL.64 [R1+0x290], R20 ;  /* 0x0002901401007387 */ /* 0x0001e20000100a00 */
[----:B------:R1:W-:Y:S02]  /*2fd10*/  STL.64 [R1+0x298], R22 ;  /* 0x0002981601007387 */ /* 0x0003e40000100a00 */
[----:B0-----:R-:W-:Y:S02]  /*2fd20*/  IMAD.MOV.U32 R21, RZ, RZ, R8 ;  /* 0x000000ffff157224 */ /* 0x001fe400078e0008 */
[----:B------:R-:W-:Y:S02]  /*2fd30*/  IMAD.MOV.U32 R20, RZ, RZ, R9 ;  /* 0x000000ffff147224 */ /* 0x000fe400078e0009 */
[----:B------:R-:W2:Y:S02]  /*2fd40*/  LDL.LU.64 R8, [R1+0x2cb8] ;  /* 0x002cb80001087983 */ /* 0x000ea40000300a00 */
[----:B--2---:R-:W-:Y:S01]  /*2fd50*/  HMMA.16816.F32.BF16 R16, R12, R8, R16 ;  /* 0x000000080c10723c */ /* 0x004fe20000041810 */
[----:B-1----:R-:W-:-:S02]  /*2fd60*/  IMAD.MOV.U32 R23, RZ, RZ, R8 ;  /* 0x000000ffff177224 */ /* 0x002fc400078e0008 */
[----:B------:R-:W-:Y:S11]  /*2fd70*/  IMAD.MOV.U32 R22, RZ, RZ, R9 ;  /* 0x000000ffff167224 */ /* 0x000ff600078e0009 */
[----:B------:R-:W-:Y:S09]  /*2fd80*/  @!UPT UIADD3 URZ, URZ, URZ, URZ ;  /* 0x0000003f3f3ff290 */ /* 0x000ff2000fffe03f */
[----:B------:R-:W-:Y:S01]  /*2fd90*/  STL.64 [R1+0x280], R16 ;  /* 0x0002801001007387 */ /* 0x000fe20000100a00 */
[----:B------:R0:W-:Y:S03]  /*2fda0*/  STL.64 [R1+0x288], R18 ;  /* 0x0002881201007387 */ /* 0x0001e60000100a00 */
[----:B0-----:R-:W2:Y:S01]  /*2fdb0*/  LDL.LU.64 R18, [R1+0x2cb0] ;  /* 0x002cb00001127983 */ /* 0x001ea20000300a00 */
[----:B------:R-:W2:Y:S02]  /*2fdc0*/  LDL.LU.64 R16, [R1+0x2ca8] ;  /* 0x002ca80001107983 */ /* 0x000ea40000300a00 */
[----:B------:R-:W2:Y:S02]  /*2fdd0*/  LDL.LU.64 R8, [R1+0x2ca0] ;  /* 0x002ca00001087983 */ /* 0x000ea40000300a00 */
[C---:B--2---:R-:W-:Y:S01]  /*2fde0*/  HMMA.16816.F32.BF16 R8, R12.reuse, R8, R16 ;  /* 0x000000080c08723c */ /* 0x044fe20000041810 */
[----:B------:R-:W2:Y:S11]  /*2fdf0*/  LDL.LU.64 R16, [R1+0x2c98] ;  /* 0x002c980001107983 */ /* 0x000eb60000300a00 */
[----:B------:R-:W-:Y:S11]  /*2fe00*/  @!UPT UIADD3 URZ, URZ, URZ, URZ ;  /* 0x0000003f3f3ff290 */ /* 0x000ff6000fffe03f */
        /* <DEDUP_REMOVED lines=9> */
[C---:B--2---:R-:W-:Y:S01]  /*2fea0*/  HMMA.16816.F32.BF16 R8, R12.reuse, R16, R8 ;  /* 0x000000100c08723c */ /* 0x044fe20000041808 */
[----:B------:R-:W0:Y:S04]  /*2feb0*/  LDSM.16.MT88.4 R16, [R29+0x4180] ;  /* 0x004180001d10783b */ /* 0x000e280000004200 */
[----:B0-----:R-:W-:Y:S11]  /*2fec0*/  STL [R1+0x2be4], R19 ;  /* 0x002be41301007387 */ /* 0x001ff60000100800 */
[----:B------:R-:W-:Y:S07]  /*2fed0*/  @!UPT UIADD3 URZ, URZ, URZ, URZ ;  /* 0x0000003f3f3ff290 */ /* 0x000fee000fffe03f */
[----:B------:R-:W-:Y:S02]  /*2fee0*/  STL.64 [R1+0x260], R8 ;  /* 0x0002600801007387 */ /* 0x000fe40000100a00 */
[----:B------:R0:W-:Y:S02]  /*2fef0*/  STL.64 [R1+0x268], R10 ;  /* 0x0002680a01007387 */ /* 0x0001e40000100a00 */
[----:B0-----:R-:W-:Y:S01]  /*2ff00*/  HMMA.16816.F32.BF16 R8, R12, R4, R24 ;  /* 0x000000040c08723c */ /* 0x001fe20000041818 */
[----:B------:R-:W-:Y:S01]  /*2ff10*/  STL [R1+0x2c10], R18 ;  /* 0x002c101201007387 */ /* 0x000fe20000100800 */
[----:B------:R0:W-:Y:S03]  /*2ff20*/  STL.64 [R1+0x2c08], R16 ;  /* 0x002c081001007387 */ /* 0x0001e60000100a00 */
[----:B0-----:R-:W2:Y:S11]  /*2ff30*/  LDL.LU R16, [R1+0x130] ;  /* 0x0001300001107983 */ /* 0x001eb60000300800 */
[----:B------:R-:W-:Y:S07]  /*2ff40*/  @!UPT UIADD3 URZ, URZ, URZ, URZ ;  /* 0x0000003f3f3ff290 */ /* 0x000fee000fffe03f */
[----:B------:R-:W-:Y:S01]  /*2ff50*/  STL.64 [R1+0x250], R8 ;  /* 0x0002500801007387 */ /* 0x000fe20000100a00 */
[----:B------:R-:W-:Y:S02]  /*2ff60*/  STL.64 [R1+0x258], R10 ;  /* 0x0002580a01007387 */ /* 0x000fe40000100a00 */
[----:B------:R-:W2:Y:S02]  /*2ff70*/  LDL.LU R17, [R1+0x134] ;  /* 0x0001340001117983 */ /* 0x000ea40000300800 */
[----:B------:R-:W3:Y:S01]  /*2ff80*/  LDL.LU R18, [R1+0x138] ;  /* 0x0001380001127983 */ /* 0x000ee20000300800 */
[----:B------:R-:W3:Y:S04]  /*2ff90*/  LDL.LU R19, [R1+0x13c] ;  /* 0x00013c0001137983 */ /* 0x000ee80000300800 */
[----:B---3--:R-:W-:Y:S01]  /*2ffa0*/  STL.64 [R1+0x2c20], R18 ;  /* 0x002c201201007387 */ /* 0x008fe20000100a00 */
[----:B--2---:R0:W-:Y:S03]  /*2ffb0*/  STL.64 [R1+0x2c18], R16 ;  /* 0x002c181001007387 */ /* 0x0041e60000100a00 */
[----:B0-----:R-:W2:Y:S04]  /*2ffc0*/  LDL.LU.64 R16, [R1] ;  /* 0x0000000001107983 */ /* 0x001ea80000300a00 */
[----:B--2---:R-:W-:Y:S01]  /*2ffd0*/  STL.64 [R1+0x2c30], R16 ;  /* 0x002c301001007387 */ /* 0x004fe20000100a00 */
[----:B----4-:R-:W-:Y:S02]  /*2ffe0*/  STL.64 [R1+0x2c00], R6 ;  /* 0x002c000601007387 */ /* 0x010fe40000100a00 */
[----:B------:R0:W-:Y:S02]  /*2fff0*/  STL.64 [R1+0x2bf8], R4 ;  /* 0x002bf80401007387 */ /* 0x0001e40000100a00 */
[----:B0-----:R-:W2:Y:S04]  /*30000*/  LDL.LU.64 R4, [R1+0x30] ;  /* 0x0000300001047983 */ /* 0x001ea80000300a00 */
[----:B--2---:R0:W-:Y:S04]  /*30010*/  STL.64 [R1+0x2c28], R4 ;  /* 0x002c280401007387 */ /* 0x0041e80000100a00 */
[----:B0-----:R-:W2:Y:S01]  /*30020*/  LDL.LU R4, [R1+0x140] ;  /* 0x0001400001047983 */ /* 0x001ea20000300800 */
[----:B------:R-:W2:Y:S02]  /*30030*/  LDL.LU R5, [R1+0x144] ;  /* 0x0001440001057983 */ /* 0x000ea40000300800 */
[----:B------:R-:W3:Y:S02]  /*30040*/  LDL.LU R6, [R1+0x148] ;  /* 0x0001480001067983 */ /* 0x000ee40000300800 */
[----:B------:R-:W3:Y:S02]  /*30050*/  LDL.LU R7, [R1+0x14c] ;  /* 0x00014c0001077983 */ /* 0x000ee40000300800 */
[----:B------:R-:W-:-:S02]  /*30060*/  IMAD.MOV.U32 R16, RZ, RZ, R23 ;  /* 0x000000ffff107224 */ /* 0x000fc400078e0017 */
[----:B------:R-:W-:Y:S01]  /*30070*/  IMAD.MOV.U32 R17, RZ, RZ, R22 ;  /* 0x000000ffff117224 */ /* 0x000fe200078e0016 */
[----:B---3--:R-:W-:Y:S01]  /*30080*/  STL.64 [R1+0x2c40], R6 ;  /* 0x002c400601007387 */ /* 0x008fe20000100a00 */
[----:B--2---:R0:W-:Y:S03]  /*30090*/  STL.64 [R1+0x2c38], R4 ;  /* 0x002c380401007387 */ /* 0x0041e60000100a00 */
[----:B------:R1:W-:Y:S01]  /*300a0*/  STL.64 [R1+0x2c48], R16 ;  /* 0x002c481001007387 */ /* 0x0003e20000100a00 */
[----:B0-----:R-:W2:Y:S01]  /*300b0*/  LDL.LU R4, [R1+0x150] ;  /* 0x0001500001047983 */ /* 0x001ea20000300800 */
[----:B------:R-:W2:Y:S02]  /*300c0*/  LDL.LU R5, [R1+0x154] ;  /* 0x0001540001057983 */ /* 0x000ea40000300800 */
[----:B------:R-:W3:Y:S02]  /*300d0*/  LDL.LU R6, [R1+0x158] ;  /* 0x0001580001067983 */ /* 0x000ee40000300800 */
[----:B------:R-:W3:Y:S02]  /*300e0*/  LDL.LU R7, [R1+0x15c] ;  /* 0x00015c0001077983 */ /* 0x000ee40000300800 */
[----:B---3--:R-:W-:Y:S01]  /*300f0*/  STL.64 [R1+0x2c58], R6 ;  /* 0x002c580601007387 */ /* 0x008fe20000100a00 */
[----:B--2---:R-:W-:Y:S02]  /*30100*/  STL.64 [R1+0x2c50], R4 ;  /* 0x002c500401007387 */ /* 0x004fe40000100a00 */
[----:B------:R-:W2:Y:S02]  /*30110*/  LDL.LU.64 R8, [R1+0x60] ;  /* 0x0000600001087983 */ /* 0x000ea40000300a00 */
[----:B-1----:R-:W-:-:S02]  /*30120*/  IMAD.MOV.U32 R16, RZ, RZ, R21 ;  /* 0x000000ffff107224 */ /* 0x002fc400078e0015 */
[----:B------:R-:W-:Y:S02]  /*30130*/  IMAD.MOV.U32 R17, RZ, RZ, R20 ;  /* 0x000000ffff117224 */ /* 0x000fe400078e0014 */
[----:B------:R-:W0:Y:S04]  /*30140*/  LDSM.16.MT88.4 R20, [R28+0x6000] ;  /* 0x006000001c14783b */ /* 0x000e280000004200 */
[----:B--2---:R1:W-:Y:S04]  /*30150*/  STL.64 [R1+0x2c90], R8 ;  /* 0x002c900801007387 */ /* 0x0043e80000100a00 */
[----:B-1----:R-:W2:Y:S01]  /*30160*/  LDL.LU R8, [R1+0x240] ;  /* 0x0002400001087983 */ /* 0x002ea20000300800 */
[----:B------:R-:W2:Y:S02]  /*30170*/  LDL.LU R9, [R1+0x244] ;  /* 0x0002440001097983 */ /* 0x000ea40000300800 */
[----:B------:R-:W2:Y:S02]  /*30180*/  LDL.LU R10, [R1+0x248] ;  /* 0x00024800010a7983 */ /* 0x000ea40000300800 */
[----:B------:R-:W2:Y:S01]  /*30190*/  LDL.LU R11, [R1+0x24c] ;  /* 0x00024c00010b7983 */ /* 0x000ea20000300800 */
[----:B------:R1:W-:Y:S04]  /*301a0*/  STL.64 [R1+0x2c60], R16 ;  /* 0x002c601001007387 */ /* 0x0003e80000100a00 */
[----:B-1----:R-:W3:Y:S04]  /*301b0*/  LDL.LU.64 R16, [R1+0x40] ;  /* 0x0000400001107983 */ /* 0x002ee80000300a00 */
[----:B---3--:R1:W-:Y:S04]  /*301c0*/  STL.64 [R1+0x2c88], R16 ;  /* 0x002c881001007387 */ /* 0x0083e80000100a00 */
[----:B-1----:R-:W3:Y:S01]  /*301d0*/  LDL.LU R16, [R1+0x190] ;  /* 0x0001900001107983 */ /* 0x002ee20000300800 */
[----:B------:R-:W3:Y:S02]  /*301e0*/  LDL.LU R17, [R1+0x194] ;  /* 0x0001940001117983 */ /* 0x000ee40000300800 */
[----:B------:R-:W3:Y:S02]  /*301f0*/  LDL.LU R18, [R1+0x198] ;  /* 0x0001980001127983 */ /* 0x000ee40000300800 */
[----:B------:R-:W3:Y:S01]  /*30200*/  LDL.LU R19, [R1+0x19c] ;  /* 0x00019c0001137983 */ /* 0x000ee20000300800 */
[----:B------:R-:W4:Y:S01]  /*30210*/  LDL.LU R4, [R1+0x160] ;  /* 0x0001600001047983 */ /* 0x000f220000300800 */
[----:B------:R-:W4:Y:S02]  /*30220*/  LDL.LU R5, [R1+0x164] ;  /* 0x0001640001057983 */ /* 0x000f240000300800 */
[----:B------:R-:W2:Y:S02]  /*30230*/  LDL.LU R6, [R1+0x168] ;  /* 0x0001680001067983 */ /* 0x000ea40000300800 */
[----:B------:R-:W2:Y:S02]  /*30240*/  LDL.LU R7, [R1+0x16c] ;  /* 0x00016c0001077983 */ /* 0x000ea40000300800 */
[----:B--2---:R-:W-:Y:S01]  /*30250*/  STL.64 [R1+0x2c70], R6 ;  /* 0x002c700601007387 */ /* 0x004fe20000100a00 */
[----:B----4-:R1:W-:Y:S03]  /*30260*/  STL.64 [R1+0x2c68], R4 ;  /* 0x002c680401007387 */ /* 0x0103e60000100a00 */
[----:B-1----:R-:W2:Y:S01]  /*30270*/  LDL.LU R4, [R1+0x170] ;  /* 0x0001700001047983 */ /* 0x002ea20000300800 */
[----:B------:R-:W2:Y:S02]  /*30280*/  LDL.LU R5, [R1+0x174] ;  /* 0x0001740001057983 */ /* 0x000ea40000300800 */
[----:B------:R-:W2:Y:S02]  /*30290*/  LDL.LU R6, [R1+0x178] ;  /* 0x0001780001067983 */ /* 0x000ea40000300800 */
[----:B------:R-:W2:Y:S01]  /*302a0*/  LDL.LU R7, [R1+0x17c] ;  /* 0x00017c0001077983 */ /* 0x000ea20000300800 */
[----:B0-----:R-:W-:Y:S01]  /*302b0*/  STL.64 [R1+0x2b10], R22 ;  /* 0x002b101601007387 */ /* 0x001fe20000100a00 */
[----:B------:R0:W-:Y:S03]  /*302c0*/  STL.64 [R1+0x2b08], R20 ;  /* 0x002b081401007387 */ /* 0x0001e60000100a00 */
[----:B0-----:R-:W4:Y:S01]  /*302d0*/  LDL.LU R20, [R1+0xb0] ;  /* 0x0000b00001147983 */ /* 0x001f220000300800 */
[----:B------:R-:W4:Y:S02]  /*302e0*/  LDL.LU R21, [R1+0xb4] ;  /* 0x0000b40001157983 */ /* 0x000f240000300800 */
[----:B------:R-:W2:Y:S02]  /*302f0*/  LDL.LU R22, [R1+0xb8] ;  /* 0x0000b80001167983 */ /* 0x000ea40000300800 */
[----:B------:R-:W2:Y:S02]  /*30300*/  LDL.LU R23, [R1+0xbc] ;  /* 0x0000bc0001177983 */ /* 0x000ea40000300800 */
[----:B------:R-:W-:-:S02]  /*30310*/  IMAD.MOV.U32 R24, RZ, RZ, R3 ;  /* 0x000000ffff187224 */ /* 0x000fc400078e0003 */
[----:B------:R-:W-:-:S07]  /*30320*/  IMAD.MOV.U32 R25, RZ, RZ, R2 ;  /* 0x000000ffff197224 */ /* 0x000fce00078e0002 */
[C---:B------:R-:W-:Y:S01]  /*30330*/  HMMA.16816.F32.BF16 R24, R12.reuse, R24, R8 ;  /* 0x000000180c18723c */ /* 0x040fe20000041808 */
[----:B--2---:R-:W-:Y:S01]  /*30340*/  STL.64 [R1+0x2bf0], R22 ;  /* 0x002bf01601007387 */ /* 0x004fe20000100a00 */
[----:B----4-:R0:W-:Y:S03]  /*30350*/  STL.64 [R1+0x2be8], R20 ;  /* 0x002be81401007387 */ /* 0x0101e60000100a00 */
[----:B0-----:R-:W2:Y:S01]  /*30360*/  LDL.LU R20, [R1+0x120] ;  /* 0x0001200001147983 */ /* 0x001ea20000300800 */
[----:B------:R-:W2:Y:S02]  /*30370*/  LDL.LU R21, [R1+0x124] ;  /* 0x0001240001157983 */ /* 0x000ea40000300800 */
[----:B------:R-:W2:Y:S02]  /*30380*/  LDL.LU R22, [R1+0x128] ;  /* 0x0001280001167983 */ /* 0x000ea40000300800 */
[----:B------:R-:W2:Y:S01]  /*30390*/  LDL.LU R23, [R1+0x12c] ;  /* 0x00012c0001177983 */ /* 0x000ea20000300800 */
[----:B------:R-:W3:Y:S11]  /*303a0*/  LDL.LU.64 R8, [R1+0x2c90] ;  /* 0x002c900001087983 */ /* 0x000ef60000300a00 */
[----:B------:R-:W-:Y:S01]  /*303b0*/  @!UPT UIADD3 URZ, URZ, URZ, URZ ;  /* 0x0000003f3f3ff290 */ /* 0x000fe2000fffe03f */
[----:B------:R-:W-:Y:S02]  /*303c0*/  STL.64 [R1+0x240], R24 ;  /* 0x0002401801007387 */ /* 0x000fe40000100a00 */
[----:B------:R-:W-:Y:S02]  /*303d0*/  STL.64 [R1+0x248], R26 ;  /* 0x0002481a01007387 */ /* 0x000fe40000100a00 */
[----:B------:R-:W0:Y:S04]  /*303e0*/  LDSM.16.MT88.4 R24, [R28+0x6080] ;  /* 0x006080001c18783b */ /* 0x000e280000004200 */
[----:B0-----:R-:W-:Y:S01]  /*303f0*/  STL.64 [R1+0x2a90], R26 ;  /* 0x002a901a01007387 */ /* 0x001fe20000100a00 */
[----:B------:R0:W-:Y:S03]  /*30400*/  STL.64 [R1+0x2a88], R24 ;  /* 0x002a881801007387 */ /* 0x0001e60000100a00 */
[----:B0-----:R-:W4:Y:S01]  /*30410*/  LDL.LU.64 R24, [R1+0x50] ;  /* 0x0000500001187983 */ /* 0x001f220000300a00 */
[----:B---3--:R-:W-:Y:S03]  /*30420*/  HMMA.16816.F32.BF16 R12, R12, R8, R16 ;  /* 0x000000080c0c723c */ /* 0x008fe60000041810 */
[----:B------:R-:W3:Y:S01]  /*30430*/  LDL.LU.64 R16, [R1+0x2c88] ;  /* 0x002c880001107983 */ /* 0x000ee20000300a00 */
[----:B------:R-:W-:Y:S11]  /*30440*/  IMAD.MOV.U32 R3, RZ, RZ, R8 ;  /* 0x000000ffff037224 */ /* 0x000ff600078e0008 */
[----:B------:R-:W-:Y:S08]  /*30450*/  @!UPT UIADD3 URZ, URZ, URZ, URZ ;  /* 0x0000003f3f3ff290 */ /* 0x000ff0000fffe03f */
[----:B------:R-:W-:Y:S01]  /*30460*/  STL.64 [R1+0x190], R12 ;  /* 0x0001900c01007387 */ /* 0x000fe20000100a00 */
[----:B------:R-:W-:Y:S02]  /*30470*/  STL.64 [R1+0x198], R14 ;  /* 0x0001980e01007387 */ /* 0x000fe40000100a00 */
[----:B------:R-:W0:Y:S04]  /*30480*/  LDSM.16.MT88.4 R12, [R28+0x6100] ;  /* 0x006100001c0c783b */ /* 0x000e280000004200 */
[----:B------:R-:W-:Y:S01]  /*30490*/  IMAD.MOV.U32 R2, RZ, RZ, R9 ;  /* 0x000000ffff027224 */ /* 0x000fe200078e0009 */
[----:B------:R-:W2:Y:S01]  /*304a0*/  LDL.LU.64 R10, [R1+0x2c80] ;  /* 0x002c8000010a7983 */ /* 0x000ea20000300a00 */
[----:B------:R-:W2:Y:S03]  /*304b0*/  LDL.LU.64 R8, [R1+0x2c78] ;  /* 0x002c780001087983 */ /* 0x000ea60000300a00 */
[----:B0-----:R0:W-:Y:S01]  /*304c0*/  STL.64 [R1+0x2a18], R14 ;  /* 0x002a180e01007387 */ /* 0x0011e20000100a00 */
[----:B------:R-:W-:Y:S03]  /*304d0*/  STL.64 [R1+0x2a10], R12 ;  /* 0x002a100c01007387 */ /* 0x000fe60000100a00 */
[----:B0-----:R-:W4:Y:S01]  /*304e0*/  LDL R14, [R1+0x68] ;  /* 0x00006800010e7983 */ /* 0x001f220000100800 */
[----:B---3--:R-:W-:-:S02]  /*304f0*/  IMAD.MOV.U32 R28, RZ, RZ, R16 ;  /* 0x000000ffff1c7224 */ /* 0x008fc400078e0010 */
[----:B------:R-:W-:Y:S01]  /*30500*/  IMAD.MOV.U32 R29, RZ, RZ, R17 ;  /* 0x000000ffff1d7224 */ /* 0x000fe200078e0011 */
[C---:B--2---:R-:W-:Y:S01]  /*30510*/  HMMA.16816.F32.BF16 R4, R8.reuse, R16, R4 ;  /* 0x000000100804723c */ /* 0x044fe20000041804 */
[----:B----4-:R-:W-:Y:S11]  /*30520*/  STL [R1+0x2a98], R14 ;  /* 0x002a980e01007387 */ /* 0x010ff60000100800 */
[----:B------:R-:W-:Y:S11]  /*30530*/  @!UPT UIADD3 URZ, URZ, URZ, URZ ;  /* 0x0000003f3f3ff290 */ /* 0x000ff6000fffe03f */
[----:B------:R-:W-:Y:S02]  /*30540*/  STL.64 [R1+0x170], R4 ;  /* 0x0001700401007387 */ /* 0x000fe40000100a00 */
[----:B------:R0:W-:Y:S02]  /*30550*/  STL.64 [R1+0x178], R6 ;  /* 0x0001780601007387 */ /* 0x0001e40000100a00 */
[----:B0-----:R-:W2:Y:S01]  /*30560*/  LDL.LU.64 R6, [R1+0x2c70] ;  /* 0x002c700001067983 */ /* 0x001ea20000300a00 */
[----:B------:R-:W2:Y:S02]  /*30570*/  LDL.LU.64 R4, [R1+0x2c68] ;  /* 0x002c680001047983 */ /* 0x000ea40000300a00 */
[----:B------:R-:W2:Y:S02]  /*30580*/  LDL.LU.64 R16, [R1+0x2c60] ;  /* 0x002c600001107983 */ /* 0x000ea40000300a00 */
[C---:B--2---:R-:W-:Y:S01]  /*30590*/  HMMA.16816.F32.BF16 R16, R8.reuse, R16, R4 ;  /* 0x000000100810723c */ /* 0x044fe20000041804 */
[----:B------:R-:W2:Y:S01]  /*305a0*/  LDL.LU.64 R6, [R1+0x2c58] ;  /* 0x002c580001067983 */ /* 0x000ea20000300a00 */
[----:B------:R-:W2:Y:S11]  /*305b0*/  LDL.LU.64 R4, [R1+0x2c50] ;  /* 0x002c500001047983 */ /* 0x000eb60000300a00 */
[----:B------:R-:W-:Y:S10]  /*305c0*/  @!UPT UIADD3 URZ, URZ, URZ, URZ ;  /* 0x0000003f3f3ff290 */ /* 0x000ff4000fffe03f */
[----:B------:R0:W-:Y:S01]  /*305d0*/  STL.64 [R1+0x160], R16 ;  /* 0x0001601001007387 */ /* 0x0001e20000100a00 */
[----:B------:R2:W-:Y:S03]  /*305e0*/  STL.64 [R1+0x168], R18 ;  /* 0x0001681201007387 */ /* 0x0005e60000100a00 */
[----:B0-----:R-:W2:Y:S02]  /*305f0*/  LDL.LU.64 R16, [R1+0x2c48] ;  /* 0x002c480001107983 */ /* 0x001ea40000300a00 */
[C---:B--2---:R-:W-:Y:S02]  /*30600*/  HMMA.16816.F32.BF16 R16, R8.reuse, R16, R4 ;  /* 0x000000100810723c */ /* 0x044fe40000041804 */
[----:B------:R-:W2:Y:S01]  /*30610*/  LDL.LU.64 R6, [R1+0x2c40] ;  /* 0x002c400001067983 */ /* 0x000ea20000300a00 */
[----:B------:R-:W2:Y:S11]  /*30620*/  LDL.LU.64 R4, [R1+0x2c38] ;  /* 0x002c380001047983 */ /* 0x000eb60000300a00 */
[----:B------:R-:W-:Y:S09]  /*30630*/  @!UPT UIADD3 URZ, URZ, URZ, URZ ;  /* 0x0000003f3f3ff290 */ /* 0x000ff2000fffe03f */
[----:B------:R0:W-:Y:S01]  /*30640*/  STL.64 [R1+0x150], R16 ;  /* 0x0001501001007387 */ /* 0x0001e20000100a00 */
[----:B------:R-:W-:Y:S03]  /*30650*/  STL.64 [R1+0x158], R18 ;  /* 0x0001581201007387 */ /* 0x000fe60000100a00 */
[----:B0-----:R-:W2:Y:S01]  /*30660*/  LDL.LU.64 R16, [R1+0x2c30] ;  /* 0x002c300001107983 */ /* 0x001ea20000300a00 */
[----:B------:R-:W-:Y:S02]  /*30670*/  IMAD.MOV.U32 R12, RZ, RZ, R3 ;  /* 0x000000ffff0c7224 */ /* 0x000fe400078e0003 */
[----:B------:R-:W-:Y:S01]  /*30680*/  IMAD.MOV.U32 R15, RZ, RZ, R0 ;  /* 0x000000ffff0f7224 */ /* 0x000fe200078e0000 */
[C---:B--2---:R-:W-:Y:S01]  /*30690*/  HMMA.16816.F32.BF16 R4, R8.reuse, R16, R4 ;  /* 0x000000100804723c */ /* 0x044fe20000041804 */
[----:B------:R-:W-:Y:S02]  /*306a0*/  IMAD.MOV.U32 R3, RZ, RZ, R16 ;  /* 0x000000ffff037224 */ /* 0x000fe400078e0010 */
[----:B------:R-:W-:Y:S11]  /*306b0*/  IMAD.MOV.U32 R0, RZ, RZ, R17 ;  /* 0x000000ffff007224 */ /* 0x000ff600078e0011 */
[----:B------:R-:W-:Y:S09]  /*306c0*/  @!UPT UIADD3 URZ, URZ, URZ, URZ ;  /* 0x0000003f3f3ff290 */ /* 0x000ff2000fffe03f */
[----:B------:R0:W-:Y:S01]  /*306d0*/  STL.64 [R1+0x140], R4 ;  /* 0x0001400401007387 */ /* 0x0001e20000100a00 */
[----:B------:R-:W-:Y:S03]  /*306e0*/  STL.64 [R1+0x148], R6 ;  /* 0x0001480601007387 */ /* 0x000fe60000100a00 */
[----:B0-----:R-:W2:Y:S01]  /*306f0*/  LDL.LU.64 R4, [R1+0x2c28] ;  /* 0x002c280001047983 */ /* 0x001ea20000300a00 */
[----:B------:R-:W2:Y:S02]  /*30700*/  LDL.LU.64 R18, [R1+0x2c20] ;  /* 0x002c200001127983 */ /* 0x000ea40000300a00 */
[----:B------:R-:W2:Y:S02]  /*30710*/  LDL.LU.64 R16, [R1+0x2c18] ;  /* 0x002c180001107983 */ /* 0x000ea40000300a00 */
[----:B------:R-:W-:Y:S01]  /*30720*/  IMAD.MOV.U32 R13, RZ, RZ, R2 ;  /* 0x000000ffff0d7224 */ /* 0x000fe200078e0002 */
[C---:B--2---:R-:W-:Y:S01]  /*30730*/  HMMA.16816.F32.BF16 R16, R8.reuse, R4, R16 ;  /* 0x000000040810723c */ /* 0x044fe20000041810 */
[----:B------:R-:W-:Y:S11]  /*30740*/  IMAD.MOV.U32 R2, RZ, RZ, R5 ;  /* 0x000000ffff027224 */ /* 0x000ff600078e0005 */
[----:B------:R-:W-:Y:S11]  /*30750*/  @!UPT UIADD3 URZ, URZ, URZ, URZ ;  /* 0x0000003f3f3ff290 */ /* 0x000ff6000fffe03f */
[----:B------:R-:W-:Y:S01]  /*30760*/  STL.64 [R1+0x130], R16 ;  /* 0x0001301001007387 */ /* 0x000fe20000100a00 */
[----:B------:R0:W-:Y:S03]  /*30770*/  STL.64 [R1+0x138], R18 ;  /* 0x0001381201007387 */ /* 0x0001e60000100a00 */
[----:B0-----:R-:W2:Y:S01]  /*30780*/  LDL.LU R18, [R1+0x2c10] ;  /* 0x002c100001127983 */ /* 0x001ea20000300800 */
[----:B------:R-:W2:Y:S02]  /*30790*/  LDL.LU.64 R16, [R1+0x2c08] ;  /* 0x002c080001107983 */ /* 0x000ea40000300a00 */
[----:B------:R-:W-:Y:S02]  /*307a0*/  IMAD.MOV.U32 R19, RZ, RZ, R4 ;  /* 0x000000ffff137224 */ /* 0x000fe400078e0004 */
[----:B------:R-:W3:Y:S01]  /*307b0*/  LDL.LU.64 R6, [R1+0x2c00] ;  /* 0x002c000001067983 */ /* 0x000ee20000300a00 */
[----:B------:R-:W4:Y:S02]  /*307c0*/  LDL.LU.64 R4, [R1+0x2bf8] ;  /* 0x002bf80001047983 */ /* 0x000f240000300a00 */
[C---:B----4-:R-:W-:Y:S11]  /*307d0*/  HMMA.16816.F32.BF16 R20, R8.reuse, R4, R20 ;  /* 0x000000040814723c */ /* 0x050ff60000041814 */
        /* <DEDUP_REMOVED lines=8> */
[----:B0-----:R-:W3:Y:S01]  /*30860*/  LDL.LU R4, [R1+0x110] ;  /* 0x0001100001047983 */ /* 0x001ee20000300800 */
[----:B------:R-:W3:Y:S02]  /*30870*/  LDL.LU R5, [R1+0x114] ;  /* 0x0001140001057983 */ /* 0x000ee40000300800 */
[----:B------:R-:W3:Y:S02]  /*30880*/  LDL.LU R6, [R1+0x118] ;  /* 0x0001180001067983 */ /* 0x000ee40000300800 */
[----:B------:R-:W3:Y:S02]  /*30890*/  LDL.LU R7, [R1+0x11c] ;  /* 0x00011c0001077983 */ /* 0x000ee40000300800 */
[C---:B---3--:R-:W-:Y:S08]  /*308a0*/  HMMA.16816.F32.BF16 R4, R8.reuse, R24, R4 ;  /* 0x000000180804723c */ /* 0x048ff00000041804 */
[----:B----4-:R-:W-:Y:S11]  /*308b0*/  HMMA.16816.F32.BF16 R8, R8, R12, R20 ;  /* 0x0000000c0808723c */ /* 0x010ff60000041814 */
[----:B------:R-:W-:Y:S04]  /*308c0*/  @!UPT UIADD3 URZ, URZ, URZ, URZ ;  /* 0x0000003f3f3ff290 */ /* 0x000fe8000fffe03f */
[----:B------:R0:W-:Y:S01]  /*308d0*/  STL.64 [R1+0x110], R4 ;  /* 0x0001100401007387 */ /* 0x0001e20000100a00 */
[----:B------:R-:W-:Y:S02]  /*308e0*/  STL.64 [R1+0x118], R6 ;  /* 0x0001180601007387 */ /* 0x000fe40000100a00 */
[----:B------:R-:W-:Y:S02]  /*308f0*/  STL [R1+0x2b20], R15 ;  /* 0x002b200f01007387 */ /* 0x000fe40000100800 */
[----:B------:R-:W-:Y:S03]  /*30900*/  STL.64 [R1+0x2b18], R12 ;  /* 0x002b180c01007387 */ /* 0x000fe60000100a00 */
[----:B------:R1:W-:Y:S01]  /*30910*/  STL.64 [R1+0xb0], R8 ;  /* 0x0000b00801007387 */ /* 0x0003e20000100a00 */
[----:B------:R3:W-:Y:S02]  /*30920*/  STL.64 [R1+0xb8], R10 ;  /* 0x0000b80a01007387 */ /* 0x0007e40000100a00 */
[----:B0-----:R-:W-:-:S02]  /*30930*/  IMAD.MOV.U32 R5, RZ, RZ, R24 ;  /* 0x000000ffff057224 */ /* 0x001fc400078e0018 */
[----:B------:R-:W-:Y:S01]  /*30940*/  IMAD.MOV.U32 R4, RZ, RZ, R25 ;  /* 0x000000ffff047224 */ /* 0x000fe200078e0019 */
[----:B------:R-:W4:Y:S01]  /*30950*/  LDL.LU R24, [R1+0x2d0] ;  /* 0x0002d00001187983 */ /* 0x000f220000300800 */
[----:B------:R-:W4:Y:S02]  /*30960*/  LDL.LU R25, [R1+0x2d4] ;  /* 0x0002d40001197983 */ /* 0x000f240000300800 */
[----:B------:R-:W2:Y:S02]  /*30970*/  LDL.LU R26, [R1+0x2d8] ;  /* 0x0002d800011a7983 */ /* 0x000ea40000300800 */
[----:B------:R-:W2:Y:S01]  /*30980*/  LDL.LU R27, [R1+0x2dc] ;  /* 0x0002dc00011b7983 */ /* 0x000ea20000300800 */
[----:B-1----:R-:W2:Y:S01]  /*30990*/  LDL.LU R8, [R1+0x2f0] ;  /* 0x0002f00001087983 */ /* 0x002ea20000300800 */
[----:B------:R-:W2:Y:S02]  /*309a0*/  LDL.LU R9, [R1+0x2f4] ;  /* 0x0002f40001097983 */ /* 0x000ea40000300800 */
[----:B---3--:R-:W3:Y:S02]  /*309b0*/  LDL.LU R10, [R1+0x2f8] ;  /* 0x0002f800010a7983 */ /* 0x008ee40000300800 */
[----:B------:R-:W3:Y:S02]  /*309c0*/  LDL.LU R11, [R1+0x2fc] ;  /* 0x0002fc00010b7983 */ /* 0x000ee40000300800 */
[----:B---3--:R-:W-:Y:S01]  /*309d0*/  STL.64 [R1+0x2ad0], R10 ;  /* 0x002ad00a01007387 */ /* 0x008fe20000100a00 */
[----:B--2---:R0:W-:Y:S03]  /*309e0*/  STL.64 [R1+0x2ac8], R8 ;  /* 0x002ac80801007387 */ /* 0x0041e60000100a00 */
[----:B0-----:R-:W2:Y:S01]  /*309f0*/  LDL.LU R8, [R1+0x300] ;  /* 0x0003000001087983 */ /* 0x001ea20000300800 */
[----:B------:R-:W2:Y:S02]  /*30a00*/  LDL.LU R9, [R1+0x304] ;  /* 0x0003040001097983 */ /* 0x000ea40000300800 */
[----:B------:R-:W3:Y:S02]  /*30a10*/  LDL.LU R10, [R1+0x308] ;  /* 0x00030800010a7983 */ /* 0x000ee40000300800 */
[----:B------:R-:W3:Y:S01]  /*30a20*/  LDL.LU R11, [R1+0x30c] ;  /* 0x00030c00010b7983 */ /* 0x000ee20000300800 */
[----:B------:R-:W2:Y:S01]  /*30a30*/  LDL.LU R20, [R1+0x330] ;  /* 0x0003300001147983 */ /* 0x000ea20000300800 */
[----:B------:R-:W2:Y:S02]  /*30a40*/  LDL.LU R21, [R1+0x334] ;  /* 0x0003340001157983 */ /* 0x000ea40000300800 */
[----:B------:R-:W2:Y:S02]  /*30a50*/  LDL.LU R22, [R1+0x338] ;  /* 0x0003380001167983 */ /* 0x000ea40000300800 */
[----:B------:R-:W2:Y:S02]  /*30a60*/  LDL.LU R23, [R1+0x33c] ;  /* 0x00033c0001177983 */ /* 0x000ea40000300800 */
[----:B------:R-:W-:-:S02]  /*30a70*/  IMAD.MOV.U32 R12, RZ, RZ, R5 ;  /* 0x000000ffff0c7224 */ /* 0x000fc400078e0005 */
[----:B------:R-:W-:Y:S01]  /*30a80*/  IMAD.MOV.U32 R13, RZ, RZ, R4 ;  /* 0x000000ffff0d7224 */ /* 0x000fe200078e0004 */
[----:B--2---:R-:W-:Y:S01]  /*30a90*/  STL.64 [R1+0x2b30], R22 ;  /* 0x002b301601007387 */ /* 0x004fe20000100a00 */
[----:B------:R0:W-:Y:S03]  /*30aa0*/  STL.64 [R1+0x2b28], R20 ;  /* 0x002b281401007387 */ /* 0x0001e60000100a00 */
[----:B------:R1:W-:Y:S01]  /*30ab0*/  STL.64 [R1+0x2b38], R12 ;  /* 0x002b380c01007387 */ /* 0x0003e20000100a00 */
[----:B0-----:R-:W2:Y:S01]  /*30ac0*/  LDL.LU R20, [R1+0x350] ;  /* 0x0003500001147983 */ /* 0x001ea20000300800 */
[----:B------:R-:W2:Y:S02]  /*30ad0*/  LDL.LU R21, [R1+0x354] ;  /* 0x0003540001157983 */ /* 0x000ea40000300800 */
[----:B------:R-:W2:Y:S02]  /*30ae0*/  LDL.LU R22, [R1+0x358] ;  /* 0x0003580001167983 */ /* 0x000ea40000300800 */
[----:B------:R-:W2:Y:S02]  /*30af0*/  LDL.LU R23, [R1+0x35c] ;  /* 0x00035c0001177983 */ /* 0x000ea40000300800 */
[----:B--2---:R-:W-:Y:S01]  /*30b00*/  STL.64 [R1+0x2b58], R22 ;  /* 0x002b581601007387 */ /* 0x004fe20000100a00 */
[----:B------:R0:W-:Y:S02]  /*30b10*/  STL.64 [R1+0x2b50], R20 ;  /* 0x002b501401007387 */ /* 0x0001e40000100a00 */
[----:B-1----:R-:W2:Y:S02]  /*30b20*/  LDL.LU R12, [R1+0x340] ;  /* 0x00034000010c7983 */ /* 0x002ea40000300800 */
[----:B------:R-:W2:Y:S01]  /*30b30*/  LDL.LU R13, [R1+0x344] ;  /* 0x00034400010d7983 */ /* 0x000ea20000300800 */
[----:B------:R-:W2:Y:S01]  /*30b40*/  LDL.LU R14, [R1+0x348] ;  /* 0x00034800010e7983 */ /* 0x000ea20000300800 */
[----:B------:R-:W2:Y:S02]  /*30b50*/  LDL.LU R15, [R1+0x34c] ;  /* 0x00034c00010f7983 */ /* 0x000ea40000300800 */
[----:B------:R-:W-:-:S02]  /*30b60*/  IMAD.MOV.U32 R4, RZ, RZ, R19 ;  /* 0x000000ffff047224 */ /* 0x000fc400078e0013 */
[----:B------:R-:W-:Y:S01]  /*30b70*/  IMAD.MOV.U32 R5, RZ, RZ, R2 ;  /* 0x000000ffff057224 */ /* 0x000fe200078e0002 */
[----:B--2---:R-:W-:Y:S01]  /*30b80*/  STL.64 [R1+0x2b68], R14 ;  /* 0x002b680e01007387 */ /* 0x004fe20000100a00 */
[----:B------:R-:W-:Y:S02]  /*30b90*/  STL.64 [R1+0x2b60], R12 ;  /* 0x002b600c01007387 */ /* 0x000fe40000100a00 */
[----:B------:R-:W2:Y:S02]  /*30ba0*/  LDL.LU R19, [R1+0x2be4] ;  /* 0x002be40001137983 */ /* 0x000ea40000300800 */
[----:B------:R-:W2:Y:S01]  /*30bb0*/  LDL.LU R2, [R1+0x2be0] ;  /* 0x002be00001027983 */ /* 0x000ea20000300800 */
[----:B------:R-:W-:Y:S01]  /*30bc0*/  STL.64 [R1+0x2b70], R4 ;  /* 0x002b700401007387 */ /* 0x000fe20000100a00 */
[----:B0-----:R-:W2:Y:S02]  /*30bd0*/  LDL.LU R20, [R1+0x220] ;  /* 0x0002200001147983 */ /* 0x001ea40000300800 */
        /* <DEDUP_REMOVED lines=15> */
[----:B------:R-:W-:-:S02]  /*30cd0*/  IMAD.MOV.U32 R12, RZ, RZ, R3 ;  /* 0x000000ffff0c7224 */ /* 0x000fc400078e0003 */
[----:B------:R-:W-:Y:S01]  /*30ce0*/  IMAD.MOV.U32 R13, RZ, RZ, R0 ;  /* 0x000000ffff0d7224 */ /* 0x000fe200078e0000 */
[----:B--2---:R-:W-:Y:S01]  /*30cf0*/  STL.64 [R1+0x2bb0], R22 ;  /* 0x002bb01601007387 */ /* 0x004fe20000100a00 */
[----:B------:R0:W-:Y:S02]  /*30d00*/  STL.64 [R1+0x2ba8], R20 ;  /* 0x002ba81401007387 */ /* 0x0001e40000100a00 */
[----:B0-----:R-:W-:Y:S02]  /*30d10*/  IMAD.MOV.U32 R20, RZ, RZ, R28 ;  /* 0x000000ffff147224 */ /* 0x001fe400078e001c */
[----:B------:R-:W-:Y:S01]  /*30d20*/  IMAD.MOV.U32 R21, RZ, RZ, R29 ;  /* 0x000000ffff157224 */ /* 0x000fe200078e001d */
[----:B------:R-:W2:Y:S01]  /*30d30*/  LDL.LU R28, [R1+0x2bdc] ;  /* 0x002bdc00011c7983 */ /* 0x000ea20000300800 */
[----:B------:R-:W2:Y:S02]  /*30d40*/  LDL.LU R29, [R1+0x2bd8] ;  /* 0x002bd800011d7983 */ /* 0x000ea40000300800 */
[----:B------:R-:W2:Y:S02]  /*30d50*/  LDL.LU R3, [R1+0x2bd4] ;  /* 0x002bd40001037983 */ /* 0x000ea40000300800 */
[----:B------:R-:W2:Y:S01]  /*30d60*/  LDL.LU R0, [R1+0x2bd0] ;  /* 0x002bd00001007983 */ /* 0x000ea20000300800 */
[----:B------:R0:W-:Y:S04]  /*30d70*/  STL.64 [R1+0x2bb8], R12 ;  /* 0x002bb80c01007387 */ /* 0x0001e80000100a00 */
        /* <DEDUP_REMOVED lines=8> */
[----:B---3--:R-:W-:Y:S01]  /*30e00*/  STL.64 [R1+0x2ae0], R10 ;  /* 0x002ae00a01007387 */ /* 0x008fe20000100a00 */
[----:B------:R0:W-:Y:S03]  /*30e10*/  STL.64 [R1+0x2ad8], R8 ;  /* 0x002ad80801007387 */ /* 0x0001e60000100a00 */
[----:B0-----:R-:W3:Y:S01]  /*30e20*/  LDL.LU.64 R8, [R1+0x20] ;  /* 0x0000200001087983 */ /* 0x001ee20000300a00 */
[----:B------:R-:W3:Y:S02]  /*30e30*/  LDL.64 R10, [R1+0x28] ;  /* 0x00002800010a7983 */ /* 0x000ee40000100a00 */
[----:B------:R0:W-:Y:S02]  /*30e40*/  STL.64 [R1+0x2aa8], R26 ;  /* 0x002aa81a01007387 */ /* 0x0001e40000100a00 */
[----:B----4-:R1:W-:Y:S02]  /*30e50*/  STL.64 [R1+0x2aa0], R24 ;  /* 0x002aa01801007387 */ /* 0x0103e40000100a00 */
[----:B0-----:R-:W-:-:S02]  /*30e60*/  IMAD.MOV.U32 R27, RZ, RZ, R2 ;  /* 0x000000ffff1b7224 */ /* 0x001fc400078e0002 */
[----:B--2---:R-:W-:Y:S02]  /*30e70*/  IMAD.MOV.U32 R26, RZ, RZ, R28 ;  /* 0x000000ffff1a7224 */ /* 0x004fe400078e001c */
[----:B-1----:R-:W-:Y:S02]  /*30e80*/  IMAD.MOV.U32 R25, RZ, RZ, R29 ;  /* 0x000000ffff197224 */ /* 0x002fe400078e001d */
[----:B------:R-:W-:Y:S02]  /*30e90*/  IMAD.MOV.U32 R24, RZ, RZ, R3 ;  /* 0x000000ffff187224 */ /* 0x000fe400078e0003 */
[----:B------:R-:W2:Y:S01]  /*30ea0*/  LDL.LU R3, [R1+0x2bcc] ;  /* 0x002bcc0001037983 */ /* 0x000ea20000300800 */
[----:B------:R-:W4:Y:S02]  /*30eb0*/  LDL.LU R29, [R1+0x2bc8] ;  /* 0x002bc800011d7983 */ /* 0x000f240000300800 */
[----:B------:R-:W2:Y:S02]  /*30ec0*/  LDL.LU R28, [R1+0x2bc4] ;  /* 0x002bc400011c7983 */ /* 0x000ea40000300800 */
[----:B------:R-:W2:Y:S01]  /*30ed0*/  LDL.LU R2, [R1+0x2bc0] ;  /* 0x002bc00001027983 */ /* 0x000ea20000300800 */
[C---:B------:R-:W-:Y:S01]  /*30ee0*/  HMMA.16816.F32.BF16 R20, R16.reuse, R20, R12 ;  /* 0x000000141014723c */ /* 0x040fe2000004180c */
[----:B------:R-:W-:Y:S01]  /*30ef0*/  STL.64 [R1+0x2ab8], R26 ;  /* 0x002ab81a01007387 */ /* 0x000fe20000100a00 */
[----:B------:R0:W-:Y:S03]  /*30f00*/  STL.64 [R1+0x2ab0], R24 ;  /* 0x002ab01801007387 */ /* 0x0001e60000100a00 */
[----:B0-----:R-:W2:Y:S01]  /*30f10*/  LDL.LU.64 R24, [R1+0x10] ;  /* 0x0000100001187983 */ /* 0x001ea20000300a00 */
[----:B------:R-:W2:Y:S02]  /*30f20*/  LDL.64 R26, [R1+0x18] ;  /* 0x00001800011a7983 */ /* 0x000ea40000100a00 */
[----:B------:R-:W2:Y:S11]  /*30f30*/  LDL.LU.64 R12, [R1+0x2bb8] ;  /* 0x002bb800010c7983 */ /* 0x000eb60000300a00 */
[----:B------:R-:W-:Y:S04]  /*30f40*/  @!UPT UIADD3 URZ, URZ, URZ, URZ ;  /* 0x0000003f3f3ff290 */ /* 0x000fe8000fffe03f */
[----:B------:R-:W-:Y:S01]  /*30f50*/  STL.64 [R1+0xa0], R20 ;  /* 0x0000a01401007387 */ /* 0x000fe20000100a00 */
[----:B------:R0:W-:Y:S03]  /*30f60*/  STL.64 [R1+0xa8], R22 ;  /* 0x0000a81601007387 */ /* 0x0001e60000100a00 */
[----:B0-----:R-:W3:Y:S01]  /*30f70*/  LDL.LU.64 R22, [R1+0x2bb0] ;  /* 0x002bb00001167983 */ /* 0x001ee20000300a00 */
[----:B------:R-:W3:Y:S02]  /*30f80*/  LDL.LU.64 R20, [R1+0x2ba8] ;  /* 0x002ba80001147983 */ /* 0x000ee40000300a00 */
[C---:B---3--:R-:W-:Y:S11]  /*30f90*/  HMMA.16816.F32.BF16 R20, R16.reuse, R8, R20 ;  /* 0x000000081014723c */ /* 0x048ff60000041814 */
[----:B------:R-:W-:Y:S11]  /*30fa0*/  @!UPT UIADD3 URZ, URZ, URZ, URZ ;  /* 0x0000003f3f3ff290 */ /* 0x000ff6000fffe03f */
[----:B------:R-:W-:Y:S01]  /*30fb0*/  @!UPT UIADD3 URZ, URZ, URZ, URZ ;  /* 0x0000003f3f3ff290 */ /* 0x000fe2000fffe03f */
[----:B------:R-:W-:Y:S01]  /*30fc0*/  STL.64 [R1+0x90], R20 ;  /* 0x0000901401007387 */ /* 0x000fe20000100a00 */
[----:B------:R0:W-:Y:S03]  /*30fd0*/  STL.64 [R1+0x98], R22 ;  /* 0x0000981601007387 */ /* 0x0001e60000100a00 */
[----:B0-----:R-:W2:Y:S01]  /*30fe0*/  LDL.LU.64 R22, [R1+0x2ba0] ;  /* 0x002ba00001167983 */ /* 0x001ea20000300a00 */
[----:B------:R-:W2:Y:S02]  /*30ff0*/  LDL.LU.64 R20, [R1+0x2b98] ;  /* 0x002b980001147983 */ /* 0x000ea40000300a00 */
[----:B------:R0:W-:Y:S02]  /*31000*/  STL.64 [R1+0x2af0], R10 ;  /* 0x002af00a01007387 */ /* 0x0001e40000100a00 */
[----:B0-----:R-:W3:Y:S01]  /*31010*/  LDL.64 R10, [R1+0x48] ;  /* 0x00004800010a7983 */ /* 0x001ee20000100a00 */
[----:B--2---:R-:W-:Y:S07]  /*31020*/  HMMA.16816.F32.BF16 R20, R16, R24, R20 ;  /* 0x000000181014723c */ /* 0x004fee0000041814 */
[----:B----4-:R-:W-:-:S02]  /*31030*/  IMAD.MOV.U32 R24, RZ, RZ, R29 ;  /* 0x000000ffff187224 */ /* 0x010fc400078e001d */
[----:B------:R-:W-:Y:S11]  /*31040*/  IMAD.MOV.U32 R25, RZ, RZ, R3 ;  /* 0x000000ffff197224 */ /* 0x000ff600078e0003 */
[----:B------:R-:W-:Y:S03]  /*31050*/  @!UPT UIADD3 URZ, URZ, URZ, URZ ;  /* 0x0000003f3f3ff290 */ /* 0x000fe6000fffe03f */
[----:B------:R-:W-:Y:S01]  /*31060*/  STL.64 [R1+0x80], R20 ;  /* 0x0000801401007387 */ /* 0x000fe20000100a00 */
[----:B------:R0:W-:Y:S03]  /*31070*/  STL.64 [R1+0x88], R22 ;  /* 0x0000881601007387 */ /* 0x0001e60000100a00 */
[----:B0-----:R-:W2:Y:S01]  /*31080*/  LDL.LU.64 R22, [R1+0x2b90] ;  /* 0x002b900001167983 */ /* 0x001ea20000300a00 */
[----:B------:R-:W2:Y:S02]  /*31090*/  LDL.LU.64 R20, [R1+0x2b88] ;  /* 0x002b880001147983 */ /* 0x000ea40000300a00 */
[----:B------:R0:W-:Y:S02]  /*310a0*/  STL.64 [R1+0x2ae8], R26 ;  /* 0x002ae81a01007387 */ /* 0x0001e40000100a00 */
[----:B------:R-:W4:Y:S01]  /*310b0*/  LDL.LU R29, [R1+0x2b84] ;  /* 0x002b8400011d7983 */ /* 0x000f220000300800 */
[----:B------:R-:W2:Y:S04]  /*310c0*/  LDL.LU R3, [R1+0x2b80] ;  /* 0x002b800001037983 */ /* 0x000ea80000300800 */
[----:B0-----:R-:W2:Y:S01]  /*310d0*/  LDL.LU R26, [R1+0x318] ;  /* 0x00031800011a7983 */ /* 0x001ea20000300800 */
[----:B------:R-:W-:-:S02]  /*310e0*/  IMAD.MOV.U32 R27, RZ, RZ, R0 ;  /* 0x000000ffff1b7224 */ /* 0x000fc400078e0000 */
[----:B------:R-:W3:Y:S01]  /*310f0*/  LDL.LU R0, [R1+0x2b7c] ;  /* 0x002b7c0001007983 */ /* 0x000ee20000300800 */
[C---:B------:R-:W-:Y:S02]  /*31100*/  HMMA.16816.F32.BF16 R12, R16.reuse, R12, R4 ;  /* 0x0000000c100c723c */ /* 0x040fe40000041804 */
[----:B--2---:R-:W-:Y:S01]  /*31110*/  STL.64 [R1+0x2b00], R26 ;  /* 0x002b001a01007387 */ /* 0x004fe20000100a00 */
[----:B------:R0:W-:Y:S02]  /*31120*/  STL.64 [R1+0x2af8], R24 ;  /* 0x002af81801007387 */ /* 0x0001e40000100a00 */
[----:B0-----:R-:W-:Y:S02]  /*31130*/  IMAD.MOV.U32 R24, RZ, RZ, R2 ;  /* 0x000000ffff187224 */ /* 0x001fe400078e0002 */
[----:B------:R-:W2:Y:S01]  /*31140*/  LDL.LU R2, [R1+0x2b78] ;  /* 0x002b780001027983 */ /* 0x000ea20000300800 */
[----:B------:R-:W2:Y:S11]  /*31150*/  LDL.LU.64 R4, [R1+0x2b70] ;  /* 0x002b700001047983 */ /* 0x000eb60000300a00 */
[----:B------:R-:W-:Y:S04]  /*31160*/  @!UPT UIADD3 URZ, URZ, URZ, URZ ;  /* 0x0000003f3f3ff290 */ /* 0x000fe8000fffe03f */
[----:B------:R-:W-:Y:S02]  /*31170*/  STL.64 [R1+0x70], R12 ;  /* 0x0000700c01007387 */ /* 0x000fe40000100a00 */
[----:B------:R0:W-:Y:S02]  /*31180*/  STL.64 [R1+0x78], R14 ;  /* 0x0000780e01007387 */ /* 0x0001e40000100a00 */
[----:B0-----:R-:W3:Y:S01]  /*31190*/  LDL.LU.64 R14, [R1+0x2b68] ;  /* 0x002b6800010e7983 */ /* 0x001ee20000300a00 */
[----:B------:R-:W3:Y:S01]  /*311a0*/  LDL.LU.64 R12, [R1+0x2b60] ;  /* 0x002b6000010c7983 */ /* 0x000ee20000300a00 */
[C---:B--2---:R-:W-:Y:S02]  /*311b0*/  HMMA.16816.F32.BF16 R4, R16.reuse, R4, R20 ;  /* 0x000000041004723c */ /* 0x044fe40000041814 */
[----:B------:R-:W2:Y:S01]  /*311c0*/  LDL.LU.64 R22, [R1+0x2b58] ;  /* 0x002b580001167983 */ /* 0x000ea20000300a00 */
[----:B------:R-:W2:Y:S11]  /*311d0*/  LDL.LU.64 R20, [R1+0x2b50] ;  /* 0x002b500001147983 */ /* 0x000eb60000300a00 */
[----:B------:R-:W-:Y:S09]  /*311e0*/  @!UPT UIADD3 URZ, URZ, URZ, URZ ;  /* 0x0000003f3f3ff290 */ /* 0x000ff2000fffe03f */
[----:B------:R-:W-:Y:S01]  /*311f0*/  STL.64 [R1+0x220], R4 ;  /* 0x0002200401007387 */ /* 0x000fe20000100a00 */
[----:B------:R0:W-:Y:S03]  /*31200*/  STL.64 [R1+0x228], R6 ;  /* 0x0002280601007387 */ /* 0x0001e60000100a00 */
[----:B0-----:R-:W2:Y:S01]  /*31210*/  LDL.LU.64 R6, [R1+0x2b48] ;  /* 0x002b480001067983 */ /* 0x001ea20000300a00 */
[----:B------:R-:W3:Y:S02]  /*31220*/  LDL.LU.64 R4, [R1+0x2b40] ;  /* 0x002b400001047983 */ /* 0x000ee40000300a00 */
[C---:B---3--:R-:W-:Y:S11]  /*31230*/  HMMA.16816.F32.BF16 R12, R16.reuse, R4, R12 ;  /* 0x00000004100c723c */ /* 0x048ff6000004180c */
[----:B------:R-:W-:Y:S11]  /*31240*/  @!UPT UIADD3 URZ, URZ, URZ, URZ ;  /* 0x0000003f3f3ff290 */ /* 0x000ff6000fffe03f */
[----:B------:R-:W-:Y:S01]  /*31250*/  @!UPT UIADD3 URZ, URZ, URZ, URZ ;  /* 0x0000003f3f3ff290 */ /* 0x000fe2000fffe03f */
[----:B------:R0:W-:Y:S01]  /*31260*/  STL.64 [R1+0x340], R12 ;  /* 0x0003400c01007387 */ /* 0x0001e20000100a00 */
[----:B------:R-:W-:Y:S03]  /*31270*/  STL.64 [R1+0x348], R14 ;  /* 0x0003480e01007387 */ /* 0x000fe60000100a00 */
[----:B0-----:R-:W3:Y:S01]  /*31280*/  LDL.LU.64 R12, [R1+0x2b38] ;  /* 0x002b3800010c7983 */ /* 0x001ee20000300a00 */
[----:B--2---:R0:W-:Y:S03]  /*31290*/  STL.64 [R1+0x2ac0], R6 ;  /* 0x002ac00601007387 */ /* 0x0041e60000100a00 */
[----:B0-----:R-:W2:Y:S01]  /*312a0*/  LDL.64 R6, [R1+0x8] ;  /* 0x0000080001067983 */ /* 0x001ea20000100a00 */
[----:B---3--:R-:W-:Y:S03]  /*312b0*/  HMMA.16816.F32.BF16 R12, R16, R12, R20 ;  /* 0x0000000c100c723c */ /* 0x008fe60000041814 */
[----:B------:R-:W3:Y:S01]  /*312c0*/  LDL.LU.64 R22, [R1+0x2b30] ;  /* 0x002b300001167983 */ /* 0x000ee20000300a00 */
[----:B------:R-:W3:Y:S11]  /*312d0*/  LDL.LU.64 R20, [R1+0x2b28] ;  /* 0x002b280001147983 */ /* 0x000ef60000300a00 */
[----:B------:R-:W-:Y:S08]  /*312e0*/  @!UPT UIADD3 URZ, URZ, URZ, URZ ;  /* 0x0000003f3f3ff290 */ /* 0x000ff0000fffe03f */
[----:B------:R-:W-:Y:S01]  /*312f0*/  STL.64 [R1+0x350], R12 ;  /* 0x0003500c01007387 */ /* 0x000fe20000100a00 */
[----:B------:R0:W-:Y:S03]  /*31300*/  STL [R1+0x35c], R15 ;  /* 0x00035c0f01007387 */ /* 0x0001e60000100800 */
[----:B0-----:R-:W2:Y:S01]  /*31310*/  LDL.LU R15, [R1+0x2b20] ;  /* 0x002b2000010f7983 */ /* 0x001ea20000300800 */
[----:B------:R-:W3:Y:S02]  /*31320*/  LDL.LU.64 R12, [R1+0x2b18] ;  /* 0x002b1800010c7983 */ /* 0x000ee40000300a00 */
[----:B------:R-:W-:Y:S02]  /*31330*/  IMAD.MOV.U32 R26, RZ, RZ, R28 ;  /* 0x000000ffff1a7224 */ /* 0x000fe400078e001c */
[----:B------:R-:W-:-:S05]  /*31340*/  IMAD.MOV.U32 R28, RZ, RZ, R14 ;  /* 0x000000ffff1c7224 */ /* 0x000fca00078e000e */
[----:B------:R0:W-:Y:S01]  /*31350*/  STL [R1+0x27a8], R28 ;  /* 0x0027a81c01007387 */ /* 0x0001e20000100800 */
[----:B---3--:R-:W-:Y:S03]  /*31360*/  HMMA.16816.F32.BF16 R16, R16, R12, R20 ;  /* 0x0000000c1010723c */ /* 0x008fe60000041814 */
[----:B------:R-:W3:Y:S01]  /*31370*/  LDL.LU.64 R22, [R1+0x2b10] ;  /* 0x002b100001167983 */ /* 0x000ee20000300a00 */
[----:B------:R-:W3:Y:S02]  /*31380*/  LDL.LU.64 R20, [R1+0x2b08] ;  /* 0x002b080001147983 */ /* 0x000ee40000300a00 */
[----:B----4-:R-:W-:Y:S02]  /*31390*/  IMAD.MOV.U32 R25, RZ, RZ, R29 ;  /* 0x000000ffff197224 */ /* 0x010fe400078e001d */
[----:B------:R-:W-:Y:S02]  /*313a0*/  IMAD.MOV.U32 R27, RZ, RZ, R3 ;  /* 0x000000ffff1b7224 */ /* 0x000fe400078e0003 */
[----:B------:R-:W-:-:S02]  /*313b0*/  IMAD.MOV.U32 R14, RZ, RZ, R10 ;  /* 0x000000ffff0e7224 */ /* 0x000fc400078e000a */
[----:B0-----:R-:W-:-:S11]  /*313c0*/  IMAD.MOV.U32 R28, RZ, RZ, R11 ;  /* 0x000000ffff1c7224 */ /* 0x001fd600078e000b */
[----:B------:R-:W-:Y:S01]  /*313d0*/  STL.64 [R1+0x330], R16 ;  /* 0x0003301001007387 */ /* 0x000fe20000100a00 */
[----:B------:R-:W-:Y:S01]  /*313e0*/  STL.64 [R1+0x338], R18 ;  /* 0x0003381201007387 */ /* 0x000fe20000100a00 */
        /* <DEDUP_REMOVED lines=26> */
[----:B--2---:R-:W-:Y:S07]  /*31590*/  HMMA.16816.F32.BF16 R24, R20, R6, R8 ;  /* 0x000000061418723c */ /* 0x004fee0000041808 */
[----:B------:R-:W-:-:S02]  /*315a0*/  IMAD.MOV.U32 R9, RZ, RZ, R6 ;  /* 0x000000ffff097224 */ /* 0x000fc400078e0006 */
[----:B------:R-:W-:Y:S02]  /*315b0*/  IMAD.MOV.U32 R8, RZ, RZ, R7 ;  /* 0x000000ffff087224 */ /* 0x000fe400078e0007 */
[----:B------:R-:W2:Y:S11]  /*315c0*/  LDL.LU.64 R6, [R1+0x2ac0] ;  /* 0x002ac00001067983 */ /* 0x000eb60000300a00 */
[----:B------:R-:W-:Y:S01]  /*315d0*/  @!UPT UIADD3 URZ, URZ, URZ, URZ ;  /* 0x0000003f3f3ff290 */ /* 0x000fe2000fffe03f */
[----:B------:R0:W-:Y:S01]  /*315e0*/  STL [R1+0x2f0], R24 ;  /* 0x0002f01801007387 */ /* 0x0001e20000100800 */
[----:B------:R-:W-:Y:S02]  /*315f0*/  IMAD.MOV.U32 R5, RZ, RZ, R26 ;  /* 0x000000ffff057224 */ /* 0x000fe400078e001a */
[----:B------:R-:W-:Y:S02]  /*31600*/  IMAD.MOV.U32 R4, RZ, RZ, R27 ;  /* 0x000000ffff047224 */ /* 0x000fe400078e001b */
[----:B------:R-:W-:Y:S01]  /*31610*/  IMAD.MOV.U32 R29, RZ, RZ, R25 ;  /* 0x000000ffff1d7224 */ /* 0x000fe200078e0019 */
[----:B------:R-:W3:Y:S04]  /*31620*/  LDL.LU.64 R26, [R1+0x2ab8] ;  /* 0x002ab800011a7983 */ /* 0x000ee80000300a00 */
[----:B0-----:R-:W3:Y:S01]  /*31630*/  LDL.LU.64 R24, [R1+0x2ab0] ;  /* 0x002ab00001187983 */ /* 0x001ee20000300a00 */
[----:B------:R-:W-:-:S02]  /*31640*/  IMAD.MOV.U32 R18, RZ, RZ, R2 ;  /* 0x000000ffff127224 */ /* 0x000fc400078e0002 */
[----:B------:R-:W-:Y:S02]  /*31650*/  IMAD.MOV.U32 R19, RZ, RZ, R0 ;  /* 0x000000ffff137224 */ /* 0x000fe400078e0000 */
[----:B------:R-:W-:Y:S05]  /*31660*/  STL [R1+0x27ac], R29 ;  /* 0x0027ac1d01007387 */ /* 0x000fea0000100800 */
[C---:B---3--:R-:W-:Y:S11]  /*31670*/  HMMA.16816.F32.BF16 R24, R20.reuse, R18, R24 ;  /* 0x000000121418723c */ /* 0x048ff60000041818 */
[----:B------:R-:W-:Y:S11]  /*31680*/  @!UPT UIADD3 URZ, URZ, URZ, URZ ;  /* 0x0000003f3f3ff290 */ /* 0x000ff6000fffe03f */
[----:B------:R-:W-:Y:S01]  /*31690*/  @!UPT UIADD3 URZ, URZ, URZ, URZ ;  /* 0x0000003f3f3ff290 */ /* 0x000fe2000fffe03f */
[----:B------:R-:W-:Y:S01]  /*316a0*/  STL.64 [R1+0x2e0], R24 ;  /* 0x0002e01801007387 */ /* 0x000fe20000100a00 */
[----:B------:R0:W-:Y:S03]  /*316b0*/  STL.64 [R1+0x2e8], R26 ;  /* 0x0002e81a01007387 */ /* 0x0001e60000100a00 */
[----:B0-----:R-:W2:Y:S01]  /*316c0*/  LDL.LU.64 R26, [R1+0x2aa8] ;  /* 0x002aa800011a7983 */ /* 0x001ea20000300a00 */
[----:B------:R-:W2:Y:S02]  /*316d0*/  LDL.LU.64 R24, [R1+0x2aa0] ;  /* 0x002aa00001187983 */ /* 0x000ea40000300a00 */
[----:B------:R-:W-:Y:S01]  /*316e0*/  STL.64 [R1+0x2a58], R18 ;  /* 0x002a581201007387 */ /* 0x000fe20000100a00 */
[----:B--2---:R-:W-:Y:S11]  /*316f0*/  HMMA.16816.F32.BF16 R24, R20, R6, R24 ;  /* 0x000000061418723c */ /* 0x004ff60000041818 */
[----:B------:R-:W-:Y:S11]  /*31700*/  @!UPT UIADD3 URZ, URZ, URZ, URZ ;  /* 0x0000003f3f3ff290 */ /* 0x000ff6000fffe03f */
[----:B------:R-:W-:Y:S01]  /*31710*/  @!UPT UIADD3 URZ, URZ, URZ, URZ ;  /* 0x0000003f3f3ff290 */ /* 0x000fe2000fffe03f */
[----:B------:R0:W-:Y:S01]  /*31720*/  STL [R1+0x2d0], R24 ;  /* 0x0002d01801007387 */ /* 0x0001e20000100800 */
[----:B------:R-:W-:Y:S02]  /*31730*/  IMAD.MOV.U32 R3, RZ, RZ, R25 ;  /* 0x000000ffff037224 */ /* 0x000fe400078e0019 */
[----:B------:R-:W-:Y:S02]  /*31740*/  IMAD.MOV.U32 R2, RZ, RZ, R26 ;  /* 0x000000ffff027224 */ /* 0x000fe400078e001a */
[----:B------:R-:W-:Y:S01]  /*31750*/  IMAD.MOV.U32 R0, RZ, RZ, R27 ;  /* 0x000000ffff007224 */ /* 0x000fe200078e001b */
[----:B0-----:R-:W2:Y:S01]  /*31760*/  LDL.LU R24, [R1+0x210] ;  /* 0x0002100001187983 */ /* 0x001ea20000300800 */
[----:B------:R-:W2:Y:S02]  /*31770*/  LDL.LU R25, [R1+0x214] ;  /* 0x0002140001197983 */ /* 0x000ea40000300800 */
[----:B------:R-:W2:Y:S02]  /*31780*/  LDL.LU R26, [R1+0x218] ;  /* 0x00021800011a7983 */ /* 0x000ea40000300800 */
[----:B------:R-:W2:Y:S01]  /*31790*/  LDL.LU R27, [R1+0x21c] ;  /* 0x00021c00011b7983 */ /* 0x000ea20000300800 */
[----:B------:R0:W-:Y:S01]  /*317a0*/  STL.64 [R1+0x2a50], R6 ;  /* 0x002a500601007387 */ /* 0x0001e20000100a00 */
[----:B------:R-:W-:Y:S02]  /*317b0*/  STL.64 [R1+0x2a48], R4 ;  /* 0x002a480401007387 */ /* 0x000fe40000100a00 */
[----:B------:R-:W3:Y:S02]  /*317c0*/  LDL R11, [R1+0x5d4] ;  /* 0x0005d400010b7983 */ /* 0x000ee40000100800 */
[----:B------:R-:W-:Y:S01]  /*317d0*/  IMAD.MOV.U32 R10, RZ, RZ, R9 ;  /* 0x000000ffff0a7224 */ /* 0x000fe200078e0009 */
[----:B0-----:R-:W4:Y:S04]  /*317e0*/  LDL R6, [R1+0x58] ;  /* 0x0000580001067983 */ /* 0x001f280000100800 */
[----:B------:R-:W4:Y:S04]  /*317f0*/  LDL R7, [R1+0x5c] ;  /* 0x00005c0001077983 */ /* 0x000f280000100800 */
[----:B---3--:R0:W-:Y:S02]  /*31800*/  STL [R1+0x29b0], R11 ;  /* 0x0029b00b01007387 */ /* 0x0081e40000100800 */
[----:B0-----:R-:W-:-:S05]  /*31810*/  IMAD.MOV.U32 R11, RZ, RZ, R8 ;  /* 0x000000ffff0b7224 */ /* 0x001fca00078e0008 */
[----:B------:R0:W-:Y:S01]  /*31820*/  STL.64 [R1+0x2a60], R10 ;  /* 0x002a600a01007387 */ /* 0x0001e20000100a00 */
[----:B------:R-:W4:Y:S02]  /*31830*/  LDL.LU R8, [R1+0x2c0] ;  /* 0x0002c00001087983 */ /* 0x000f240000300800 */
[----:B------:R-:W4:Y:S01]  /*31840*/  LDL.LU R9, [R1+0x2c4] ;  /* 0x0002c40001097983 */ /* 0x000f220000300800 */
[----:B0-----:R-:W4:Y:S01]  /*31850*/  LDL.LU R10, [R1+0x2c8] ;  /* 0x0002c800010a7983 */ /* 0x001f220000300800 */
[----:B------:R-:W4:Y:S02]  /*31860*/  LDL.LU R11, [R1+0x2cc] ;  /* 0x0002cc00010b7983 */ /* 0x000f240000300800 */
[----:B------:R-:W-:Y:S02]  /*31870*/  STL [R1+0x2998], R0 ;  /* 0x0029980001007387 */ /* 0x000fe40000100800 */
[----:B------:R-:W-:Y:S01]  /*31880*/  STL [R1+0x2994], R2 ;  /* 0x0029940201007387 */ /* 0x000fe20000100800 */
[----:B------:R0:W-:Y:S04]  /*31890*/  STL [R1+0x2990], R3 ;  /* 0x0029900301007387 */ /* 0x0001e80000100800 */
[----:B0-----:R-:W3:Y:S01]  /*318a0*/  LDL R3, [R1+0x13dc] ;  /* 0x0013dc0001037983 */ /* 0x001ee20000100800 */
[----:B----4-:R-:W-:Y:S03]  /*318b0*/  HMMA.16816.F32.BF16 R4, R20, R6, R8 ;  /* 0x000000061404723c */ /* 0x010fe60000041808 */
[----:B------:R-:W4:Y:S11]  /*318c0*/  LDL.LU R8, [R1+0x1f0] ;  /* 0x0001f00001087983 */ /* 0x000f360000300800 */
[----:B------:R-:W-:Y:S09]  /*318d0*/  @!UPT UIADD3 URZ, URZ, URZ, URZ ;  /* 0x0000003f3f3ff290 */ /* 0x000ff2000fffe03f */
[----:B------:R-:W-:Y:S01]  /*318e0*/  STL.64 [R1+0x2c0], R4 ;  /* 0x0002c00401007387 */ /* 0x000fe20000100a00 */
[----:B------:R-:W-:Y:S02]  /*318f0*/  STL.64 [R1+0x2c8], R6 ;  /* 0x0002c80601007387 */ /* 0x000fe40000100a00 */
[----:B------:R-:W4:Y:S02]  /*31900*/  LDL.LU R9, [R1+0x1f4] ;  /* 0x0001f40001097983 */ /* 0x000f240000300800 */
[----:B------:R-:W2:Y:S01]  /*31910*/  LDL.LU R10, [R1+0x1f8] ;  /* 0x0001f800010a7983 */ /* 0x000ea20000300800 */
[----:B------:R-:W2:Y:S04]  /*31920*/  LDL.LU R11, [R1+0x1fc] ;  /* 0x0001fc00010b7983 */ /* 0x000ea80000300800 */
[----:B--2---:R0:W-:Y:S01]  /*31930*/  STL.64 [R1+0x2a70], R10 ;  /* 0x002a700a01007387 */ /* 0x0041e20000100a00 */
[----:B----4-:R-:W-:Y:S02]  /*31940*/  STL.64 [R1+0x2a68], R8 ;  /* 0x002a680801007387 */ /* 0x010fe40000100a00 */
[----:B0-----:R-:W-:-:S02]  /*31950*/  IMAD.MOV.U32 R10, RZ, RZ, R14 ;  /* 0x000000ffff0a7224 */ /* 0x001fc400078e000e */
[----:B------:R-:W2:Y:S01]  /*31960*/  LDL.LU R14, [R1+0x2a98] ;  /* 0x002a9800010e7983 */ /* 0x000ea20000300800 */
[----:B------:R-:W4:Y:S02]  /*31970*/  LDL.LU R4, [R1+0x1e0] ;  /* 0x0001e00001047983 */ /* 0x000f240000300800 */
[----:B------:R-:W4:Y:S02]  /*31980*/  LDL.LU R5, [R1+0x1e4] ;  /* 0x0001e40001057983 */ /* 0x000f240000300800 */
[----:B------:R-:W3:Y:S01]  /*31990*/  LDL.LU R6, [R1+0x1e8] ;  /* 0x0001e80001067983 */ /* 0x000ee20000300800 */
[----:B------:R-:W3:Y:S01]  /*319a0*/  LDL.LU R7, [R1+0x1ec] ;  /* 0x0001ec0001077983 */ /* 0x000ee20000300800 */
[----:B--2---:R-:W-:Y:S03]  /*319b0*/  HMMA.16816.F32.BF16 R20, R20, R14, R24 ;  /* 0x0000000e1414723c */ /* 0x004fe60000041818 */
[----:B---3--:R-:W-:Y:S01]  /*319c0*/  STL.64 [R1+0x2a80], R6 ;  /* 0x002a800601007387 */ /* 0x008fe20000100a00 */
[----:B----4-:R0:W-:Y:S03]  /*319d0*/  STL.64 [R1+0x2a78], R4 ;  /* 0x002a780401007387 */ /* 0x0101e60000100a00 */
[----:B0-----:R-:W2:Y:S01]  /*319e0*/  LDL.LU R4, [R1+0x200] ;  /* 0x0002000001047983 */ /* 0x001ea20000300800 */
[----:B------:R-:W2:Y:S02]  /*319f0*/  LDL.LU R5, [R1+0x204] ;  /* 0x0002040001057983 */ /* 0x000ea40000300800 */
[----:B------:R-:W2:Y:S02]  /*31a00*/  LDL.LU R6, [R1+0x208] ;  /* 0x0002080001067983 */ /* 0x000ea40000300800 */
[----:B------:R-:W2:Y:S01]  /*31a10*/  LDL.LU R7, [R1+0x20c] ;  /* 0x00020c0001077983 */ /* 0x000ea20000300800 */
[----:B------:R-:W2:Y:S01]  /*31a20*/  LDL.LU.64 R26, [R1+0x2a90] ;  /* 0x002a9000011a7983 */ /* 0x000ea20000300a00 */
[----:B------:R-:W2:Y:S02]  /*31a30*/  LDL.LU.64 R24, [R1+0x2a88] ;  /* 0x002a880001187983 */ /* 0x000ea40000300a00 */
[----:B------:R-:W-:Y:S07]  /*31a40*/  STL.64 [R1+0x2a28], R14 ;  /* 0x002a280e01007387 */ /* 0x000fee0000100a00 */
[----:B------:R0:W-:Y:S01]  /*31a50*/  STL.64 [R1+0x210], R20 ;  /* 0x0002101401007387 */ /* 0x0001e20000100a00 */
[----:B------:R1:W-:Y:S04]  /*31a60*/  STL.64 [R1+0x218], R22 ;  /* 0x0002181601007387 */ /* 0x0003e80000100a00 */
[----:B0-----:R-:W3:Y:S01]  /*31a70*/  LDL.LU R20, [R1+0x230] ;  /* 0x0002300001147983 */ /* 0x001ee20000300800 */
[----:B------:R-:W3:Y:S02]  /*31a80*/  LDL.LU R21, [R1+0x234] ;  /* 0x0002340001157983 */ /* 0x000ee40000300800 */
[----:B-1----:R-:W4:Y:S02]  /*31a90*/  LDL.LU R22, [R1+0x238] ;  /* 0x0002380001167983 */ /* 0x002f240000300800 */
[----:B------:R-:W4:Y:S02]  /*31aa0*/  LDL.LU R23, [R1+0x23c] ;  /* 0x00023c0001177983 */ /* 0x000f240000300800 */
[----:B----4-:R-:W-:Y:S01]  /*31ab0*/  STL.64 [R1+0x29a8], R22 ;  /* 0x0029a81601007387 */ /* 0x010fe20000100a00 */
[----:B---3--:R0:W-:Y:S03]  /*31ac0*/  STL.64 [R1+0x29a0], R20 ;  /* 0x0029a01401007387 */ /* 0x0081e60000100a00 */
[----:B0-----:R-:W3:Y:S01]  /*31ad0*/  LDL.LU R20, [R1+0x180] ;  /* 0x0001800001147983 */ /* 0x001ee20000300800 */
[----:B------:R-:W3:Y:S02]  /*31ae0*/  LDL.LU R21, [R1+0x184] ;  /* 0x0001840001157983 */ /* 0x000ee40000300800 */
[----:B------:R-:W4:Y:S02]  /*31af0*/  LDL.LU R22, [R1+0x188] ;  /* 0x0001880001167983 */ /* 0x000f240000300800 */
[----:B------:R-:W4:Y:S02]  /*31b00*/  LDL.LU R23, [R1+0x18c] ;  /* 0x00018c0001177983 */ /* 0x000f240000300800 */
[----:B------:R-:W-:-:S07]  /*31b10*/  IMAD.MOV.U32 R11, RZ, RZ, R28 ;  /* 0x000000ffff0b7224 */ /* 0x000fce00078e001c */
[----:B--2---:R-:W-:Y:S01]  /*31b20*/  HMMA.16816.F32.BF16 R8, R24, R10, R4 ;  /* 0x0000000a1808723c */ /* 0x004fe20000041804 */
[----:B----4-:R-:W-:Y:S01]  /*31b30*/  STL.64 [R1+0x29c0], R22 ;  /* 0x0029c01601007387 */ /* 0x010fe20000100a00 */
[----:B---3--:R0:W-:Y:S03]  /*31b40*/  STL.64 [R1+0x29b8], R20 ;  /* 0x0029b81401007387 */ /* 0x0081e60000100a00 */
[----:B0-----:R-:W2:Y:S01]  /*31b50*/  LDL.LU R20, [R1+0xc0] ;  /* 0x0000c00001147983 */ /* 0x001ea20000300800 */
[----:B------:R-:W2:Y:S02]  /*31b60*/  LDL.LU R21, [R1+0xc4] ;  /* 0x0000c40001157983 */ /* 0x000ea40000300800 */
[----:B------:R-:W3:Y:S02]  /*31b70*/  LDL.LU R22, [R1+0xc8] ;  /* 0x0000c80001167983 */ /* 0x000ee40000300800 */
[----:B------:R-:W3:Y:S02]  /*31b80*/  LDL.LU R23, [R1+0xcc] ;  /* 0x0000cc0001177983 */ /* 0x000ee40000300800 */
[----:B------:R-:W-:-:S02]  /*31b90*/  IMAD.MOV.U32 R15, RZ, RZ, R16 ;  /* 0x000000ffff0f7224 */ /* 0x000fc400078e0010 */
[----:B------:R-:W-:Y:S01]  /*31ba0*/  IMAD.MOV.U32 R14, RZ, RZ, R17 ;  /* 0x000000ffff0e7224 */ /* 0x000fe200078e0011 */
[----:B------:R-:W4:Y:S01]  /*31bb0*/  LDL.LU R16, [R1+0x1d0] ;  /* 0x0001d00001107983 */ /* 0x000f220000300800 */
[----:B------:R-:W4:Y:S02]  /*31bc0*/  LDL.LU R17, [R1+0x1d4] ;  /* 0x0001d40001117983 */ /* 0x000f240000300800 */
[----:B------:R-:W4:Y:S02]  /*31bd0*/  LDL.LU R18, [R1+0x1d8] ;  /* 0x0001d80001127983 */ /* 0x000f240000300800 */
[----:B------:R-:W4:Y:S01]  /*31be0*/  LDL.LU R19, [R1+0x1dc] ;  /* 0x0001dc0001137983 */ /* 0x000f220000300800 */
[----:B---3--:R-:W-:Y:S01]  /*31bf0*/  STL.64 [R1+0x29d0], R22 ;  /* 0x0029d01601007387 */ /* 0x008fe20000100a00 */
[----:B--2---:R-:W-:Y:S02]  /*31c00*/  STL.64 [R1+0x29c8], R20 ;  /* 0x0029c81401007387 */ /* 0x004fe40000100a00 */
[----:B------:R-:W2:Y:S02]  /*31c10*/  LDL.LU.64 R6, [R1+0x2a80] ;  /* 0x002a800001067983 */ /* 0x000ea40000300a00 */
[----:B------:R-:W2:Y:S01]  /*31c20*/  LDL.LU.64 R4, [R1+0x2a78] ;  /* 0x002a780001047983 */ /* 0x000ea20000300a00 */
[----:B------:R-:W-:Y:S01]  /*31c30*/  STL.64 [R1+0x200], R8 ;  /* 0x0002000801007387 */ /* 0x000fe20000100a00 */
[----:B------:R0:W-:Y:S03]  /*31c40*/  STL.64 [R1+0x208], R10 ;  /* 0x0002080a01007387 */ /* 0x0001e60000100a00 */
[----:B0-----:R-:W3:Y:S01]  /*31c50*/  LDL.LU.64 R10, [R1+0x2a70] ;  /* 0x002a7000010a7983 */ /* 0x001ee20000300a00 */
[----:B------:R-:W3:Y:S02]  /*31c60*/  LDL.LU.64 R8, [R1+0x2a68] ;  /* 0x002a680001087983 */ /* 0x000ee40000300a00 */
[----:B------:R-:W-:-:S02]  /*31c70*/  IMAD.MOV.U32 R22, RZ, RZ, R13 ;  /* 0x000000ffff167224 */ /* 0x000fc400078e000d */
[----:B------:R-:W-:Y:S02]  /*31c80*/  IMAD.MOV.U32 R23, RZ, RZ, R12 ;  /* 0x000000ffff177224 */ /* 0x000fe400078e000c */
[C---:B---3--:R-:W-:Y:S01]  /*31c90*/  HMMA.16816.F32.BF16 R12, R24.reuse, R14, R8 ;  /* 0x0000000e180c723c */ /* 0x048fe20000041808 */
[----:B------:R-:W4:Y:S11]  /*31ca0*/  LDL.LU.64 R10, [R1+0x2a60] ;  /* 0x002a6000010a7983 */ /* 0x000f360000300a00 */
[----:B------:R-:W-:Y:S11]  /*31cb0*/  @!UPT UIADD3 URZ, URZ, URZ, URZ ;  /* 0x0000003f3f3ff290 */ /* 0x000ff6000fffe03f */
[----:B------:R-:W-:Y:S01]  /*31cc0*/  STL.64 [R1+0x1f0], R12 ;  /* 0x0001f00c01007387 */ /* 0x000fe20000100a00 */
[----:B------:R0:W-:Y:S03]  /*31cd0*/  STL.64 [R1+0x1f8], R14 ;  /* 0x0001f80e01007387 */ /* 0x0001e60000100a00 */
[----:B0-----:R-:W3:Y:S01]  /*31ce0*/  LDL.64 R14, [R1+0x58] ;  /* 0x00005800010e7983 */ /* 0x001ee20000100a00 */
[C---:B--2---:R-:W-:Y:S03]  /*31cf0*/  HMMA.16816.F32.BF16 R4, R24.reuse, R22, R4 ;  /* 0x000000161804723c */ /* 0x044fe60000041804 */
[----:B---3--:R0:W-:Y:S01]  /*31d00*/  STL.64 [R1+0x2a40], R14 ;  /* 0x002a400e01007387 */ /* 0x0081e20000100a00 */
[----:B------:R-:W2:Y:S11]  /*31d10*/  LDL.LU R12, [R1+0x1b0] ;  /* 0x0001b000010c7983 */ /* 0x000eb60000300800 */
[----:B------:R-:W-:Y:S08]  /*31d20*/  @!UPT UIADD3 URZ, URZ, URZ, URZ ;  /* 0x0000003f3f3ff290 */ /* 0x000ff0000fffe03f */
[----:B------:R1:W-:Y:S02]  /*31d30*/  STL.64 [R1+0x1e0], R4 ;  /* 0x0001e00401007387 */ /* 0x0003e40000100a00 */
[----:B------:R3:W-:Y:S01]  /*31d40*/  STL.64 [R1+0x1e8], R6 ;  /* 0x0001e80601007387 */ /* 0x0007e20000100a00 */
[----:B------:R-:W2:Y:S04]  /*31d50*/  LDL.LU R13, [R1+0x1b4] ;  /* 0x0001b400010d7983 */ /* 0x000ea80000300800 */
[----:B0-----:R-:W2:Y:S01]  /*31d60*/  LDL.LU R14, [R1+0x1b8] ;  /* 0x0001b800010e7983 */ /* 0x001ea20000300800 */
[----:B------:R-:W2:Y:S02]  /*31d70*/  LDL.LU R15, [R1+0x1bc] ;  /* 0x0001bc00010f7983 */ /* 0x000ea40000300800 */
[----:B-1----:R-:W2:Y:S02]  /*31d80*/  LDL.LU R4, [R1+0x1c0] ;  /* 0x0001c00001047983 */ /* 0x002ea40000300800 */
[----:B------:R-:W2:Y:S01]  /*31d90*/  LDL.LU R5, [R1+0x1c4] ;  /* 0x0001c40001057983 */ /* 0x000ea20000300800 */
[----:B---3--:R-:W2:Y:S01]  /*31da0*/  LDL.LU R6, [R1+0x1c8] ;  /* 0x0001c80001067983 */ /* 0x008ea20000300800 */
[----:B------:R-:W2:Y:S02]  /*31db0*/  LDL.LU R7, [R1+0x1cc] ;  /* 0x0001cc0001077983 */ /* 0x000ea40000300800 */
[----:B------:R0:W-:Y:S02]  /*31dc0*/  STL.64 [R1+0x29e0], R22 ;  /* 0x0029e01601007387 */ /* 0x0001e40000100a00 */
[----:B0-----:R-:W3:Y:S04]  /*31dd0*/  LDL.64 R22, [R1+0x28] ;  /* 0x0000280001167983 */ /* 0x001ee80000100a00 */
[----:B---3--:R0:W-:Y:S04]  /*31de0*/  STL.64 [R1+0x29f8], R22 ;  /* 0x0029f81601007387 */ /* 0x0081e80000100a00 */
[----:B0-----:R-:W3:Y:S01]  /*31df0*/  LDL.64 R22, [R1+0x48] ;  /* 0x0000480001167983 */ /* 0x001ee20000100a00 */
[C---:B----4-:R-:W-:Y:S03]  /*31e00*/  HMMA.16816.F32.BF16 R16, R24.reuse, R10, R16 ;  /* 0x0000000a1810723c */ /* 0x050fe60000041810 */
[----:B---3--:R0:W-:Y:S01]  /*31e10*/  STL.64 [R1+0x2a20], R22 ;  /* 0x002a201601007387 */ /* 0x0081e20000100a00 */
[----:B------:R-:W3:Y:S02]  /*31e20*/  LDL.LU R20, [R1+0x100] ;  /* 0x0001000001147983 */ /* 0x000ee40000300800 */
[----:B------:R-:W3:Y:S01]  /*31e30*/  LDL.LU R21, [R1+0x104] ;  /* 0x0001040001157983 */ /* 0x000ee20000300800 */
[----:B0-----:R-:W4:Y:S01]  /*31e40*/  LDL.LU R22, [R1+0x108] ;  /* 0x0001080001167983 */ /* 0x001f220000300800 */
[----:B------:R-:W4:Y:S03]  /*31e50*/  LDL.LU R23, [R1+0x10c] ;  /* 0x00010c0001177983 */ /* 0x000f260000300800 */
[----:B----4-:R-:W-:Y:S01]  /*31e60*/  STL.64 [R1+0x2a38], R22 ;  /* 0x002a381601007387 */ /* 0x010fe20000100a00 */
[----:B---3--:R0:W-:Y:S03]  /*31e70*/  STL.64 [R1+0x2a30], R20 ;  /* 0x002a301401007387 */ /* 0x0081e60000100a00 */
[----:B0-----:R-:W3:Y:S01]  /*31e80*/  LDL.LU R20, [R1+0x1a0] ;  /* 0x0001a00001147983 */ /* 0x001ee20000300800 */
[----:B------:R-:W3:Y:S02]  /*31e90*/  LDL.LU R21, [R1+0x1a4] ;  /* 0x0001a40001157983 */ /* 0x000ee40000300800 */
[----:B------:R-:W3:Y:S02]  /*31ea0*/  LDL.LU R22, [R1+0x1a8] ;  /* 0x0001a80001167983 */ /* 0x000ee40000300800 */
[----:B------:R-:W3:Y:S03]  /*31eb0*/  LDL.LU R23, [R1+0x1ac] ;  /* 0x0001ac0001177983 */ /* 0x000ee60000300800 */
[----:B------:R-:W-:Y:S01]  /*31ec0*/  STL.64 [R1+0x1d0], R16 ;  /* 0x0001d01001007387 */ /* 0x000fe20000100a00 */
[----:B------:R0:W-:Y:S03]  /*31ed0*/  STL.64 [R1+0x1d8], R18 ;  /* 0x0001d81201007387 */ /* 0x0001e60000100a00 */
[----:B0-----:R-:W2:Y:S01]  /*31ee0*/  LDL.LU.64 R18, [R1+0x2a58] ;  /* 0x002a580001127983 */ /* 0x001ea20000300a00 */
[----:B------:R0:W-:Y:S02]  /*31ef0*/  STL.64 [R1+0x29d8], R10 ;  /* 0x0029d80a01007387 */ /* 0x0001e40000100a00 */
[----:B------:R-:W4:Y:S02]  /*31f00*/  LDL.LU R8, [R1+0xd0] ;  /* 0x0000d00001087983 */ /* 0x000f240000300800 */
[----:B------:R-:W4:Y:S01]  /*31f10*/  LDL.LU R9, [R1+0xd4] ;  /* 0x0000d40001097983 */ /* 0x000f220000300800 */
[----:B0-----:R-:W2:Y:S01]  /*31f20*/  LDL.LU R10, [R1+0xd8] ;  /* 0x0000d800010a7983 */ /* 0x001ea20000300800 */
[----:B------:R-:W2:Y:S03]  /*31f30*/  LDL.LU R11, [R1+0xdc] ;  /* 0x0000dc00010b7983 */ /* 0x000ea60000300800 */
[----:B--2---:R-:W-:Y:S01]  /*31f40*/  STL.64 [R1+0x29f0], R10 ;  /* 0x0029f00a01007387 */ /* 0x004fe20000100a00 */
[----:B----4-:R0:W-:Y:S03]  /*31f50*/  STL.64 [R1+0x29e8], R8 ;  /* 0x0029e80801007387 */ /* 0x0101e60000100a00 */
[----:B0-----:R-:W2:Y:S01]  /*31f60*/  LDL.LU R8, [R1+0xe0] ;  /* 0x0000e00001087983 */ /* 0x001ea20000300800 */
[----:B------:R-:W2:Y:S02]  /*31f70*/  LDL.LU R9, [R1+0xe4] ;  /* 0x0000e40001097983 */ /* 0x000ea40000300800 */
[----:B------:R-:W4:Y:S02]  /*31f80*/  LDL.LU R10, [R1+0xe8] ;  /* 0x0000e800010a7983 */ /* 0x000f240000300800 */
[----:B------:R-:W4:Y:S01]  /*31f90*/  LDL.LU R11, [R1+0xec] ;  /* 0x0000ec00010b7983 */ /* 0x000f220000300800 */
[C---:B------:R-:W-:Y:S01]  /*31fa0*/  HMMA.16816.F32.BF16 R4, R24.reuse, R18, R4 ;  /* 0x000000121804723c */ /* 0x040fe20000041804 */
[----:B----4-:R-:W-:Y:S01]  /*31fb0*/  STL.64 [R1+0x2a08], R10 ;  /* 0x002a080a01007387 */ /* 0x010fe20000100a00 */
[----:B--2---:R0:W-:Y:S03]  /*31fc0*/  STL.64 [R1+0x2a00], R8 ;  /* 0x002a000801007387 */ /* 0x0041e60000100a00 */
[----:B0-----:R-:W2:Y:S01]  /*31fd0*/  LDL.LU R8, [R1+0xf0] ;  /* 0x0000f00001087983 */ /* 0x001ea20000300800 */
[----:B------:R-:W2:Y:S02]  /*31fe0*/  LDL.LU R9, [R1+0xf4] ;  /* 0x0000f40001097983 */ /* 0x000ea40000300800 */
[----:B------:R-:W2:Y:S02]  /*31ff0*/  LDL.LU R10, [R1+0xf8] ;  /* 0x0000f800010a7983 */ /* 0x000ea40000300800 */
[----:B------:R-:W2:Y:S11]  /*32000*/  LDL.LU R11, [R1+0xfc] ;  /* 0x0000fc00010b7983 */ /* 0x000eb60000300800 */
[----:B------:R-:W-:Y:S02]  /*32010*/  @!UPT UIADD3 URZ, URZ, URZ, URZ ;  /* 0x0000003f3f3ff290 */ /* 0x000fe4000fffe03f */
[----:B------:R-:W-:Y:S01]  /*32020*/  STL.64 [R1+0x1c0], R4 ;  /* 0x0001c00401007387 */ /* 0x000fe20000100a00 */
[----:B------:R0:W-:Y:S03]  /*32030*/  STL.64 [R1+0x1c8], R6 ;  /* 0x0001c80601007387 */ /* 0x0001e60000100a00 */
[----:B0-----:R-:W4:Y:S01]  /*32040*/  LDL.LU.64 R6, [R1+0x2a50] ;  /* 0x002a500001067983 */ /* 0x001f220000300a00 */
[----:B------:R-:W2:Y:S01]  /*32050*/  LDL.LU.64 R4, [R1+0x2a48] ;  /* 0x002a480001047983 */ /* 0x000ea20000300a00 */
        /* <DEDUP_REMOVED lines=20> */
[----:B------:R-:W-:Y:S01]  /*321a0*/  STL.64 [R1+0x100], R24 ;  /* 0x0001001801007387 */ /* 0x000fe20000100a00 */
[----:B------:R-:W-:Y:S01]  /*321b0*/  STL.64 [R1+0x108], R26 ;  /* 0x0001081a01007387 */ /* 0x000fe20000100a00 */
[C---:B--2---:R-:W-:Y:S01]  /*321c0*/  HMMA.16816.F32.BF16 R8, R12.reuse, R22, R8 ;  /* 0x000000160c08723c */ /* 0x044fe20000041808 */
        /* <DEDUP_REMOVED lines=9> */
[----:B------:R-:W-:Y:S01]  /*32260*/  IMAD.MOV.U32 R27, RZ, RZ, R0 ;  /* 0x000000ffff1b7224 */ /* 0x000fe200078e0000 */
        /* <DEDUP_REMOVED lines=13> */
[----:B------:R0:W-:Y:S03]  /*32340*/  STL.64 [R1+0xd8], R22 ;  /* 0x0000d81601007387 */ /* 0x0001e60000100a00 */
[----:B0-----:R-:W2:Y:S01]  /*32350*/  LDL.LU.64 R22, [R1+0x29d0] ;  /* 0x0029d00001167983 */ /* 0x001ea20000300a00 */
[----:B------:R-:W2:Y:S02]  /*32360*/  LDL.LU.64 R20, [R1+0x29c8] ;  /* 0x0029c80001147983 */ /* 0x000ea40000300a00 */
[C---:B--2---:R-:W-:Y:S01]  /*32370*/  HMMA.16816.F32.BF16 R8, R12.reuse, R10, R20 ;  /* 0x0000000a0c08723c */ /* 0x044fe20000041814 */
[----:B------:R-:W2:Y:S01]  /*32380*/  LDL.LU.64 R22, [R1+0x29c0] ;  /* 0x0029c00001167983 */ /* 0x000ea20000300a00 */
[----:B------:R-:W2:Y:S11]  /*32390*/  LDL.LU.64 R20, [R1+0x29b8] ;  /* 0x0029b80001147983 */ /* 0x000eb60000300a00 */
[----:B------:R-:W-:Y:S10]  /*323a0*/  @!UPT UIADD3 URZ, URZ, URZ, URZ ;  /* 0x0000003f3f3ff290 */ /* 0x000ff4000fffe03f */
[----:B------:R-:W-:Y:S01]  /*323b0*/  STL.64 [R1+0xc0], R8 ;  /* 0x0000c00801007387 */ /* 0x000fe20000100a00 */
[----:B------:R0:W-:Y:S03]  /*323c0*/  STL.64 [R1+0xc8], R10 ;  /* 0x0000c80a01007387 */ /* 0x0001e60000100a00 */
[----:B0-----:R-:W3:Y:S01]  /*323d0*/  LDL.LU R11, [R1+0x29b0] ;  /* 0x0029b000010b7983 */ /* 0x001ee20000300800 */
[C---:B--2---:R-:W-:Y:S03]  /*323e0*/  HMMA.16816.F32.BF16 R16, R12.reuse, R18, R20 ;  /* 0x000000120c10723c */ /* 0x044fe60000041814 */
[----:B------:R-:W2:Y:S01]  /*323f0*/  LDL.LU.64 R22, [R1+0x29a8] ;  /* 0x0029a80001167983 */ /* 0x000ea20000300a00 */
[----:B------:R-:W2:Y:S11]  /*32400*/  LDL.LU.64 R20, [R1+0x29a0] ;  /* 0x0029a00001147983 */ /* 0x000eb60000300a00 */
[----:B------:R-:W-:Y:S08]  /*32410*/  @!UPT UIADD3 URZ, URZ, URZ, URZ ;  /* 0x0000003f3f3ff290 */ /* 0x000ff0000fffe03f */
[----:B------:R-:W-:Y:S01]  /*32420*/  STL.64 [R1+0x180], R16 ;  /* 0x0001801001007387 */ /* 0x000fe20000100a00 */
[----:B------:R-:W-:Y:S02]  /*32430*/  STL.64 [R1+0x188], R18 ;  /* 0x0001881201007387 */ /* 0x000fe40000100a00 */
[----:B------:R-:W0:Y:S01]  /*32440*/  LDSM.16.MT88.4 R16, [R3+0x6000] ;  /* 0x006000000310783b */ /* 0x000e220000004200 */
[----:B---3--:R-:W-:Y:S04]  /*32450*/  LDSM.16.MT88.4 R8, [R11+0x6180] ;  /* 0x006180000b08783b */ /* 0x008fe80000004200 */
[----:B0-----:R-:W-:Y:S01]  /*32460*/  STL.64 [R1+0x2918], R18 ;  /* 0x0029181201007387 */ /* 0x001fe20000100a00 */
[----:B------:R0:W-:Y:S03]  /*32470*/  STL.64 [R1+0x2910], R16 ;  /* 0x0029101001007387 */ /* 0x0001e60000100a00 */
[----:B0-----:R-:W3:Y:S01]  /*32480*/  LDL.LU R16, [R1+0x370] ;  /* 0x0003700001107983 */ /* 0x001ee20000300800 */
[----:B------:R-:W3:Y:S02]  /*32490*/  LDL.LU R17, [R1+0x374] ;  /* 0x0003740001117983 */ /* 0x000ee40000300800 */
[----:B------:R-:W3:Y:S02]  /*324a0*/  LDL.LU R18, [R1+0x378] ;  /* 0x0003780001127983 */ /* 0x000ee40000300800 */
[----:B------:R-:W3:Y:S01]  /*324b0*/  LDL.LU R19, [R1+0x37c] ;  /* 0x00037c0001137983 */ /* 0x000ee20000300800 */
[----:B------:R-:W-:Y:S01]  /*324c0*/  STL.64 [R1+0x2938], R6 ;  /* 0x0029380601007387 */ /* 0x000fe20000100a00 */
[----:B------:R0:W-:Y:S01]  /*324d0*/  STL.64 [R1+0x2930], R4 ;  /* 0x0029300401007387 */ /* 0x0001e20000100a00 */
[C---:B--2---:R-:W-:Y:S11]  /*324e0*/  HMMA.16816.F32.BF16 R20, R12.reuse, R6, R20 ;  /* 0x000000060c14723c */ /* 0x044ff60000041814 */
[----:B------:R-:W-:Y:S11]  /*324f0*/  @!UPT UIADD3 URZ, URZ, URZ, URZ ;  /* 0x0000003f3f3ff290 */ /* 0x000ff6000fffe03f */
[----:B------:R-:W-:Y:S01]  /*32500*/  @!UPT UIADD3 URZ, URZ, URZ, URZ ;  /* 0x0000003f3f3ff290 */ /* 0x000fe2000fffe03f */
[----:B------:R-:W-:Y:S01]  /*32510*/  STL.64 [R1+0x230], R20 ;  /* 0x0002301401007387 */ /* 0x000fe20000100a00 */
[----:B------:R-:W-:Y:S02]  /*32520*/  STL.64 [R1+0x238], R22 ;  /* 0x0002381601007387 */ /* 0x000fe40000100a00 */
[----:B0-----:R-:W2:Y:S02]  /*32530*/  LDL.LU R4, [R1+0x380] ;  /* 0x0003800001047983 */ /* 0x001ea40000300800 */
[----:B------:R-:W2:Y:S01]  /*32540*/  LDL.LU R5, [R1+0x384] ;  /* 0x0003840001057983 */ /* 0x000ea20000300800 */
[----:B------:R-:W2:Y:S01]  /*32550*/  LDL.LU R6, [R1+0x388] ;  /* 0x0003880001067983 */ /* 0x000ea20000300800 */
[----:B------:R-:W2:Y:S03]  /*32560*/  LDL.LU R7, [R1+0x38c] ;  /* 0x00038c0001077983 */ /* 0x000ea60000300800 */
[----:B------:R-:W0:Y:S04]  /*32570*/  LDSM.16.MT88.4 R20, [R3+0x6080] ;  /* 0x006080000314783b */ /* 0x000e280000004200 */
[----:B0-----:R0:W-:Y:S01]  /*32580*/  STL.64 [R1+0x2870], R22 ;  /* 0x0028701601007387 */ /* 0x0011e20000100a00 */
[----:B------:R-:W-:Y:S03]  /*32590*/  STL.64 [R1+0x2868], R20 ;  /* 0x0028681401007387 */ /* 0x000fe60000100a00 */
[----:B0-----:R-:W3:Y:S01]  /*325a0*/  LDL.LU.64 R22, [R1+0x68] ;  /* 0x0000680001167983 */ /* 0x001ee20000300a00 */
[C---:B--2---:R-:W-:Y:S03]  /*325b0*/  HMMA.16816.F32.BF16 R4, R12.reuse, R26, R4 ;  /* 0x0000001a0c04723c */ /* 0x044fe60000041804 */
[----:B------:R-:W0:Y:S04]  /*325c0*/  LDSM.16.MT88.4 R24, [R3+0x6100] ;  /* 0x006100000318783b */ /* 0x000e280000004200 */
[----:B0-----:R-:W-:Y:S11]  /*325d0*/  STL.64 [R1+0x2810], R26 ;  /* 0x0028101a01007387 */ /* 0x001ff60000100a00 */
[----:B------:R-:W-:Y:S05]  /*325e0*/  @!UPT UIADD3 URZ, URZ, URZ, URZ ;  /* 0x0000003f3f3ff290 */ /* 0x000fea000fffe03f */
[----:B------:R-:W-:Y:S02]  /*325f0*/  STL.64 [R1+0x580], R4 ;  /* 0x0005800401007387 */ /* 0x000fe40000100a00 */
[----:B------:R3:W-:Y:S02]  /*32600*/  STL.64 [R1+0x588], R6 ;  /* 0x0005880601007387 */ /* 0x0007e40000100a00 */
[----:B---3--:R-:W-:Y:S01]  /*32610*/  HMMA.16816.F32.BF16 R4, R12, R22, R16 ;  /* 0x000000160c04723c */ /* 0x008fe20000041810 */
[----:B------:R-:W-:Y:S02]  /*32620*/  IMAD.MOV.U32 R26, RZ, RZ, R0 ;  /* 0x000000ffff1a7224 */ /* 0x000fe400078e0000 */
[----:B------:R-:W-:Y:S01]  /*32630*/  IMAD.MOV.U32 R27, RZ, RZ, R2 ;  /* 0x000000ffff1b7224 */ /* 0x000fe200078e0002 */
[----:B------:R-:W-:Y:S01]  /*32640*/  STL.64 [R1+0x2808], R24 ;  /* 0x0028081801007387 */ /* 0x000fe20000100a00 */
[----:B------:R-:W2:Y:S02]  /*32650*/  LDL.LU R0, [R1+0x2998] ;  /* 0x0029980001007983 */ /* 0x000ea40000300800 */
[----:B------:R-:W3:Y:S01]  /*32660*/  LDL.LU R2, [R1+0x2994] ;  /* 0x0029940001027983 */ /* 0x000ee20000300800 */
[----:B------:R0:W1:Y:S04]  /*32670*/  LDSM.16.MT88.4 R12, [R3+0x6180] ;  /* 0x00618000030c783b */ /* 0x0000680000004200 */
[----:B------:R-:W-:Y:S01]  /*32680*/  STL.64 [R1+0x2978], R26 ;  /* 0x0029781a01007387 */ /* 0x000fe20000100a00 */
[----:B------:R4:W-:Y:S10]  /*32690*/  STL.64 [R1+0x2960], R22 ;  /* 0x0029601601007387 */ /* 0x0009f40000100a00 */
[----:B------:R-:W-:Y:S01]  /*326a0*/  STL.64 [R1+0x570], R4 ;  /* 0x0005700401007387 */ /* 0x000fe20000100a00 */
[----:B------:R-:W-:Y:S02]  /*326b0*/  STL.64 [R1+0x578], R6 ;  /* 0x0005780601007387 */ /* 0x000fe40000100a00 */
[----:B0-----:R-:W2:Y:S02]  /*326c0*/  LDL.LU R3, [R1+0x2990] ;  /* 0x0029900001037983 */ /* 0x001ea40000300800 */
[----:B------:R-:W2:Y:S01]  /*326d0*/  LDL.LU R16, [R1+0x400] ;  /* 0x0004000001107983 */ /* 0x000ea20000300800 */
[----:B------:R-:W2:Y:S01]  /*326e0*/  LDL.LU R17, [R1+0x404] ;  /* 0x0004040001117983 */ /* 0x000ea20000300800 */
[----:B------:R-:W2:Y:S02]  /*326f0*/  LDL.LU R18, [R1+0x408] ;  /* 0x0004080001127983 */ /* 0x000ea40000300800 */
[----:B------:R-:W2:Y:S02]  /*32700*/  LDL.LU R19, [R1+0x40c] ;  /* 0x00040c0001137983 */ /* 0x000ea40000300800 */
[----:B------:R-:W2:Y:S01]  /*32710*/  LDL.LU R20, [R1+0x440] ;  /* 0x0004400001147983 */ /* 0x000ea20000300800 */
[----:B------:R-:W2:Y:S01]  /*32720*/  LDL.LU R21, [R1+0x444] ;  /* 0x0004440001157983 */ /* 0x000ea20000300800 */
[----:B----4-:R-:W4:Y:S02]  /*32730*/  LDL.LU R22, [R1+0x448] ;  /* 0x0004480001167983 */ /* 0x010f240000300800 */
[----:B------:R-:W4:Y:S02]  /*32740*/  LDL.LU R23, [R1+0x44c] ;  /* 0x00044c0001177983 */ /* 0x000f240000300800 */
        /* <DEDUP_REMOVED lines=12> */
[----:B------:R-:W4:Y:S04]  /*32810*/  LDL.64 R6, [R1+0x38] ;  /* 0x0000380001067983 */ /* 0x000f280000100a00 */
[----:B----4-:R0:W-:Y:S04]  /*32820*/  STL.64 [R1+0x2950], R6 ;  /* 0x0029500601007387 */ /* 0x0101e80000100a00 */
[----:B0-----:R-:W4:Y:S04]  /*32830*/  LDL.LU.64 R6, [R1+0x8] ;  /* 0x0000080001067983 */ /* 0x001f280000300a00 */
[----:B----4-:R0:W-:Y:S04]  /*32840*/  STL.64 [R1+0x2958], R6 ;  /* 0x0029580601007387 */ /* 0x0101e80000100a00 */
[----:B0-----:R-:W4:Y:S01]  /*32850*/  LDL.64 R6, [R1+0x18] ;  /* 0x0000180001067983 */ /* 0x001f220000100a00 */
[----:B------:R-:W-:Y:S02]  /*32860*/  STL.64 [R1+0x2928], R18 ;  /* 0x0029281201007387 */ /* 0x000fe40000100a00 */
[----:B------:R0:W-:Y:S02]  /*32870*/  STL.64 [R1+0x2920], R16 ;  /* 0x0029201001007387 */ /* 0x0001e40000100a00 */
        /* <DEDUP_REMOVED lines=16> */
[----:B------:R-:W-:-:S02]  /*32980*/  IMAD.MOV.U32 R26, RZ, RZ, R29 ;  /* 0x000000ffff1a7224 */ /* 0x000fc400078e001d */
[----:B------:R-:W-:-:S07]  /*32990*/  IMAD.MOV.U32 R27, RZ, RZ, R28 ;  /* 0x000000ffff1b7224 */ /* 0x000fce00078e001c */
[C---:B------:R-:W-:Y:S01]  /*329a0*/  HMMA.16816.F32.BF16 R24, R8.reuse, R26, R20 ;  /* 0x0000001a0818723c */ /* 0x040fe20000041814 */
[----:B--2---:R-:W-:Y:S01]  /*329b0*/  STL.64 [R1+0x2880], R14 ;  /* 0x0028800e01007387 */ /* 0x004fe20000100a00 */
[----:B------:R0:W-:Y:S03]  /*329c0*/  STL.64 [R1+0x2878], R12 ;  /* 0x0028780c01007387 */ /* 0x0001e60000100a00 */
[----:B0-----:R-:W2:Y:S01]  /*329d0*/  LDL.LU R12, [R1+0x2b0] ;  /* 0x0002b000010c7983 */ /* 0x001ea20000300800 */
[----:B------:R-:W2:Y:S02]  /*329e0*/  LDL.LU R13, [R1+0x2b4] ;  /* 0x0002b400010d7983 */ /* 0x000ea40000300800 */
[----:B------:R-:W2:Y:S02]  /*329f0*/  LDL.LU R14, [R1+0x2b8] ;  /* 0x0002b800010e7983 */ /* 0x000ea40000300800 */
[----:B------:R-:W2:Y:S02]  /*32a00*/  LDL.LU R15, [R1+0x2bc] ;  /* 0x0002bc00010f7983 */ /* 0x000ea40000300800 */
[----:B--2---:R0:W-:Y:S01]  /*32a10*/  STL.64 [R1+0x2890], R14 ;  /* 0x0028900e01007387 */ /* 0x0041e20000100a00 */
[----:B------:R-:W-:Y:S03]  /*32a20*/  STL.64 [R1+0x2888], R12 ;  /* 0x0028880c01007387 */ /* 0x000fe60000100a00 */
[----:B0-----:R-:W2:Y:S01]  /*32a30*/  LDL.64 R14, [R1+0x58] ;  /* 0x00005800010e7983 */ /* 0x001ea20000100a00 */
[----:B------:R-:W2:Y:S02]  /*32a40*/  LDL.LU.64 R22, [R1+0x2988] ;  /* 0x0029880001167983 */ /* 0x000ea40000300a00 */
[----:B------:R-:W2:Y:S04]  /*32a50*/  LDL.LU.64 R20, [R1+0x2980] ;  /* 0x0029800001147983 */ /* 0x000ea80000300a00 */
[----:B------:R-:W-:Y:S01]  /*32a60*/  STL.64 [R1+0x560], R24 ;  /* 0x0005601801007387 */ /* 0x000fe20000100a00 */
[----:B------:R0:W-:Y:S04]  /*32a70*/  STL.64 [R1+0x568], R26 ;  /* 0x0005681a01007387 */ /* 0x0001e80000100a00 */
[----:B0-----:R-:W2:Y:S02]  /*32a80*/  LDL.LU.64 R26, [R1+0x2978] ;  /* 0x00297800011a7983 */ /* 0x001ea40000300a00 */
        /* <DEDUP_REMOVED lines=8> */
[----:B------:R-:W2:Y:S01]  /*32b10*/  LDL.LU R24, [R1+0x430] ;  /* 0x0004300001187983 */ /* 0x000ea20000300800 */
[----:B------:R-:W2:Y:S04]  /*32b20*/  LDL.LU R25, [R1+0x434] ;  /* 0x0004340001197983 */ /* 0x000ea80000300800 */
[----:B0-----:R-:W2:Y:S01]  /*32b30*/  LDL.LU R26, [R1+0x438] ;  /* 0x00043800011a7983 */ /* 0x001ea20000300800 */
[----:B------:R-:W2:Y:S01]  /*32b40*/  LDL.LU R27, [R1+0x43c] ;  /* 0x00043c00011b7983 */ /* 0x000ea20000300800 */
[C---:B----4-:R-:W-:Y:S11]  /*32b50*/  HMMA.16816.F32.BF16 R20, R8.reuse, R6, R20 ;  /* 0x000000060814723c */ /* 0x050ff60000041814 */
[----:B------:R-:W-:Y:S11]  /*32b60*/  @!UPT UIADD3 URZ, URZ, URZ, URZ ;  /* 0x0000003f3f3ff290 */ /* 0x000ff6000fffe03f */
[----:B------:R-:W-:Y:S01]  /*32b70*/  @!UPT UIADD3 URZ, URZ, URZ, URZ ;  /* 0x0000003f3f3ff290 */ /* 0x000fe2000fffe03f */
[----:B------:R0:W-:Y:S01]  /*32b80*/  STL.64 [R1+0x540], R20 ;  /* 0x0005401401007387 */ /* 0x0001e20000100a00 */
[----:B------:R1:W-:Y:S02]  /*32b90*/  STL.64 [R1+0x548], R22 ;  /* 0x0005481601007387 */ /* 0x0003e40000100a00 */
[----:B0-----:R-:W-:Y:S01]  /*32ba0*/  IMAD.MOV.U32 R21, RZ, RZ, R6 ;  /* 0x000000ffff157224 */ /* 0x001fe200078e0006 */
[----:B-1----:R-:W4:Y:S01]  /*32bb0*/  LDL.LU.64 R22, [R1+0x2960] ;  /* 0x0029600001167983 */ /* 0x002f220000300a00 */
[----:B------:R-:W-:Y:S02]  /*32bc0*/  IMAD.MOV.U32 R20, RZ, RZ, R7 ;  /* 0x000000ffff147224 */ /* 0x000fe400078e0007 */
[----:B------:R-:W2:Y:S02]  /*32bd0*/  LDL.LU.64 R6, [R1+0x2958] ;  /* 0x0029580001067983 */ /* 0x000ea40000300a00 */
[C---:B--2---:R-:W-:Y:S11]  /*32be0*/  HMMA.16816.F32.BF16 R24, R8.reuse, R6, R24 ;  /* 0x000000060818723c */ /* 0x044ff60000041818 */
        /* <DEDUP_REMOVED lines=16> */
[----:B------:R-:W3:Y:S01]  /*32cf0*/  LDL.LU.64 R4, [R1+0x2930] ;  /* 0x0029300001047983 */ /* 0x000ee20000300a00 */
[----:B--2---:R-:W-:Y:S11]  /*32d00*/  HMMA.16816.F32.BF16 R16, R8, R6, R16 ;  /* 0x000000060810723c */ /* 0x004ff60000041810 */
[----:B------:R-:W-:Y:S11]  /*32d10*/  @!UPT UIADD3 URZ, URZ, URZ, URZ ;  /* 0x0000003f3f3ff290 */ /* 0x000ff6000fffe03f */
[----:B------:R-:W-:Y:S01]  /*32d20*/  @!UPT UIADD3 URZ, URZ, URZ, URZ ;  /* 0x0000003f3f3ff290 */ /* 0x000fe2000fffe03f */
[----:B------:R-:W-:Y:S01]  /*32d30*/  STL.64 [R1+0x510], R16 ;  /* 0x0005101001007387 */ /* 0x000fe20000100a00 */
[----:B------:R0:W-:Y:S03]  /*32d40*/  STL.64 [R1+0x518], R18 ;  /* 0x0005181201007387 */ /* 0x0001e60000100a00 */
[----:B0-----:R-:W2:Y:S01]  /*32d50*/  LDL.LU.64 R18, [R1+0x2928] ;  /* 0x0029280001127983 */ /* 0x001ea20000300a00 */
[----:B------:R-:W2:Y:S02]  /*32d60*/  LDL.LU.64 R16, [R1+0x2920] ;  /* 0x0029200001107983 */ /* 0x000ea40000300a00 */
[----:B------:R0:W-:Y:S02]  /*32d70*/  STL.64 [R1+0x28b0], R6 ;  /* 0x0028b00601007387 */ /* 0x0001e40000100a00 */
[----:B---3--:R-:W-:Y:S02]  /*32d80*/  STL.64 [R1+0x28a8], R4 ;  /* 0x0028a80401007387 */ /* 0x008fe40000100a00 */
[----:B0-----:R-:W-:-:S02]  /*32d90*/  IMAD.MOV.U32 R6, RZ, RZ, R13 ;  /* 0x000000ffff067224 */ /* 0x001fc400078e000d */
[----:B------:R-:W-:-:S05]  /*32da0*/  IMAD.MOV.U32 R7, RZ, RZ, R12 ;  /* 0x000000ffff077224 */ /* 0x000fca00078e000c */
[----:B------:R2:W-:Y:S02]  /*32db0*/  STL.64 [R1+0x2908], R6 ;  /* 0x0029080601007387 */ /* 0x0005e40000100a00 */
[C---:B--2---:R-:W-:Y:S02]  /*32dc0*/  HMMA.16816.F32.BF16 R4, R8.reuse, R14, R16 ;  /* 0x0000000e0804723c */ /* 0x044fe40000041810 */
[----:B------:R-:W4:Y:S11]  /*32dd0*/  LDL.LU R16, [R1+0x360] ;  /* 0x0003600001107983 */ /* 0x000f360000300800 */
[----:B------:R-:W-:Y:S10]  /*32de0*/  @!UPT UIADD3 URZ, URZ, URZ, URZ ;  /* 0x0000003f3f3ff290 */ /* 0x000ff4000fffe03f */
[----:B------:R-:W-:Y:S01]  /*32df0*/  STL.64 [R1+0x500], R4 ;  /* 0x0005000401007387 */ /* 0x000fe20000100a00 */
[----:B------:R-:W-:Y:S02]  /*32e00*/  STL.64 [R1+0x508], R6 ;  /* 0x0005080601007387 */ /* 0x000fe40000100a00 */
[----:B------:R-:W4:Y:S02]  /*32e10*/  LDL.LU R17, [R1+0x364] ;  /* 0x0003640001117983 */ /* 0x000f240000300800 */
[----:B------:R-:W4:Y:S01]  /*32e20*/  LDL.LU R18, [R1+0x368] ;  /* 0x0003680001127983 */ /* 0x000f220000300800 */
[----:B------:R-:W4:Y:S01]  /*32e30*/  LDL.LU R19, [R1+0x36c] ;  /* 0x00036c0001137983 */ /* 0x000f220000300800 */
[----:B------:R0:W-:Y:S02]  /*32e40*/  STL.64 [R1+0x28a0], R14 ;  /* 0x0028a00e01007387 */ /* 0x0001e40000100a00 */
[----:B------:R-:W2:Y:S02]  /*32e50*/  LDL.LU R12, [R1+0x3a0] ;  /* 0x0003a000010c7983 */ /* 0x000ea40000300800 */
[----:B------:R-:W2:Y:S01]  /*32e60*/  LDL.LU R13, [R1+0x3a4] ;  /* 0x0003a400010d7983 */ /* 0x000ea20000300800 */
[----:B0-----:R-:W3:Y:S01]  /*32e70*/  LDL.LU R14, [R1+0x3a8] ;  /* 0x0003a800010e7983 */ /* 0x001ee20000300800 */
[----:B------:R-:W3:Y:S02]  /*32e80*/  LDL.LU R15, [R1+0x3ac] ;  /* 0x0003ac00010f7983 */ /* 0x000ee40000300800 */
[----:B------:R-:W2:Y:S02]  /*32e90*/  LDL.LU R4, [R1+0x3f0] ;  /* 0x0003f00001047983 */ /* 0x000ea40000300800 */
[----:B------:R-:W4:Y:S01]  /*32ea0*/  LDL.LU R5, [R1+0x3f4] ;  /* 0x0003f40001057983 */ /* 0x000f220000300800 */
[----:B------:R-:W4:Y:S01]  /*32eb0*/  LDL.LU R6, [R1+0x3f8] ;  /* 0x0003f80001067983 */ /* 0x000f220000300800 */
[----:B------:R-:W4:Y:S02]  /*32ec0*/  LDL.LU R7, [R1+0x3fc] ;  /* 0x0003fc0001077983 */ /* 0x000f240000300800 */
[----:B------:R-:W4:Y:S01]  /*32ed0*/  LDL.64 R26, [R1+0x48] ;  /* 0x00004800011a7983 */ /* 0x000f220000100a00 */
        /* <DEDUP_REMOVED lines=12> */
[----:B----4-:R-:W-:Y:S01]  /*32fa0*/  HMMA.16816.F32.BF16 R8, R8, R22, R16 ;  /* 0x000000160808723c */ /* 0x010fe20000041810 */
[----:B---3--:R0:W-:Y:S01]  /*32fb0*/  STL.64 [R1+0x28e0], R14 ;  /* 0x0028e00e01007387 */ /* 0x0081e20000100a00 */
[----:B--2---:R1:W-:Y:S02]  /*32fc0*/  STL.64 [R1+0x28d8], R12 ;  /* 0x0028d80c01007387 */ /* 0x0043e40000100a00 */
[----:B0-----:R-:W-:-:S02]  /*32fd0*/  IMAD.MOV.U32 R14, RZ, RZ, R21 ;  /* 0x000000ffff0e7224 */ /* 0x001fc400078e0015 */
[----:B------:R-:W-:-:S05]  /*32fe0*/  IMAD.MOV.U32 R15, RZ, RZ, R20 ;  /* 0x000000ffff0f7224 */ /* 0x000fca00078e0014 */
[----:B------:R0:W-:Y:S01]  /*32ff0*/  STL.64 [R1+0x28f8], R14 ;  /* 0x0028f80e01007387 */ /* 0x0001e20000100a00 */
[----:B-1----:R-:W2:Y:S02]  /*33000*/  LDL.LU R12, [R1+0x3e0] ;  /* 0x0003e000010c7983 */ /* 0x002ea40000300800 */
[----:B------:R-:W2:Y:S01]  /*33010*/  LDL.LU R13, [R1+0x3e4] ;  /* 0x0003e400010d7983 */ /* 0x000ea20000300800 */
[----:B0-----:R-:W2:Y:S01]  /*33020*/  LDL.LU R14, [R1+0x3e8] ;  /* 0x0003e800010e7983 */ /* 0x001ea20000300800 */
[----:B------:R-:W2:Y:S02]  /*33030*/  LDL.LU R15, [R1+0x3ec] ;  /* 0x0003ec00010f7983 */ /* 0x000ea40000300800 */
[----:B------:R-:W3:Y:S02]  /*33040*/  LDL.LU.64 R18, [R1+0x2918] ;  /* 0x0029180001127983 */ /* 0x000ee40000300a00 */
[----:B------:R-:W3:Y:S01]  /*33050*/  LDL.LU.64 R16, [R1+0x2910] ;  /* 0x0029100001107983 */ /* 0x000ee20000300a00 */
[----:B------:R0:W-:Y:S01]  /*33060*/  STL.64 [R1+0x2898], R22 ;  /* 0x0028981601007387 */ /* 0x0001e20000100a00 */
[----:B------:R-:W4:Y:S02]  /*33070*/  LDL.LU R20, [R1+0x390] ;  /* 0x0003900001147983 */ /* 0x000f240000300800 */
[----:B------:R-:W-:Y:S02]  /*33080*/  STL.64 [R1+0x380], R8 ;  /* 0x0003800801007387 */ /* 0x000fe40000100a00 */
[----:B------:R-:W-:Y:S01]  /*33090*/  STL.64 [R1+0x388], R10 ;  /* 0x0003880a01007387 */ /* 0x000fe20000100a00 */
[----:B------:R-:W4:Y:S04]  /*330a0*/  LDL.LU R21, [R1+0x394] ;  /* 0x0003940001157983 */ /* 0x000f280000300800 */
[----:B0-----:R-:W2:Y:S01]  /*330b0*/  LDL.LU R22, [R1+0x398] ;  /* 0x0003980001167983 */ /* 0x001ea20000300800 */
[----:B------:R-:W2:Y:S01]  /*330c0*/  LDL.LU R23, [R1+0x39c] ;  /* 0x00039c0001177983 */ /* 0x000ea20000300800 */
[C---:B---3--:R-:W-:Y:S02]  /*330d0*/  HMMA.16816.F32.BF16 R4, R16.reuse, R26, R4 ;  /* 0x0000001a1004723c */ /* 0x048fe40000041804 */
[----:B--2---:R-:W-:Y:S01]  /*330e0*/  STL.64 [R1+0x28f0], R22 ;  /* 0x0028f01601007387 */ /* 0x004fe20000100a00 */
[----:B----4-:R0:W-:Y:S03]  /*330f0*/  STL.64 [R1+0x28e8], R20 ;  /* 0x0028e81401007387 */ /* 0x0101e60000100a00 */
[----:B0-----:R-:W2:Y:S01]  /*33100*/  LDL.LU R20, [R1+0x3d0] ;  /* 0x0003d00001147983 */ /* 0x001ea20000300800 */
[----:B------:R-:W2:Y:S02]  /*33110*/  LDL.LU R21, [R1+0x3d4] ;  /* 0x0003d40001157983 */ /* 0x000ea40000300800 */
[----:B------:R-:W2:Y:S02]  /*33120*/  LDL.LU R22, [R1+0x3d8] ;  /* 0x0003d80001167983 */ /* 0x000ea40000300800 */
[----:B------:R-:W2:Y:S11]  /*33130*/  LDL.LU R23, [R1+0x3dc] ;  /* 0x0003dc0001177983 */ /* 0x000eb60000300800 */
[----:B------:R-:W-:Y:S01]  /*33140*/  @!UPT UIADD3 URZ, URZ, URZ, URZ ;  /* 0x0000003f3f3ff290 */ /* 0x000fe2000fffe03f */
[----:B------:R0:W-:Y:S01]  /*33150*/  STL.64 [R1+0x4f0], R4 ;  /* 0x0004f00401007387 */ /* 0x0001e20000100a00 */
[----:B------:R1:W-:Y:S02]  /*33160*/  STL.64 [R1+0x4f8], R6 ;  /* 0x0004f80601007387 */ /* 0x0003e40000100a00 */
[----:B0-----:R-:W-:Y:S01]  /*33170*/  IMAD.MOV.U32 R5, RZ, RZ, R26 ;  /* 0x000000ffff057224 */ /* 0x001fe200078e001a */
[----:B-1----:R-:W3:Y:S01]  /*33180*/  LDL.LU.64 R6, [R1+0x2908] ;  /* 0x0029080001067983 */ /* 0x002ee20000300a00 */
[----:B------:R-:W-:Y:S02]  /*33190*/  IMAD.MOV.U32 R4, RZ, RZ, R27 ;  /* 0x000000ffff047224 */ /* 0x000fe400078e001b */
[----:B------:R-:W4:Y:S02]  /*331a0*/  LDL.LU.64 R26, [R1+0x2900] ;  /* 0x00290000011a7983 */ /* 0x000f240000300a00 */
[C---:B----4-:R-:W-:Y:S11]  /*331b0*/  HMMA.16816.F32.BF16 R12, R16.reuse, R26, R12 ;  /* 0x0000001a100c723c */ /* 0x050ff6000004180c */
[----:B------:R-:W-:Y:S11]  /*331c0*/  @!UPT UIADD3 URZ, URZ, URZ, URZ ;  /* 0x0000003f3f3ff290 */ /* 0x000ff6000fffe03f */
[----:B------:R-:W-:Y:S01]  /*331d0*/  @!UPT UIADD3 URZ, URZ, URZ, URZ ;  /* 0x0000003f3f3ff290 */ /* 0x000fe2000fffe03f */
[----:B------:R-:W-:Y:S01]  /*331e0*/  STL.64 [R1+0x4e0], R12 ;  /* 0x0004e00c01007387 */ /* 0x000fe20000100a00 */
[----:B------:R0:W-:Y:S03]  /*331f0*/  STL.64 [R1+0x4e8], R14 ;  /* 0x0004e80e01007387 */ /* 0x0001e60000100a00 */
[----:B0-----:R-:W2:Y:S02]  /*33200*/  LDL.LU.64 R14, [R1+0x28f8] ;  /* 0x0028f800010e7983 */ /* 0x001ea40000300a00 */
[----:B--2---:R-:W-:Y:S02]  /*33210*/  HMMA.16816.F32.BF16 R12, R16, R14, R20 ;  /* 0x0000000e100c723c */ /* 0x004fe40000041814 */
[----:B------:R-:W2:Y:S01]  /*33220*/  LDL.LU.64 R22, [R1+0x28f0] ;  /* 0x0028f00001167983 */ /* 0x000ea20000300a00 */
[----:B------:R-:W2:Y:S11]  /*33230*/  LDL.LU.64 R20, [R1+0x28e8] ;  /* 0x0028e80001147983 */ /* 0x000eb60000300a00 */
[----:B------:R-:W-:Y:S09]  /*33240*/  @!UPT UIADD3 URZ, URZ, URZ, URZ ;  /* 0x0000003f3f3ff290 */ /* 0x000ff2000fffe03f */
[----:B------:R-:W-:Y:S01]  /*33250*/  STL.64 [R1+0x4d0], R12 ;  /* 0x0004d00c01007387 */ /* 0x000fe20000100a00 */
[----:B------:R0:W-:Y:S03]  /*33260*/  STL.64 [R1+0x4d8], R14 ;  /* 0x0004d80e01007387 */ /* 0x0001e60000100a00 */
[----:B0-----:R-:W4:Y:S01]  /*33270*/  LDL.LU.64 R14, [R1+0x28e0] ;  /* 0x0028e000010e7983 */ /* 0x001f220000300a00 */
[----:B------:R-:W4:Y:S02]  /*33280*/  LDL.LU.64 R12, [R1+0x28d8] ;  /* 0x0028d800010c7983 */ /* 0x000f240000300a00 */
[----:B------:R-:W-:Y:S02]  /*33290*/  IMAD.MOV.U32 R10, RZ, RZ, R25 ;  /* 0x000000ffff0a7224 */ /* 0x000fe400078e0019 */
[----:B------:R-:W-:-:S07]  /*332a0*/  IMAD.MOV.U32 R11, RZ, RZ, R24 ;  /* 0x000000ffff0b7224 */ /* 0x000fce00078e0018 */
[----:B----4-:R-:W-:Y:S11]  /*332b0*/  HMMA.16816.F32.BF16 R12, R16, R10, R12 ;  /* 0x0000000a100c723c */ /* 0x010ff6000004180c */
[----:B------:R-:W-:Y:S11]  /*332c0*/  @!UPT UIADD3 URZ, URZ, URZ, URZ ;  /* 0x0000003f3f3ff290 */ /* 0x000ff6000fffe03f */
[----:B------:R-:W-:Y:S01]  /*332d0*/  @!UPT UIADD3 URZ, URZ, URZ, URZ ;  /* 0x0000003f3f3ff290 */ /* 0x000fe2000fffe03f */
[----:B------:R-:W-:Y:S01]  /*332e0*/  STL.64 [R1+0x4c0], R12 ;  /* 0x0004c00c01007387 */ /* 0x000fe20000100a00 */
[----:B------:R0:W-:Y:S03]  /*332f0*/  STL.64 [R1+0x4c8], R14 ;  /* 0x0004c80e01007387 */ /* 0x0001e60000100a00 */
[----:B0-----:R-:W3:Y:S01]  /*33300*/  LDL.LU.64 R14, [R1+0x28d0] ;  /* 0x0028d000010e7983 */ /* 0x001ee20000300a00 */
[----:B------:R-:W3:Y:S02]  /*33310*/  LDL.LU.64 R12, [R1+0x28c8] ;  /* 0x0028c800010c7983 */ /* 0x000ee40000300a00 */
[----:B------:R0:W-:Y:S02]  /*33320*/  STL.64 [R1+0x2860], R10 ;  /* 0x0028600a01007387 */ /* 0x0001e40000100a00 */
[----:B0-----:R-:W-:Y:S02]  /*33330*/  IMAD.MOV.U32 R10, RZ, RZ, R5 ;  /* 0x000000ffff0a7224 */ /* 0x001fe400078e0005 */
[----:B------:R-:W-:-:S02]  /*33340*/  IMAD.MOV.U32 R11, RZ, RZ, R4 ;  /* 0x000000ffff0b7224 */ /* 0x000fc400078e0004 */
[C---:B---3--:R-:W-:Y:S01]  /*33350*/  HMMA.16816.F32.BF16 R4, R16.reuse, R6, R12 ;  /* 0x000000061004723c */ /* 0x048fe2000004180c */
[----:B------:R-:W3:Y:S01]  /*33360*/  LDL.LU.64 R14, [R1+0x28c0] ;  /* 0x0028c000010e7983 */ /* 0x000ee20000300a00 */
[----:B------:R-:W3:Y:S11]  /*33370*/  LDL.LU.64 R12, [R1+0x28b8] ;  /* 0x0028b800010c7983 */ /* 0x000ef60000300a00 */
[----:B------:R-:W-:Y:S10]  /*33380*/  @!UPT UIADD3 URZ, URZ, URZ, URZ ;  /* 0x0000003f3f3ff290 */ /* 0x000ff4000fffe03f */
[----:B------:R-:W-:Y:S01]  /*33390*/  STL.64 [R1+0x4b0], R4 ;  /* 0x0004b00401007387 */ /* 0x000fe20000100a00 */
[----:B------:R0:W-:Y:S03]  /*333a0*/  STL.64 [R1+0x4b8], R6 ;  /* 0x0004b80601007387 */ /* 0x0001e60000100a00 */
[----:B0-----:R-:W3:Y:S01]  /*333b0*/  LDL.LU.64 R6, [R1+0x28b0] ;  /* 0x0028b00001067983 */ /* 0x001ee20000300a00 */
[----:B------:R-:W4:Y:S01]  /*333c0*/  LDL.LU.64 R4, [R1+0x28a8] ;  /* 0x0028a80001047983 */ /* 0x000f220000300a00 */
[C---:B---3--:R-:W-:Y:S11]  /*333d0*/  HMMA.16816.F32.BF16 R12, R16.reuse, R6, R12 ;  /* 0x00000006100c723c */ /* 0x048ff6000004180c */
[----:B------:R-:W-:Y:S11]  /*333e0*/  @!UPT UIADD3 URZ, URZ, URZ, URZ ;  /* 0x0000003f3f3ff290 */ /* 0x000ff6000fffe03f */
[----:B------:R-:W-:Y:S01]  /*333f0*/  @!UPT UIADD3 URZ, URZ, URZ, URZ ;  /* 0x0000003f3f3ff290 */ /* 0x000fe2000fffe03f */
[----:B------:R-:W-:Y:S01]  /*33400*/  STL.64 [R1+0x4a0], R12 ;  /* 0x0004a00c01007387 */ /* 0x000fe20000100a00 */
[----:B------:R0:W-:Y:S03]  /*33410*/  STL.64 [R1+0x4a8], R14 ;  /* 0x0004a80e01007387 */ /* 0x0001e60000100a00 */
[----:B0-----:R-:W2:Y:S01]  /*33420*/  LDL.LU.64 R14, [R1+0x28a0] ;  /* 0x0028a000010e7983 */ /* 0x001ea20000300a00 */
[----:B------:R-:W-:Y:S02]  /*33430*/  STL.64 [R1+0x2840], R6 ;  /* 0x0028400601007387 */ /* 0x000fe40000100a00 */
[----:B----4-:R0:W-:Y:S02]  /*33440*/  STL.64 [R1+0x2838], R4 ;  /* 0x0028380401007387 */ /* 0x0101e40000100a00 */
[----:B0-----:R-:W3:Y:S01]  /*33450*/  LDL.LU R4, [R1+0x2a0] ;  /* 0x0002a00001047983 */ /* 0x001ee20000300800 */
[----:B------:R-:W3:Y:S02]  /*33460*/  LDL.LU R5, [R1+0x2a4] ;  /* 0x0002a40001057983 */ /* 0x000ee40000300800 */
[----:B------:R-:W3:Y:S02]  /*33470*/  LDL.LU R6, [R1+0x2a8] ;  /* 0x0002a80001067983 */ /* 0x000ee40000300800 */
[----:B------:R-:W3:Y:S01]  /*33480*/  LDL.LU R7, [R1+0x2ac] ;  /* 0x0002ac0001077983 */ /* 0x000ee20000300800 */
        /* <DEDUP_REMOVED lines=10> */
[----:B------:R-:W2:Y:S01]  /*33530*/  LDL.LU.64 R14, [R1+0x2880] ;  /* 0x00288000010e7983 */ /* 0x000ea20000300a00 */
[----:B------:R-:W2:Y:S02]  /*33540*/  LDL.LU.64 R12, [R1+0x2878] ;  /* 0x00287800010c7983 */ /* 0x000ea40000300a00 */
[----:B------:R-:W-:-:S02]  /*33550*/  IMAD.MOV.U32 R9, RZ, RZ, R22 ;  /* 0x000000ffff097224 */ /* 0x000fc400078e0016 */
[----:B------:R-:W-:Y:S11]  /*33560*/  IMAD.MOV.U32 R8, RZ, RZ, R23 ;  /* 0x000000ffff087224 */ /* 0x000ff600078e0017 */
[----:B------:R-:W-:Y:S06]  /*33570*/  @!UPT UIADD3 URZ, URZ, URZ, URZ ;  /* 0x0000003f3f3ff290 */ /* 0x000fec000fffe03f */
[----:B------:R-:W-:Y:S01]  /*33580*/  STL.64 [R1+0x2b0], R16 ;  /* 0x0002b01001007387 */ /* 0x000fe20000100a00 */
[----:B------:R0:W-:Y:S02]  /*33590*/  STL.64 [R1+0x2b8], R18 ;  /* 0x0002b81201007387 */ /* 0x0001e40000100a00 */
[----:B------:R-:W3:Y:S02]  /*335a0*/  LDL.LU.64 R22, [R1+0x2870] ;  /* 0x0028700001167983 */ /* 0x000ee40000300a00 */
[----:B------:R-:W3:Y:S02]  /*335b0*/  LDL.LU.64 R20, [R1+0x2868] ;  /* 0x0028680001147983 */ /* 0x000ee40000300a00 */
[----:B0-----:R-:W-:Y:S02]  /*335c0*/  IMAD.MOV.U32 R18, RZ, RZ, R9 ;  /* 0x000000ffff127224 */ /* 0x001fe400078e0009 */
[----:B------:R-:W-:-:S05]  /*335d0*/  IMAD.MOV.U32 R19, RZ, RZ, R8 ;  /* 0x000000ffff137224 */ /* 0x000fca00078e0008 */
[----:B------:R-:W-:Y:S01]  /*335e0*/  STL.64 [R1+0x2818], R18 ;  /* 0x0028181201007387 */ /* 0x000fe20000100a00 */
[C---:B---3--:R-:W-:Y:S08]  /*335f0*/  HMMA.16816.F32.BF16 R8, R20.reuse, R10, R4 ;  /* 0x0000000a1408723c */ /* 0x048ff00000041804 */
[----:B--2---:R-:W-:Y:S01]  /*33600*/  HMMA.16816.F32.BF16 R4, R20, R26, R12 ;  /* 0x0000001a1404723c */ /* 0x004fe2000004180c */
        /* <DEDUP_REMOVED lines=19> */
[----:B------:R-:W2:Y:S04]  /*33740*/  LDL.LU.64 R6, [R1+0x38] ;  /* 0x0000380001067983 */ /* 0x000ea80000300a00 */
[----:B--2---:R0:W-:Y:S01]  /*33750*/  STL.64 [R1+0x2858], R6 ;  /* 0x0028580601007387 */ /* 0x0041e20000100a00 */
[----:B------:R-:W2:Y:S02]  /*33760*/  LDL.LU R4, [R1+0x270] ;  /* 0x0002700001047983 */ /* 0x000ea40000300800 */
[----:B------:R-:W2:Y:S01]  /*33770*/  LDL.LU R5, [R1+0x274] ;  /* 0x0002740001057983 */ /* 0x000ea20000300800 */
[----:B0-----:R-:W2:Y:S01]  /*33780*/  LDL.LU R6, [R1+0x278] ;  /* 0x0002780001067983 */ /* 0x001ea20000300800 */
[----:B------:R-:W2:Y:S02]  /*33790*/  LDL.LU R7, [R1+0x27c] ;  /* 0x00027c0001077983 */ /* 0x000ea40000300800 */
[----:B------:R-:W2:Y:S02]  /*337a0*/  LDL.LU R24, [R1+0x190] ;  /* 0x0001900001187983 */ /* 0x000ea40000300800 */
[----:B------:R-:W2:Y:S01]  /*337b0*/  LDL.LU R25, [R1+0x194] ;  /* 0x0001940001197983 */ /* 0x000ea20000300800 */
[----:B------:R-:W2:Y:S01]  /*337c0*/  LDL.LU R26, [R1+0x198] ;  /* 0x00019800011a7983 */ /* 0x000ea20000300800 */
[----:B------:R-:W2:Y:S02]  /*337d0*/  LDL.LU R27, [R1+0x19c] ;  /* 0x00019c00011b7983 */ /* 0x000ea40000300800 */
[----:B------:R-:W-:-:S02]  /*337e0*/  IMAD.MOV.U32 R18, RZ, RZ, R29 ;  /* 0x000000ffff127224 */ /* 0x000fc400078e001d */
[----:B------:R-:W-:Y:S01]  /*337f0*/  IMAD.MOV.U32 R19, RZ, RZ, R28 ;  /* 0x000000ffff137224 */ /* 0x000fe200078e001c */
[----:B--2---:R-:W-:Y:S01]  /*33800*/  STL.64 [R1+0x2828], R26 ;  /* 0x0028281a01007387 */ /* 0x004fe20000100a00 */
[----:B------:R-:W-:Y:S03]  /*33810*/  STL.64 [R1+0x2820], R24 ;  /* 0x0028201801007387 */ /* 0x000fe60000100a00 */
[----:B------:R0:W-:Y:S02]  /*33820*/  STL.64 [R1+0x2830], R18 ;  /* 0x0028301201007387 */ /* 0x0001e40000100a00 */
[----:B------:R-:W2:Y:S01]  /*33830*/  LDL.LU R16, [R1+0x250] ;  /* 0x0002500001107983 */ /* 0x000ea20000300800 */
[----:B------:R-:W2:Y:S04]  /*33840*/  LDL.LU R17, [R1+0x254] ;  /* 0x0002540001117983 */ /* 0x000ea80000300800 */
[----:B0-----:R-:W2:Y:S01]  /*33850*/  LDL.LU R18, [R1+0x258] ;  /* 0x0002580001127983 */ /* 0x001ea20000300800 */
[----:B------:R-:W2:Y:S03]  /*33860*/  LDL.LU R19, [R1+0x25c] ;  /* 0x00025c0001137983 */ /* 0x000ea60000300800 */
[----:B--2---:R-:W-:Y:S01]  /*33870*/  STL.64 [R1+0x2850], R18 ;  /* 0x0028501201007387 */ /* 0x004fe20000100a00 */
[----:B------:R0:W-:Y:S03]  /*33880*/  STL.64 [R1+0x2848], R16 ;  /* 0x0028481001007387 */ /* 0x0001e60000100a00 */
        /* <DEDUP_REMOVED lines=8> */
[----:B---3--:R0:W-:Y:S01]  /*33910*/  STL.64 [R1+0x27c8], R14 ;  /* 0x0027c80e01007387 */ /* 0x0081e20000100a00 */
[----:B------:R-:W-:Y:S03]  /*33920*/  STL.64 [R1+0x27c0], R12 ;  /* 0x0027c00c01007387 */ /* 0x000fe60000100a00 */
[----:B0-----:R-:W4:Y:S02]  /*33930*/  LDL.LU.64 R14, [R1+0x18] ;  /* 0x00001800010e7983 */ /* 0x001f240000300a00 */
[C---:B----4-:R-:W-:Y:S11]  /*33940*/  HMMA.16816.F32.BF16 R8, R20.reuse, R14, R8 ;  /* 0x0000000e1408723c */ /* 0x050ff60000041808 */
[----:B------:R-:W-:Y:S11]  /*33950*/  @!UPT UIADD3 URZ, URZ, URZ, URZ ;  /* 0x0000003f3f3ff290 */ /* 0x000ff6000fffe03f */
[----:B------:R-:W-:Y:S01]  /*33960*/  @!UPT UIADD3 URZ, URZ, URZ, URZ ;  /* 0x0000003f3f3ff290 */ /* 0x000fe2000fffe03f */
[----:B------:R-:W-:Y:S01]  /*33970*/  STL.64 [R1+0x280], R8 ;  /* 0x0002800801007387 */ /* 0x000fe20000100a00 */
[----:B------:R0:W-:Y:S03]  /*33980*/  STL.64 [R1+0x288], R10 ;  /* 0x0002880a01007387 */ /* 0x0001e60000100a00 */
[----:B0-----:R-:W3:Y:S01]  /*33990*/  LDL.LU.64 R10, [R1+0x2860] ;  /* 0x00286000010a7983 */ /* 0x001ee20000300a00 */
[----:B------:R0:W-:Y:S03]  /*339a0*/  STL.64 [R1+0x27e0], R14 ;  /* 0x0027e00e01007387 */ /* 0x0001e60000100a00 */
[----:B0-----:R-:W4:Y:S01]  /*339b0*/  LDL.LU.64 R14, [R1+0x28] ;  /* 0x00002800010e7983 */ /* 0x001f220000300a00 */
[C---:B---3--:R-:W-:Y:S03]  /*339c0*/  HMMA.16816.F32.BF16 R4, R20.reuse, R10, R4 ;  /* 0x0000000a1404723c */ /* 0x048fe60000041804 */
[----:B----4-:R0:W-:Y:S04]  /*339d0*/  STL.64 [R1+0x27f8], R14 ;  /* 0x0027f80e01007387 */ /* 0x0101e80000100a00 */
[----:B0-----:R-:W3:Y:S11]  /*339e0*/  LDL.LU.64 R14, [R1+0x48] ;  /* 0x00004800010e7983 */ /* 0x001ef60000300a00 */
[----:B------:R-:W-:Y:S05]  /*339f0*/  @!UPT UIADD3 URZ, URZ, URZ, URZ ;  /* 0x0000003f3f3ff290 */ /* 0x000fea000fffe03f */
[----:B------:R-:W-:Y:S02]  /*33a00*/  STL.64 [R1+0x270], R4 ;  /* 0x0002700401007387 */ /* 0x000fe40000100a00 */
[----:B------:R0:W-:Y:S02]  /*33a10*/  STL.64 [R1+0x278], R6 ;  /* 0x0002780601007387 */ /* 0x0001e40000100a00 */
[----:B0-----:R-:W2:Y:S01]  /*33a20*/  LDL.LU.64 R6, [R1+0x2858] ;  /* 0x0028580001067983 */ /* 0x001ea20000300a00 */
[----:B------:R0:W-:Y:S02]  /*33a30*/  STL.64 [R1+0x2800], R10 ;  /* 0x0028000a01007387 */ /* 0x0001e40000100a00 */
[----:B------:R-:W3:Y:S02]  /*33a40*/  LDL.LU R8, [R1+0x170] ;  /* 0x0001700001087983 */ /* 0x000ee40000300800 */
[----:B------:R-:W3:Y:S01]  /*33a50*/  LDL.LU R9, [R1+0x174] ;  /* 0x0001740001097983 */ /* 0x000ee20000300800 */
[----:B0-----:R-:W3:Y:S01]  /*33a60*/  LDL.LU R10, [R1+0x178] ;  /* 0x00017800010a7983 */ /* 0x001ee20000300800 */
        /* <DEDUP_REMOVED lines=10> */
[----:B------:R-:W4:Y:S01]  /*33b10*/  LDL.LU.64 R4, [R1+0x2838] ;  /* 0x0028380001047983 */ /* 0x000f220000300a00 */
[C---:B--2---:R-:W-:Y:S11]  /*33b20*/  HMMA.16816.F32.BF16 R16, R20.reuse, R6, R16 ;  /* 0x000000061410723c */ /* 0x044ff60000041810 */
[----:B------:R-:W-:Y:S11]  /*33b30*/  @!UPT UIADD3 URZ, URZ, URZ, URZ ;  /* 0x0000003f3f3ff290 */ /* 0x000ff6000fffe03f */
[----:B------:R-:W-:Y:S01]  /*33b40*/  @!UPT UIADD3 URZ, URZ, URZ, URZ ;  /* 0x0000003f3f3ff290 */ /* 0x000fe2000fffe03f */
[----:B------:R-:W-:Y:S01]  /*33b50*/  STL.64 [R1+0x250], R16 ;  /* 0x0002501001007387 */ /* 0x000fe20000100a00 */
[----:B------:R0:W-:Y:S03]  /*33b60*/  STL.64 [R1+0x258], R18 ;  /* 0x0002581201007387 */ /* 0x0001e60000100a00 */
[----:B0-----:R-:W2:Y:S01]  /*33b70*/  LDL.LU.64 R18, [R1+0x2830] ;  /* 0x0028300001127983 */ /* 0x001ea20000300a00 */
[----:B------:R-:W-:Y:S02]  /*33b80*/  STL.64 [R1+0x27d8], R6 ;  /* 0x0027d80601007387 */ /* 0x000fe40000100a00 */
[----:B----4-:R0:W-:Y:S02]  /*33b90*/  STL.64 [R1+0x27d0], R4 ;  /* 0x0027d00401007387 */ /* 0x0101e40000100a00 */
[----:B0-----:R-:W4:Y:S01]  /*33ba0*/  LDL.LU R4, [R1+0x150] ;  /* 0x0001500001047983 */ /* 0x001f220000300800 */
[----:B------:R-:W4:Y:S02]  /*33bb0*/  LDL.LU R5, [R1+0x154] ;  /* 0x0001540001057983 */ /* 0x000f240000300800 */
[----:B------:R-:W3:Y:S02]  /*33bc0*/  LDL.LU R6, [R1+0x158] ;  /* 0x0001580001067983 */ /* 0x000ee40000300800 */
[----:B------:R-:W3:Y:S01]  /*33bd0*/  LDL.LU R7, [R1+0x15c] ;  /* 0x00015c0001077983 */ /* 0x000ee20000300800 */
[C---:B--2---:R-:W-:Y:S01]  /*33be0*/  HMMA.16816.F32.BF16 R16, R20.reuse, R18, R24 ;  /* 0x000000121410723c */ /* 0x044fe20000041818 */
[----:B---3--:R-:W-:Y:S01]  /*33bf0*/  STL.64 [R1+0x27f0], R6 ;  /* 0x0027f00601007387 */ /* 0x008fe20000100a00 */
[----:B----4-:R0:W-:Y:S03]  /*33c00*/  STL.64 [R1+0x27e8], R4 ;  /* 0x0027e80401007387 */ /* 0x0101e60000100a00 */
[----:B0-----:R-:W2:Y:S01]  /*33c10*/  LDL.LU R4, [R1+0x160] ;  /* 0x0001600001047983 */ /* 0x001ea20000300800 */
[----:B------:R-:W2:Y:S02]  /*33c20*/  LDL.LU R5, [R1+0x164] ;  /* 0x0001640001057983 */ /* 0x000ea40000300800 */
[----:B------:R-:W2:Y:S02]  /*33c30*/  LDL.LU R6, [R1+0x168] ;  /* 0x0001680001067983 */ /* 0x000ea40000300800 */
[----:B------:R-:W2:Y:S01]  /*33c40*/  LDL.LU R7, [R1+0x16c] ;  /* 0x00016c0001077983 */ /* 0x000ea20000300800 */
[----:B------:R-:W3:Y:S01]  /*33c50*/  LDL.LU.64 R26, [R1+0x2828] ;  /* 0x00282800011a7983 */ /* 0x000ee20000300a00 */
[----:B------:R-:W3:Y:S11]  /*33c60*/  LDL.LU.64 R24, [R1+0x2820] ;  /* 0x0028200001187983 */ /* 0x000ef60000300a00 */
[----:B------:R-:W-:Y:S02]  /*33c70*/  STL.64 [R1+0x240], R16 ;  /* 0x0002401001007387 */ /* 0x000fe40000100a00 */
[----:B------:R0:W-:Y:S02]  /*33c80*/  STL.64 [R1+0x248], R18 ;  /* 0x0002481201007387 */ /* 0x0001e40000100a00 */
[----:B0-----:R-:W3:Y:S02]  /*33c90*/  LDL.LU.64 R18, [R1+0x2818] ;  /* 0x0028180001127983 */ /* 0x001ee40000300a00 */
[----:B---3--:R-:W-:Y:S02]  /*33ca0*/  HMMA.16816.F32.BF16 R20, R20, R18, R24 ;  /* 0x000000121414723c */ /* 0x008fe40000041818 */
[----:B------:R-:W3:Y:S01]  /*33cb0*/  LDL.LU.64 R26, [R1+0x2810] ;  /* 0x00281000011a7983 */ /* 0x000ee20000300a00 */
[----:B------:R-:W3:Y:S11]  /*33cc0*/  LDL.LU.64 R24, [R1+0x2808] ;  /* 0x0028080001187983 */ /* 0x000ef60000300a00 */
[----:B------:R-:W-:Y:S09]  /*33cd0*/  @!UPT UIADD3 URZ, URZ, URZ, URZ ;  /* 0x0000003f3f3ff290 */ /* 0x000ff2000fffe03f */
[----:B------:R-:W-:Y:S01]  /*33ce0*/  STL.64 [R1+0x190], R20 ;  /* 0x0001901401007387 */ /* 0x000fe20000100a00 */
[----:B------:R-:W-:Y:S01]  /*33cf0*/  STL.64 [R1+0x198], R22 ;  /* 0x0001981601007387 */ /* 0x000fe20000100a00 */
[C---:B---3--:R-:W-:Y:S11]  /*33d00*/  HMMA.16816.F32.BF16 R8, R24.reuse, R14, R8 ;  /* 0x0000000e1808723c */ /* 0x048ff60000041808 */
[----:B------:R-:W-:Y:S11]  /*33d10*/  @!UPT UIADD3 URZ, URZ, URZ, URZ ;  /* 0x0000003f3f3ff290 */ /* 0x000ff6000fffe03f */
[----:B------:R-:W-:Y:S01]  /*33d20*/  @!UPT UIADD3 URZ, URZ, URZ, URZ ;  /* 0x0000003f3f3ff290 */ /* 0x000fe2000fffe03f */
[----:B------:R0:W-:Y:S01]  /*33d30*/  STL.64 [R1+0x170], R8 ;  /* 0x0001700801007387 */ /* 0x0001e20000100a00 */
[----:B------:R1:W-:Y:S02]  /*33d40*/  STL.64 [R1+0x178], R10 ;  /* 0x0001780a01007387 */ /* 0x0003e40000100a00 */
[----:B0-----:R-:W-:Y:S01]  /*33d50*/  IMAD.MOV.U32 R9, RZ, RZ, R14 ;  /* 0x000000ffff097224 */ /* 0x001fe200078e000e */
[----:B-1----:R-:W3:Y:S01]  /*33d60*/  LDL.LU.64 R10, [R1+0x2800] ;  /* 0x00280000010a7983 */ /* 0x002ee20000300a00 */
        /* <DEDUP_REMOVED lines=20> */
[----:B------:R-:W4:Y:S02]  /*33eb0*/  LDL.LU.64 R4, [R1+0x27d0] ;  /* 0x0027d00001047983 */ /* 0x000f240000300a00 */
[----:B------:R-:W3:Y:S02]  /*33ec0*/  LDL.LU.64 R14, [R1+0x27c8] ;  /* 0x0027c800010e7983 */ /* 0x000ee40000300a00 */
[----:B------:R-:W3:Y:S01]  /*33ed0*/  LDL.LU.64 R12, [R1+0x27c0] ;  /* 0x0027c000010c7983 */ /* 0x000ee20000300a00 */
[----:B------:R-:W-:Y:S01]  /*33ee0*/  STL.64 [R1+0x2790], R18 ;  /* 0x0027901201007387 */ /* 0x000fe20000100a00 */
[----:B------:R0:W-:Y:S03]  /*33ef0*/  STL.64 [R1+0x2788], R16 ;  /* 0x0027881001007387 */ /* 0x0001e60000100a00 */
        /* <DEDUP_REMOVED lines=14> */
[----:B0-----:R-:W3:Y:S01]  /*33fe0*/  LDL.LU.64 R14, [R1+0x27b8] ;  /* 0x0027b800010e7983 */ /* 0x001ee20000300a00 */
[----:B------:R-:W3:Y:S02]  /*33ff0*/  LDL.LU.64 R12, [R1+0x27b0] ;  /* 0x0027b000010c7983 */ /* 0x000ee40000300a00 */
[----:B------:R0:W-:Y:S02]  /*34000*/  STL.64 [R1+0x2720], R22 ;  /* 0x0027201601007387 */ /* 0x0001e40000100a00 */
[----:B------:R-:W2:Y:S01]  /*34010*/  LDL.LU R20, [R1+0x70] ;  /* 0x0000700001147983 */ /* 0x000ea20000300800 */
[C---:B---3--:R-:W-:Y:S11]  /*34020*/  HMMA.16816.F32.BF16 R12, R24.reuse, R22, R12 ;  /* 0x00000016180c723c */ /* 0x048ff6000004180c */
[----:B------:R-:W-:Y:S11]  /*34030*/  @!UPT UIADD3 URZ, URZ, URZ, URZ ;  /* 0x0000003f3f3ff290 */ /* 0x000ff6000fffe03f */
[----:B------:R-:W-:Y:S01]  /*34040*/  @!UPT UIADD3 URZ, URZ, URZ, URZ ;  /* 0x0000003f3f3ff290 */ /* 0x000fe2000fffe03f */
[----:B------:R1:W-:Y:S01]  /*34050*/  STL.64 [R1+0x130], R12 ;  /* 0x0001300c01007387 */ /* 0x0003e20000100a00 */
[----:B------:R3:W-:Y:S02]  /*34060*/  STL.64 [R1+0x138], R14 ;  /* 0x0001380e01007387 */ /* 0x0007e40000100a00 */
[----:B------:R-:W2:Y:S02]  /*34070*/  LDL.LU R21, [R1+0x74] ;  /* 0x0000740001157983 */ /* 0x000ea40000300800 */
[----:B0-----:R-:W2:Y:S01]  /*34080*/  LDL.LU R22, [R1+0x78] ;  /* 0x0000780001167983 */ /* 0x001ea20000300800 */
[----:B------:R-:W2:Y:S04]  /*34090*/  LDL.LU R23, [R1+0x7c] ;  /* 0x00007c0001177983 */ /* 0x000ea80000300800 */
[----:B-1----:R-:W4:Y:S01]  /*340a0*/  LDL.LU R12, [R1+0xb0] ;  /* 0x0000b000010c7983 */ /* 0x002f220000300800 */
[----:B------:R-:W4:Y:S02]  /*340b0*/  LDL.LU R13, [R1+0xb4] ;  /* 0x0000b400010d7983 */ /* 0x000f240000300800 */
[----:B---3--:R-:W3:Y:S02]  /*340c0*/  LDL.LU R14, [R1+0xb8] ;  /* 0x0000b800010e7983 */ /* 0x008ee40000300800 */
[----:B------:R-:W3:Y:S01]  /*340d0*/  LDL.LU R15, [R1+0xbc] ;  /* 0x0000bc00010f7983 */ /* 0x000ee20000300800 */
[----:B--2---:R-:W-:Y:S01]  /*340e0*/  STL.64 [R1+0x2738], R22 ;  /* 0x0027381601007387 */ /* 0x004fe20000100a00 */
[----:B------:R0:W-:Y:S03]  /*340f0*/  STL.64 [R1+0x2730], R20 ;  /* 0x0027301401007387 */ /* 0x0001e60000100a00 */
[----:B0-----:R-:W2:Y:S01]  /*34100*/  LDL.LU R20, [R1+0x80] ;  /* 0x0000800001147983 */ /* 0x001ea20000300800 */
[----:B------:R-:W2:Y:S02]  /*34110*/  LDL.LU R21, [R1+0x84] ;  /* 0x0000840001157983 */ /* 0x000ea40000300800 */
[----:B------:R-:W2:Y:S02]  /*34120*/  LDL.LU R22, [R1+0x88] ;  /* 0x0000880001167983 */ /* 0x000ea40000300800 */
[----:B------:R-:W2:Y:S01]  /*34130*/  LDL.LU R23, [R1+0x8c] ;  /* 0x00008c0001177983 */ /* 0x000ea20000300800 */
[----:B------:R-:W-:Y:S01]  /*34140*/  HMMA.16816.F32.BF16 R16, R24, R6, R16 ;  /* 0x000000061810723c */ /* 0x000fe20000041810 */
[----:B--2---:R0:W-:Y:S01]  /*34150*/  STL.64 [R1+0x2748], R22 ;  /* 0x0027481601007387 */ /* 0x0041e20000100a00 */
[----:B------:R-:W-:Y:S02]  /*34160*/  STL.64 [R1+0x2740], R20 ;  /* 0x0027401401007387 */ /* 0x000fe40000100a00 */
[----:B0-----:R-:W-:-:S02]  /*34170*/  IMAD.MOV.U32 R22, RZ, RZ, R29 ;  /* 0x000000ffff167224 */ /* 0x001fc400078e001d */
[----:B------:R-:W-:Y:S01]  /*34180*/  IMAD.MOV.U32 R23, RZ, RZ, R28 ;  /* 0x000000ffff177224 */ /* 0x000fe200078e001c */
[----:B------:R-:W2:Y:S01]  /*34190*/  LDL.LU R29, [R1+0x27ac] ;  /* 0x0027ac00011d7983 */ /* 0x000ea20000300800 */
[----:B------:R-:W2:Y:S03]  /*341a0*/  LDL.LU R28, [R1+0x27a8] ;  /* 0x0027a800011c7983 */ /* 0x000ea60000300800 */
[----:B------:R-:W-:Y:S11]  /*341b0*/  STL.64 [R1+0x2760], R22 ;  /* 0x0027601601007387 */ /* 0x000ff60000100a00 */
[----:B------:R-:W-:Y:S01]  /*341c0*/  @!UPT UIADD3 URZ, URZ, URZ, URZ ;  /* 0x0000003f3f3ff290 */ /* 0x000fe2000fffe03f */
[----:B------:R-:W-:Y:S02]  /*341d0*/  STL.64 [R1+0x120], R16 ;  /* 0x0001201001007387 */ /* 0x000fe40000100a00 */
[----:B------:R0:W-:Y:S02]  /*341e0*/  STL.64 [R1+0x128], R18 ;  /* 0x0001281201007387 */ /* 0x0001e40000100a00 */
[----:B0-----:R-:W2:Y:S01]  /*341f0*/  LDL.LU.64 R18, [R1+0x27a0] ;  /* 0x0027a00001127983 */ /* 0x001ea20000300a00 */
[----:B------:R-:W2:Y:S02]  /*34200*/  LDL.LU.64 R16, [R1+0x2798] ;  /* 0x0027980001107983 */ /* 0x000ea40000300a00 */
[----:B------:R0:W-:Y:S02]  /*34210*/  STL.64 [R1+0x2718], R6 ;  /* 0x0027180601007387 */ /* 0x0001e40000100a00 */
[----:B----4-:R-:W-:Y:S01]  /*34220*/  STL.64 [R1+0x2710], R4 ;  /* 0x0027100401007387 */ /* 0x010fe20000100a00 */
[----:B0-----:R-:W2:Y:S01]  /*34230*/  LDL.LU.64 R6, [R1+0x58] ;  /* 0x0000580001067983 */ /* 0x001ea20000300a00 */
[----:B------:R-:W-:-:S02]  /*34240*/  IMAD.MOV.U32 R22, RZ, RZ, R9 ;  /* 0x000000ffff167224 */ /* 0x000fc400078e0009 */
[----:B------:R-:W-:Y:S01]  /*34250*/  IMAD.MOV.U32 R23, RZ, RZ, R8 ;  /* 0x000000ffff177224 */ /* 0x000fe200078e0008 */
[C---:B--2---:R-:W-:Y:S01]  /*34260*/  HMMA.16816.F32.BF16 R16, R24.reuse, R6, R16 ;  /* 0x000000061810723c */ /* 0x044fe20000041810 */
[----:B------:R-:W-:Y:S02]  /*34270*/  IMAD.MOV.U32 R9, RZ, RZ, R6 ;  /* 0x000000ffff097224 */ /* 0x000fe400078e0006 */
[----:B------:R-:W-:Y:S11]  /*34280*/  IMAD.MOV.U32 R8, RZ, RZ, R7 ;  /* 0x000000ffff087224 */ /* 0x000ff600078e0007 */
[----:B------:R-:W-:Y:S09]  /*34290*/  @!UPT UIADD3 URZ, URZ, URZ, URZ ;  /* 0x0000003f3f3ff290 */ /* 0x000ff2000fffe03f */
[----:B------:R-:W-:Y:S01]  /*342a0*/  STL.64 [R1+0x110], R16 ;  /* 0x0001101001007387 */ /* 0x000fe20000100a00 */
[----:B------:R0:W-:Y:S03]  /*342b0*/  STL.64 [R1+0x118], R18 ;  /* 0x0001181201007387 */ /* 0x0001e60000100a00 */
[----:B0-----:R-:W3:Y:S01]  /*342c0*/  LDL.LU.64 R18, [R1+0x2790] ;  /* 0x0027900001127983 */ /* 0x001ee20000300a00 */
[----:B------:R-:W2:Y:S02]  /*342d0*/  LDL.LU.64 R16, [R1+0x2788] ;  /* 0x0027880001107983 */ /* 0x000ea40000300a00 */
[----:B------:R-:W-:Y:S02]  /*342e0*/  STL.64 [R1+0x2758], R10 ;  /* 0x0027580a01007387 */ /* 0x000fe40000100a00 */
[----:B------:R0:W-:Y:S02]  /*342f0*/  STL.64 [R1+0x2750], R8 ;  /* 0x0027500801007387 */ /* 0x0001e40000100a00 */
[----:B0-----:R-:W4:Y:S01]  /*34300*/  LDL.LU R8, [R1+0x90] ;  /* 0x0000900001087983 */ /* 0x001f220000300800 */
[----:B------:R-:W4:Y:S02]  /*34310*/  LDL.LU R9, [R1+0x94] ;  /* 0x0000940001097983 */ /* 0x000f240000300800 */
[----:B------:R-:W2:Y:S02]  /*34320*/  LDL.LU R10, [R1+0x98] ;  /* 0x00009800010a7983 */ /* 0x000ea40000300800 */
[----:B------:R-:W2:Y:S01]  /*34330*/  LDL.LU R11, [R1+0x9c] ;  /* 0x00009c00010b7983 */ /* 0x000ea20000300800 */
[----:B---3--:R-:W-:Y:S01]  /*34340*/  HMMA.16816.F32.BF16 R24, R24, R18, R12 ;  /* 0x000000121818723c */ /* 0x008fe2000004180c */
[----:B--2---:R-:W-:Y:S01]  /*34350*/  STL.64 [R1+0x2770], R10 ;  /* 0x0027700a01007387 */ /* 0x004fe20000100a00 */
[----:B----4-:R0:W-:Y:S03]  /*34360*/  STL.64 [R1+0x2768], R8 ;  /* 0x0027680801007387 */ /* 0x0101e60000100a00 */
[----:B0-----:R-:W2:Y:S01]  /*34370*/  LDL.LU R8, [R1+0xa0] ;  /* 0x0000a00001087983 */ /* 0x001ea20000300800 */
[----:B------:R-:W2:Y:S02]  /*34380*/  LDL.LU R9, [R1+0xa4] ;  /* 0x0000a40001097983 */ /* 0x000ea40000300800 */
[----:B------:R-:W2:Y:S02]  /*34390*/  LDL.LU R10, [R1+0xa8] ;  /* 0x0000a800010a7983 */ /* 0x000ea40000300800 */
[----:B------:R-:W2:Y:S01]  /*343a0*/  LDL.LU R11, [R1+0xac] ;  /* 0x0000ac00010b7983 */ /* 0x000ea20000300800 */
[----:B------:R-:W3:Y:S01]  /*343b0*/  LDL.LU R4, [R1+0x220] ;  /* 0x0002200001047983 */ /* 0x000ee20000300800 */
[----:B------:R-:W3:Y:S02]  /*343c0*/  LDL.LU R5, [R1+0x224] ;  /* 0x0002240001057983 */ /* 0x000ee40000300800 */
[----:B------:R-:W3:Y:S02]  /*343d0*/  LDL.LU R6, [R1+0x228] ;  /* 0x0002280001067983 */ /* 0x000ee40000300800 */
[----:B------:R-:W3:Y:S01]  /*343e0*/  LDL.LU R7, [R1+0x22c] ;  /* 0x00022c0001077983 */ /* 0x000ee20000300800 */
[----:B------:R-:W2:Y:S01]  /*343f0*/  LDL.LU.64 R14, [R1+0x2780] ;  /* 0x00278000010e7983 */ /* 0x000ea20000300a00 */
[----:B------:R-:W2:Y:S02]  /*34400*/  LDL.LU.64 R12, [R1+0x2778] ;  /* 0x00277800010c7983 */ /* 0x000ea40000300a00 */
[----:B------:R-:W-:Y:S03]  /*34410*/  STL.64 [R1+0x26f8], R18 ;  /* 0x0026f81201007387 */ /* 0x000fe60000100a00 */
[----:B------:R-:W-:Y:S01]  /*34420*/  STL.64 [R1+0xb0], R24 ;  /* 0x0000b01801007387 */ /* 0x000fe20000100a00 */
[----:B------:R0:W-:Y:S04]  /*34430*/  STL.64 [R1+0xb8], R26 ;  /* 0x0000b81a01007387 */ /* 0x0001e80000100a00 */
[----:B0-----:R-:W4:Y:S01]  /*34440*/  LDL R27, [R1+0x5d4] ;  /* 0x0005d400011b7983 */ /* 0x001f220000100800 */
[C---:B--2---:R-:W-:Y:S03]  /*34450*/  HMMA.16816.F32.BF16 R20, R12.reuse, R22, R8 ;  /* 0x000000160c14723c */ /* 0x044fe60000041808 */
[----:B------:R-:W2:Y:S01]  /*34460*/  LDL.LU.64 R10, [R1+0x2770] ;  /* 0x00277000010a7983 */ /* 0x000ea20000300a00 */
[----:B------:R-:W2:Y:S11]  /*34470*/  LDL.LU.64 R8, [R1+0x2768] ;  /* 0x0027680001087983 */ /* 0x000eb60000300a00 */
[----:B------:R-:W-:Y:S08]  /*34480*/  @!UPT UIADD3 URZ, URZ, URZ, URZ ;  /* 0x0000003f3f3ff290 */ /* 0x000ff0000fffe03f */
        /* <DEDUP_REMOVED lines=9> */
[----:B0-----:R-:W2:Y:S01]  /*34520*/  LDL.LU.64 R22, [R1+0x2748] ;  /* 0x0027480001167983 */ /* 0x001ea20000300a00 */
[----:B------:R-:W2:Y:S02]  /*34530*/  LDL.LU.64 R20, [R1+0x2740] ;  /* 0x0027400001147983 */ /* 0x000ea40000300a00 */
[----:B------:R-:W-:Y:S02]  /*34540*/  IMAD.MOV.U32 R18, RZ, RZ, R17 ;  /* 0x000000ffff127224 */ /* 0x000fe400078e0011 */
        /* <DEDUP_REMOVED lines=9> */
[----:B--2---:R-:W-:Y:S01]  /*345e0*/  HMMA.16816.F32.BF16 R20, R12, R10, R20 ;  /* 0x0000000a0c14723c */ /* 0x004fe20000041814 */
[----:B----4-:R-:W0:Y:S04]  /*345f0*/  LDSM.16.MT88.4 R8, [R27+0x8000] ;  /* 0x008000001b08783b */ /* 0x010e280000004200 */
[----:B0-----:R-:W-:Y:S11]  /*34600*/  STL.64 [R1+0x26f0], R10 ;  /* 0x0026f00a01007387 */ /* 0x001ff60000100a00 */
[----:B------:R-:W-:Y:S07]  /*34610*/  @!UPT UIADD3 URZ, URZ, URZ, URZ ;  /* 0x0000003f3f3ff290 */ /* 0x000fee000fffe03f */
[----:B------:R-:W-:Y:S02]  /*34620*/  STL.64 [R1+0x470], R20 ;  /* 0x0004701401007387 */ /* 0x000fe40000100a00 */
[----:B------:R-:W-:Y:S02]  /*34630*/  STL.64 [R1+0x478], R22 ;  /* 0x0004781601007387 */ /* 0x000fe40000100a00 */
[----:B------:R0:W-:Y:S02]  /*34640*/  STL.64 [R1+0x26e8], R8 ;  /* 0x0026e80801007387 */ /* 0x0001e40000100a00 */
[----:B0-----:R-:W2:Y:S01]  /*34650*/  LDL.LU R8, [R1+0x330] ;  /* 0x0003300001087983 */ /* 0x001ea20000300800 */
[----:B------:R-:W2:Y:S02]  /*34660*/  LDL.LU R9, [R1+0x334] ;  /* 0x0003340001097983 */ /* 0x000ea40000300800 */
[----:B------:R-:W4:Y:S02]  /*34670*/  LDL.LU R10, [R1+0x338] ;  /* 0x00033800010a7983 */ /* 0x000f240000300800 */
[----:B------:R-:W4:Y:S02]  /*34680*/  LDL.LU R11, [R1+0x33c] ;  /* 0x00033c00010b7983 */ /* 0x000f240000300800 */
[----:B----4-:R0:W-:Y:S01]  /*34690*/  STL.64 [R1+0x2708], R10 ;  /* 0x0027080a01007387 */ /* 0x0101e20000100a00 */
[----:B--2---:R1:W-:Y:S02]  /*346a0*/  STL.64 [R1+0x2700], R8 ;  /* 0x0027000801007387 */ /* 0x0043e40000100a00 */
[----:B0-----:R-:W-:Y:S01]  /*346b0*/  IMAD.MOV.U32 R10, RZ, RZ, R28 ;  /* 0x000000ffff0a7224 */ /* 0x001fe200078e001c */
[----:B-1----:R-:W2:Y:S01]  /*346c0*/  LDL.LU R8, [R1+0x350] ;  /* 0x0003500001087983 */ /* 0x002ea20000300800 */
[----:B------:R-:W2:Y:S02]  /*346d0*/  LDL.LU R9, [R1+0x354] ;  /* 0x0003540001097983 */ /* 0x000ea40000300800 */
[----:B------:R-:W4:Y:S02]  /*346e0*/  LDL.LU R28, [R1+0x2728] ;  /* 0x00272800011c7983 */ /* 0x000f240000300800 */
[----:B------:R-:W2:Y:S01]  /*346f0*/  LDL.LU R11, [R1+0x35c] ;  /* 0x00035c00010b7983 */ /* 0x000ea20000300800 */
[----:B------:R0:W-:Y:S01]  /*34700*/  STL [R1+0x26c8], R27 ;  /* 0x0026c81b01007387 */ /* 0x0001e20000100800 */
[----:B------:R-:W2:Y:S02]  /*34710*/  LDL.LU R24, [R1+0x340] ;  /* 0x0003400001187983 */ /* 0x000ea40000300800 */
[----:B------:R-:W2:Y:S02]  /*34720*/  LDL.LU R25, [R1+0x344] ;  /* 0x0003440001197983 */ /* 0x000ea40000300800 */
[----:B------:R-:W2:Y:S01]  /*34730*/  LDL.LU R26, [R1+0x348] ;  /* 0x00034800011a7983 */ /* 0x000ea20000300800 */
[----:B0-----:R-:W2:Y:S04]  /*34740*/  LDL.LU R27, [R1+0x34c] ;  /* 0x00034c00011b7983 */ /* 0x001ea80000300800 */
[----:B----4-:R-:W0:Y:S04]  /*34750*/  LDSM.16.M88.4 R20, [R28+0x10080] ;  /* 0x010080001c14783b */ /* 0x010e280000000200 */
[----:B0-----:R-:W-:Y:S01]  /*34760*/  STL.64 [R1+0x40], R20 ;  /* 0x0000401401007387 */ /* 0x001fe20000100a00 */
[----:B------:R0:W-:Y:S03]  /*34770*/  STL.64 [R1+0x48], R22 ;  /* 0x0000481601007387 */ /* 0x0001e60000100a00 */
[----:B0-----:R-:W3:Y:S01]  /*34780*/  LDL.LU.64 R22, [R1+0x2720] ;  /* 0x0027200001167983 */ /* 0x001ee20000300a00 */
[----:B------:R-:W-:-:S02]  /*34790*/  IMAD.MOV.U32 R17, RZ, RZ, R20 ;  /* 0x000000ffff117224 */ /* 0x000fc400078e0014 */
[----:B------:R-:W-:Y:S02]  /*347a0*/  IMAD.MOV.U32 R16, RZ, RZ, R21 ;  /* 0x000000ffff107224 */ /* 0x000fe400078e0015 */
[C---:B---3--:R-:W-:Y:S01]  /*347b0*/  HMMA.16816.F32.BF16 R20, R12.reuse, R22, R4 ;  /* 0x000000160c14723c */ /* 0x048fe20000041804 */
[----:B------:R-:W2:Y:S01]  /*347c0*/  LDL.LU.64 R6, [R1+0x2718] ;  /* 0x0027180001067983 */ /* 0x000ea20000300a00 */
[----:B------:R-:W3:Y:S11]  /*347d0*/  LDL.LU.64 R4, [R1+0x2710] ;  /* 0x0027100001047983 */ /* 0x000ef60000300a00 */
[----:B------:R-:W-:Y:S10]  /*347e0*/  @!UPT UIADD3 URZ, URZ, URZ, URZ ;  /* 0x0000003f3f3ff290 */ /* 0x000ff4000fffe03f */
[----:B------:R-:W-:Y:S01]  /*347f0*/  STL.64 [R1+0x220], R20 ;  /* 0x0002201401007387 */ /* 0x000fe20000100a00 */
[----:B------:R-:W-:Y:S02]  /*34800*/  STL.64 [R1+0x228], R22 ;  /* 0x0002281601007387 */ /* 0x000fe40000100a00 */
[----:B------:R-:W-:Y:S01]  /*34810*/  LDSM.16.M88.4 R20, [R28+0x11080] ;  /* 0x011080001c14783b */ /* 0x000fe20000000200 */
[----:B--2---:R-:W-:Y:S11]  /*34820*/  HMMA.16816.F32.BF16 R24, R12, R6, R24 ;  /* 0x000000060c18723c */ /* 0x004ff60000041818 */
[----:B------:R-:W-:Y:S11]  /*34830*/  @!UPT UIADD3 URZ, URZ, URZ, URZ ;  /* 0x0000003f3f3ff290 */ /* 0x000ff6000fffe03f */
[----:B------:R-:W-:Y:S01]  /*34840*/  @!UPT UIADD3 URZ, URZ, URZ, URZ ;  /* 0x0000003f3f3ff290 */ /* 0x000fe2000fffe03f */
[----:B------:R-:W-:Y:S01]  /*34850*/  STL.64 [R1+0x340], R24 ;  /* 0x0003401801007387 */ /* 0x000fe20000100a00 */
[----:B------:R-:W-:Y:S02]  /*34860*/  STL.64 [R1+0x348], R26 ;  /* 0x0003481a01007387 */ /* 0x000fe40000100a00 */
[----:B------:R-:W0:Y:S02]  /*34870*/  LDSM.16.M88.4 R24, [R28+0x12080] ;  /* 0x012080001c18783b */ /* 0x000e240000000200 */
[----:B0-----:R-:W-:Y:S02]  /*34880*/  STL.64 [R1+0x10], R24 ;  /* 0x0000101801007387 */ /* 0x001fe40000100a00 */
[----:B------:R-:W-:Y:S02]  /*34890*/  STL.64 [R1+0x18], R26 ;  /* 0x0000181a01007387 */ /* 0x000fe40000100a00 */
[----:B------:R-:W0:Y:S02]  /*348a0*/  LDSM.16.M88.4 R24, [R28+0x13080] ;  /* 0x013080001c18783b */ /* 0x000e240000000200 */
[----:B0-----:R0:W-:Y:S02]  /*348b0*/  STL.64 [R1], R24 ;  /* 0x0000001801007387 */ /* 0x0011e40000100a00 */
[----:B------:R1:W-:Y:S02]  /*348c0*/  STL.64 [R1+0x8], R26 ;  /* 0x0000081a01007387 */ /* 0x0003e40000100a00 */
[----:B0-----:R-:W2:Y:S01]  /*348d0*/  LDL.LU R24, [R1+0x310] ;  /* 0x0003100001187983 */ /* 0x001ea20000300800 */
[----:B------:R-:W2:Y:S02]  /*348e0*/  LDL.LU R25, [R1+0x314] ;  /* 0x0003140001197983 */ /* 0x000ea40000300800 */
[----:B-1----:R-:W4:Y:S02]  /*348f0*/  LDL.LU R26, [R1+0x318] ;  /* 0x00031800011a7983 */ /* 0x002f240000300800 */
[----:B------:R-:W4:Y:S02]  /*34900*/  LDL.LU R27, [R1+0x31c] ;  /* 0x00031c00011b7983 */ /* 0x000f240000300800 */
[----:B----4-:R-:W-:Y:S01]  /*34910*/  STL.64 [R1+0x26d8], R26 ;  /* 0x0026d81a01007387 */ /* 0x010fe20000100a00 */
[----:B--2---:R0:W-:Y:S02]  /*34920*/  STL.64 [R1+0x26d0], R24 ;  /* 0x0026d01801007387 */ /* 0x0041e40000100a00 */
[----:B0-----:R-:W-:-:S02]  /*34930*/  IMAD.MOV.U32 R24, RZ, RZ, R17 ;  /* 0x000000ffff187224 */ /* 0x001fc400078e0011 */
[----:B------:R-:W-:Y:S02]  /*34940*/  IMAD.MOV.U32 R25, RZ, RZ, R16 ;  /* 0x000000ffff197224 */ /* 0x000fe400078e0010 */
[C---:B------:R-:W-:Y:S01]  /*34950*/  HMMA.16816.F32.BF16 R16, R12.reuse, R18, R8 ;  /* 0x000000120c10723c */ /* 0x040fe20000041808 */
[----:B------:R-:W-:Y:S01]  /*34960*/  STL.64 [R1+0x30], R20 ;  /* 0x0000301401007387 */ /* 0x000fe20000100a00 */
[----:B------:R-:W-:Y:S02]  /*34970*/  STL.64 [R1+0x38], R22 ;  /* 0x0000381601007387 */ /* 0x000fe40000100a00 */
[----:B------:R0:W-:Y:S02]  /*34980*/  STL.64 [R1+0x26e0], R20 ;  /* 0x0026e01401007387 */ /* 0x0001e40000100a00 */
[----:B0-----:R-:W2:Y:S01]  /*34990*/  LDL.LU R20, [R1+0x320] ;  /* 0x0003200001147983 */ /* 0x001ea20000300800 */
[----:B------:R-:W2:Y:S02]  /*349a0*/  LDL.LU R21, [R1+0x324] ;  /* 0x0003240001157983 */ /* 0x000ea40000300800 */
[----:B------:R-:W2:Y:S02]  /*349b0*/  LDL.LU R22, [R1+0x328] ;  /* 0x0003280001167983 */ /* 0x000ea40000300800 */
[----:B------:R-:W2:Y:S01]  /*349c0*/  LDL.LU R23, [R1+0x32c] ;  /* 0x00032c0001177983 */ /* 0x000ea20000300800 */
[----:B------:R-:W4:Y:S01]  /*349d0*/  LDL.LU.64 R10, [R1+0x2708] ;  /* 0x00270800010a7983 */ /* 0x000f220000300a00 */
[----:B------:R-:W4:Y:S10]  /*349e0*/  LDL.LU.64 R8, [R1+0x2700] ;  /* 0x0027000001087983 */ /* 0x000f340000300a00 */
[----:B------:R-:W-:Y:S01]  /*349f0*/  STL.64 [R1+0x460], R16 ;  /* 0x0004601001007387 */ /* 0x000fe20000100a00 */
[----:B------:R-:W-:Y:S02]  /*34a00*/  STL.64 [R1+0x468], R18 ;  /* 0x0004681201007387 */ /* 0x000fe40000100a00 */
[----:B------:R-:W0:Y:S02]  /*34a10*/  LDSM.16.M88.4 R16, [R28+0x14080] ;  /* 0x014080001c10783b */ /* 0x000e240000000200 */
[----:B0-----:R-:W-:Y:S02]  /*34a20*/  STL.64 [R1+0x20], R16 ;  /* 0x0000201001007387 */ /* 0x001fe40000100a00 */
[----:B------:R0:W-:Y:S02]  /*34a30*/  STL.64 [R1+0x28], R18 ;  /* 0x0000281201007387 */ /* 0x0001e40000100a00 */
[----:B0-----:R-:W4:Y:S02]  /*34a40*/  LDL.LU.64 R18, [R1+0x26f8] ;  /* 0x0026f80001127983 */ /* 0x001f240000300a00 */
[----:B----4-:R-:W-:Y:S02]  /*34a50*/  HMMA.16816.F32.BF16 R16, R12, R18, R8 ;  /* 0x000000120c10723c */ /* 0x010fe40000041808 */
[----:B------:R-:W2:Y:S01]  /*34a60*/  LDL.LU.64 R10, [R1+0x26f0] ;  /* 0x0026f000010a7983 */ /* 0x000ea20000300a00 */
[----:B------:R-:W2:Y:S02]  /*34a70*/  LDL.LU.64 R8, [R1+0x26e8] ;  /* 0x0026e80001087983 */ /* 0x000ea40000300a00 */
[----:B------:R-:W4:Y:S02]  /*34a80*/  LDL.64 R12, [R1] ;  /* 0x00000000010c7983 */ /* 0x000f240000100a00 */
[----:B----4-:R0:W-:Y:S11]  /*34a90*/  STL.64 [R1+0x26b0], R12 ;  /* 0x0026b00c01007387 */ /* 0x0101f60000100a00 */
[----:B------:R-:W-:Y:S05]  /*34aa0*/  @!UPT UIADD3 URZ, URZ, URZ, URZ ;  /* 0x0000003f3f3ff290 */ /* 0x000fea000fffe03f */
[----:B------:R1:W-:Y:S02]  /*34ab0*/  STL.64 [R1+0x330], R16 ;  /* 0x0003301001007387 */ /* 0x0003e40000100a00 */
[----:B------:R4:W-:Y:S01]  /*34ac0*/  STL.64 [R1+0x338], R18 ;  /* 0x0003381201007387 */ /* 0x0009e20000100a00 */
[----:B0-----:R-:W3:Y:S01]  /*34ad0*/  LDL.LU R12, [R1+0x300] ;  /* 0x00030000010c7983 */ /* 0x001ee20000300800 */
[----:B------:R-:W3:Y:S02]  /*34ae0*/  LDL.LU R13, [R1+0x304] ;  /* 0x00030400010d7983 */ /* 0x000ee40000300800 */
[----:B------:R-:W3:Y:S02]  /*34af0*/  LDL.LU R14, [R1+0x308] ;  /* 0x00030800010e7983 */ /* 0x000ee40000300800 */
[----:B------:R-:W3:Y:S01]  /*34b00*/  LDL.LU R15, [R1+0x30c] ;  /* 0x00030c00010f7983 */ /* 0x000ee20000300800 */
[----:B-1----:R-:W3:Y:S01]  /*34b10*/  LDL.LU R16, [R1+0x2e0] ;  /* 0x0002e00001107983 */ /* 0x002ee20000300800 */
[----:B------:R-:W3:Y:S02]  /*34b20*/  LDL.LU R17, [R1+0x2e4] ;  /* 0x0002e40001117983 */ /* 0x000ee40000300800 */
[----:B----4-:R-:W4:Y:S02]  /*34b30*/  LDL.LU R18, [R1+0x2e8] ;  /* 0x0002e80001127983 */ /* 0x010f240000300800 */
[----:B------:R-:W4:Y:S01]  /*34b40*/  LDL.LU R19, [R1+0x2ec] ;  /* 0x0002ec0001137983 */ /* 0x000f220000300800 */
[----:B--2---:R-:W-:Y:S01]  /*34b50*/  HMMA.16816.F32.BF16 R24, R8, R24, R20 ;  /* 0x000000180818723c */ /* 0x004fe20000041814 */
[----:B----4-:R-:W-:Y:S01]  /*34b60*/  STL.64 [R1+0x26a8], R18 ;  /* 0x0026a81201007387 */ /* 0x010fe20000100a00 */
[----:B---3--:R0:W-:Y:S03]  /*34b70*/  STL.64 [R1+0x26a0], R16 ;  /* 0x0026a01001007387 */ /* 0x0081e60000100a00 */
[----:B0-----:R-:W2:Y:S01]  /*34b80*/  LDL.LU R16, [R1+0x2f0] ;  /* 0x0002f00001107983 */ /* 0x001ea20000300800 */
[----:B------:R-:W-:-:S02]  /*34b90*/  IMAD.MOV.U32 R18, RZ, RZ, R5 ;  /* 0x000000ffff127224 */ /* 0x000fc400078e0005 */
[----:B------:R-:W-:Y:S02]  /*34ba0*/  IMAD.MOV.U32 R19, RZ, RZ, R4 ;  /* 0x000000ffff137224 */ /* 0x000fe400078e0004 */
[----:B------:R-:W0:Y:S01]  /*34bb0*/  LDSM.16.M88.4 R4, [R28+0x15080] ;  /* 0x015080001c04783b */ /* 0x000e220000000200 */
[----:B------:R-:W-:-:S03]  /*34bc0*/  IMAD.MOV.U32 R17, RZ, RZ, R29 ;  /* 0x000000ffff117224 */ /* 0x000fc600078e001d */
[----:B------:R-:W-:Y:S04]  /*34bd0*/  STL.64 [R1+0x26c0], R18 ;  /* 0x0026c01201007387 */ /* 0x000fe80000100a00 */
[----:B--2---:R1:W-:Y:S04]  /*34be0*/  STL.64 [R1+0x26b8], R16 ;  /* 0x0026b81001007387 */ /* 0x0043e80000100a00 */
[----:B-1----:R-:W2:Y:S01]  /*34bf0*/  LDL.64 R16, [R1+0x10] ;  /* 0x0000100001107983 */ /* 0x002ea20000100a00 */
[----:B0-----:R-:W-:Y:S02]  /*34c00*/  STL [R1+0x22e4], R6 ;  /* 0x0022e40601007387 */ /* 0x001fe40000100800 */
[----:B------:R-:W-:Y:S02]  /*34c10*/  STL [R1+0x22e0], R7 ;  /* 0x0022e00701007387 */ /* 0x000fe40000100800 */
[----:B------:R0:W-:Y:S02]  /*34c20*/  STL.64 [R1+0x2698], R4 ;  /* 0x0026980401007387 */ /* 0x0001e40000100a00 */
[----:B0-----:R-:W3:Y:S01]  /*34c30*/  LDL.64 R4, [R1+0x20] ;  /* 0x0000200001047983 */ /* 0x001ee20000100a00 */
[----:B------:R-:W4:Y:S02]  /*34c40*/  LDL.LU.64 R20, [R1+0x26e0] ;  /* 0x0026e00001147983 */ /* 0x000f240000300a00 */
[----:B------:R-:W-:Y:S02]  /*34c50*/  STL.64 [R1+0x320], R24 ;  /* 0x0003201801007387 */ /* 0x000fe40000100a00 */
[----:B------:R-:W-:Y:S02]  /*34c60*/  STL.64 [R1+0x328], R26 ;  /* 0x0003281a01007387 */ /* 0x000fe40000100a00 */
[----:B------:R-:W0:Y:S04]  /*34c70*/  LDSM.16.M88.4 R24, [R28+0x16080] ;  /* 0x016080001c18783b */ /* 0x000e280000000200 */
[----:B0-----:R-:W-:Y:S01]  /*34c80*/  STL.64 [R1+0x70], R24 ;  /* 0x0000701801007387 */ /* 0x001fe20000100a00 */
[----:B------:R0:W-:Y:S03]  /*34c90*/  STL.64 [R1+0x78], R26 ;  /* 0x0000781a01007387 */ /* 0x0001e60000100a00 */
[----:B0-----:R-:W4:Y:S01]  /*34ca0*/  LDL.LU.64 R26, [R1+0x26d8] ;  /* 0x0026d800011a7983 */ /* 0x001f220000300a00 */
[----:B------:R-:W4:Y:S01]  /*34cb0*/  LDL.LU.64 R24, [R1+0x26d0] ;  /* 0x0026d00001187983 */ /* 0x000f220000300a00 */
[C---:B--2---:R-:W-:Y:S08]  /*34cc0*/  HMMA.16816.F32.BF16 R12, R8.reuse, R16, R12 ;  /* 0x00000010080c723c */ /* 0x044ff0000004180c */
[----:B----4-:R-:W-:Y:S01]  /*34cd0*/  HMMA.16816.F32.BF16 R20, R8, R20, R24 ;  /* 0x000000140814723c */ /* 0x010fe20000041818 */
[----:B------:R-:W2:Y:S11]  /*34ce0*/  LDL.LU R27, [R1+0x26c8] ;  /* 0x0026c800011b7983 */ /* 0x000eb60000300800 */
[----:B------:R-:W-:Y:S11]  /*34cf0*/  @!UPT UIADD3 URZ, URZ, URZ, URZ ;  /* 0x0000003f3f3ff290 */ /* 0x000ff6000fffe03f */
[----:B------:R-:W-:Y:S01]  /*34d00*/  STL.64 [R1+0x310], R20 ;  /* 0x0003101401007387 */ /* 0x000fe20000100a00 */
[----:B------:R-:W-:Y:S02]  /*34d10*/  STL.64 [R1+0x318], R22 ;  /* 0x0003181601007387 */ /* 0x000fe40000100a00 */
[----:B------:R-:W0:Y:S04]  /*34d20*/  LDSM.16.M88.4 R20, [R28+0x17080] ;  /* 0x017080001c14783b */ /* 0x000e280000000200 */
[----:B------:R-:W-:Y:S02]  /*34d30*/  IMAD.MOV.U32 R25, RZ, RZ, R16 ;  /* 0x000000ffff197224 */ /* 0x000fe400078e0010 */
[----:B------:R-:W-:Y:S02]  /*34d40*/  IMAD.MOV.U32 R24, RZ, RZ, R17 ;  /* 0x000000ffff187224 */ /* 0x000fe400078e0011 */
[----:B0-----:R-:W-:-:S02]  /*34d50*/  IMAD.MOV.U32 R28, RZ, RZ, R21 ;  /* 0x000000ffff1c7224 */ /* 0x001fc400078e0015 */
[----:B------:R-:W-:Y:S01]  /*34d60*/  IMAD.MOV.U32 R29, RZ, RZ, R20 ;  /* 0x000000ffff1d7224 */ /* 0x000fe200078e0014 */
[----:B------:R0:W-:Y:S01]  /*34d70*/  STL.64 [R1+0x80], R20 ;  /* 0x0000801401007387 */ /* 0x0001e20000100a00 */
[----:B------:R-:W-:Y:S03]  /*34d80*/  STL.64 [R1+0x88], R22 ;  /* 0x0000881601007387 */ /* 0x000fe60000100a00 */
[----:B0-----:R-:W4:Y:S01]  /*34d90*/  LDL.LU R20, [R1+0x2d0] ;  /* 0x0002d00001147983 */ /* 0x001f220000300800 */
[----:B------:R-:W-:Y:S02]  /*34da0*/  STL [R1+0x2694], R28 ;  /* 0x0026941c01007387 */ /* 0x000fe40000100800 */
[----:B------:R-:W-:Y:S02]  /*34db0*/  STL [R1+0x2690], R29 ;  /* 0x0026901d01007387 */ /* 0x000fe40000100800 */
[----:B------:R-:W2:Y:S02]  /*34dc0*/  LDL.LU.64 R18, [R1+0x26c0] ;  /* 0x0026c00001127983 */ /* 0x000ea40000300a00 */
[----:B------:R-:W-:Y:S01]  /*34dd0*/  IMAD.MOV.U32 R21, RZ, RZ, R3 ;  /* 0x000000ffff157224 */ /* 0x000fe200078e0003 */
[----:B------:R-:W2:Y:S01]  /*34de0*/  LDL.LU.64 R16, [R1+0x26b8] ;  /* 0x0026b80001107983 */ /* 0x000ea20000300a00 */
[----:B------:R-:W-:-:S02]  /*34df0*/  IMAD.MOV.U32 R3, RZ, RZ, R13 ;  /* 0x000000ffff037224 */ /* 0x000fc400078e000d */
[----:B------:R0:W-:Y:S02]  /*34e00*/  STL [R1+0x300], R12 ;  /* 0x0003000c01007387 */ /* 0x0001e40000100800 */
[----:B0-----:R-:W2:Y:S01]  /*34e10*/  LDL.LU.64 R12, [R1+0x26b0] ;  /* 0x0026b000010c7983 */ /* 0x001ea20000300a00 */
[----:B------:R-:W-:Y:S02]  /*34e20*/  IMAD.MOV.U32 R23, RZ, RZ, R0 ;  /* 0x000000ffff177224 */ /* 0x000fe400078e0000 */
[----:B------:R-:W-:Y:S02]  /*34e30*/  IMAD.MOV.U32 R22, RZ, RZ, R2 ;  /* 0x000000ffff167224 */ /* 0x000fe400078e0002 */
[----:B------:R-:W-:Y:S02]  /*34e40*/  IMAD.MOV.U32 R0, RZ, RZ, R15 ;  /* 0x000000ffff007224 */ /* 0x000fe400078e000f */
[----:B------:R-:W-:-:S03]  /*34e50*/  IMAD.MOV.U32 R2, RZ, RZ, R14 ;  /* 0x000000ffff027224 */ /* 0x000fc600078e000e */
[----:B------:R-:W-:Y:S02]  /*34e60*/  STL [R1+0x2328], R0 ;  /* 0x0023280001007387 */ /* 0x000fe40000100800 */
[----:B------:R-:W-:Y:S02]  /*34e70*/  STL [R1+0x2324], R2 ;  /* 0x0023240201007387 */ /* 0x000fe40000100800 */
[----:B------:R-:W-:Y:S01]  /*34e80*/  STL [R1+0x2320], R3 ;  /* 0x0023200301007387 */ /* 0x000fe20000100800 */
[----:B--2---:R-:W-:Y:S11]  /*34e90*/  HMMA.16816.F32.BF16 R16, R8, R12, R16 ;  /* 0x0000000c0810723c */ /* 0x004ff60000041810 */
        /* <DEDUP_REMOVED lines=8> */
[----:B------:R-:W0:Y:S04]  /*34f20*/  LDSM.16.MT88.4 R12, [R27+0x8080] ;  /* 0x008080001b0c783b */ /* 0x000e280000004200 */
[----:B0-----:R-:W-:Y:S01]  /*34f30*/  STL.64 [R1+0x2688], R14 ;  /* 0x0026880e01007387 */ /* 0x001fe20000100a00 */
[----:B------:R3:W-:Y:S02]  /*34f40*/  STL.64 [R1+0x2680], R12 ;  /* 0x0026800c01007387 */ /* 0x0007e40000100a00 */
[----:B---3--:R-:W-:-:S02]  /*34f50*/  IMAD.MOV.U32 R13, RZ, RZ, R4 ;  /* 0x000000ffff0d7224 */ /* 0x008fc400078e0004 */
[----:B------:R-:W-:Y:S01]  /*34f60*/  IMAD.MOV.U32 R12, RZ, RZ, R5 ;  /* 0x000000ffff0c7224 */ /* 0x000fe200078e0005 */
[----:B--2---:R-:W-:Y:S01]  /*34f70*/  HMMA.16816.F32.BF16 R16, R8, R4, R16 ;  /* 0x000000040810723c */ /* 0x004fe20000041810 */
[----:B------:R-:W4:Y:S11]  /*34f80*/  LDL.LU.64 R4, [R1+0x2698] ;  /* 0x0026980001047983 */ /* 0x000f360000300a00 */
[----:B------:R-:W-:Y:S11]  /*34f90*/  @!UPT UIADD3 URZ, URZ, URZ, URZ ;  /* 0x0000003f3f3ff290 */ /* 0x000ff6000fffe03f */
[----:B------:R-:W-:Y:S01]  /*34fa0*/  @!UPT UIADD3 URZ, URZ, URZ, URZ ;  /* 0x0000003f3f3ff290 */ /* 0x000fe2000fffe03f */
[----:B------:R-:W-:Y:S01]  /*34fb0*/  IMAD.MOV.U32 R3, RZ, RZ, R19 ;  /* 0x000000ffff037224 */ /* 0x000fe200078e0013 */
[----:B------:R-:W-:Y:S04]  /*34fc0*/  STL [R1+0x2e0], R16 ;  /* 0x0002e01001007387 */ /* 0x000fe80000100800 */
[----:B------:R0:W-:Y:S04]  /*34fd0*/  STL [R1+0x23d8], R3 ;  /* 0x0023d80301007387 */ /* 0x0001e80000100800 */
[----:B0-----:R-:W2:Y:S01]  /*34fe0*/  LDL R3, [R1+0x5d4] ;  /* 0x0005d40001037983 */ /* 0x001ea20000100800 */
[----:B------:R-:W-:-:S02]  /*34ff0*/  IMAD.MOV.U32 R0, RZ, RZ, R17 ;  /* 0x000000ffff007224 */ /* 0x000fc400078e0011 */
[----:B------:R-:W-:-:S05]  /*35000*/  IMAD.MOV.U32 R2, RZ, RZ, R18 ;  /* 0x000000ffff027224 */ /* 0x000fca00078e0012 */
[----:B------:R-:W-:Y:S01]  /*35010*/  STL [R1+0x23d4], R2 ;  /* 0x0023d40201007387 */ /* 0x000fe20000100800 */
[----:B------:R-:W-:Y:S01]  /*35020*/  STL [R1+0x23d0], R0 ;  /* 0x0023d00001007387 */ /* 0x000fe20000100800 */
[C---:B----4-:R-:W-:Y:S02]  /*35030*/  HMMA.16816.F32.BF16 R20, R8.reuse, R4, R20 ;  /* 0x000000040814723c */ /* 0x050fe40000041814 */
[----:B--2---:R-:W0:Y:S11]  /*35040*/  LDSM.16.MT88.4 R16, [R3+0x8100] ;  /* 0x008100000310783b */ /* 0x004e360000004200 */
[----:B------:R-:W-:Y:S11]  /*35050*/  @!UPT UIADD3 URZ, URZ, URZ, URZ ;  /* 0x0000003f3f3ff290 */ /* 0x000ff6000fffe03f */
[----:B------:R-:W-:Y:S02]  /*35060*/  IMAD.MOV.U32 R6, RZ, RZ, R22 ;  /* 0x000000ffff067224 */ /* 0x000fe400078e0016 */
[----:B------:R-:W-:Y:S01]  /*35070*/  IMAD.MOV.U32 R7, RZ, RZ, R23 ;  /* 0x000000ffff077224 */ /* 0x000fe200078e0017 */
[----:B0-----:R-:W-:Y:S01]  /*35080*/  STL.64 [R1+0x25f8], R18 ;  /* 0x0025f81201007387 */ /* 0x001fe20000100a00 */
[----:B------:R0:W-:Y:S03]  /*35090*/  STL.64 [R1+0x25f0], R16 ;  /* 0x0025f01001007387 */ /* 0x0001e60000100a00 */
[----:B0-----:R-:W2:Y:S01]  /*350a0*/  LDL.64 R16, [R1+0x70] ;  /* 0x0000700001107983 */ /* 0x001ea20000100a00 */
[----:B------:R-:W-:Y:S02]  /*350b0*/  STL.64 [R1+0x2d0], R20 ;  /* 0x0002d01401007387 */ /* 0x000fe40000100a00 */
[----:B------:R-:W0:Y:S04]  /*350c0*/  LDSM.16.MT88.4 R20, [R3+0x8180] ;  /* 0x008180000314783b */ /* 0x000e280000004200 */
[----:B------:R1:W-:Y:S02]  /*350d0*/  STL [R1+0x2444], R7 ;  /* 0x0024440701007387 */ /* 0x0003e40000100800 */
[----:B-1----:R-:W3:Y:S01]  /*350e0*/  LDL R7, [R1+0x13dc] ;  /* 0x0013dc0001077983 */ /* 0x002ee20000100800 */
[----:B------:R-:W-:Y:S03]  /*350f0*/  STL [R1+0x23dc], R6 ;  /* 0x0023dc0601007387 */ /* 0x000fe60000100800 */
[----:B0-----:R-:W-:Y:S01]  /*35100*/  STL.64 [R1+0x2598], R22 ;  /* 0x0025981601007387 */ /* 0x001fe20000100a00 */
[----:B------:R0:W-:Y:S03]  /*35110*/  STL.64 [R1+0x2590], R20 ;  /* 0x0025901401007387 */ /* 0x0001e60000100a00 */
[----:B0-----:R-:W2:Y:S01]  /*35120*/  LDL.LU R20, [R1+0x2c0] ;  /* 0x0002c00001147983 */ /* 0x001ea20000300800 */
[----:B------:R-:W2:Y:S02]  /*35130*/  LDL.LU R21, [R1+0x2c4] ;  /* 0x0002c40001157983 */ /* 0x000ea40000300800 */
[----:B------:R-:W2:Y:S02]  /*35140*/  LDL.LU R22, [R1+0x2c8] ;  /* 0x0002c80001167983 */ /* 0x000ea40000300800 */
[----:B------:R-:W2:Y:S02]  /*35150*/  LDL.LU R23, [R1+0x2cc] ;  /* 0x0002cc0001177983 */ /* 0x000ea40000300800 */
[----:B--2---:R-:W-:Y:S11]  /*35160*/  HMMA.16816.F32.BF16 R20, R8, R16, R20 ;  /* 0x000000100814723c */ /* 0x004ff60000041814 */
[----:B------:R-:W-:Y:S11]  /*35170*/  @!UPT UIADD3 URZ, URZ, URZ, URZ ;  /* 0x0000003f3f3ff290 */ /* 0x000ff6000fffe03f */
[----:B------:R-:W-:Y:S01]  /*35180*/  @!UPT UIADD3 URZ, URZ, URZ, URZ ;  /* 0x0000003f3f3ff290 */ /* 0x000fe2000fffe03f */
[----:B------:R0:W-:Y:S01]  /*35190*/  STL.64 [R1+0x2c0], R20 ;  /* 0x0002c01401007387 */ /* 0x0001e20000100a00 */
[----:B------:R1:W-:Y:S03]  /*351a0*/  STL.64 [R1+0x2c8], R22 ;  /* 0x0002c81601007387 */ /* 0x0003e60000100a00 */
[----:B0-----:R-:W2:Y:S01]  /*351b0*/  LDL.LU R20, [R1+0x230] ;  /* 0x0002300001147983 */ /* 0x001ea20000300800 */
[----:B------:R-:W2:Y:S02]  /*351c0*/  LDL.LU R21, [R1+0x234] ;  /* 0x0002340001157983 */ /* 0x000ea40000300800 */
[----:B-1----:R-:W4:Y:S02]  /*351d0*/  LDL.LU R22, [R1+0x238] ;  /* 0x0002380001167983 */ /* 0x002f240000300800 */
[----:B------:R-:W4:Y:S02]  /*351e0*/  LDL.LU R23, [R1+0x23c] ;  /* 0x00023c0001177983 */ /* 0x000f240000300800 */
[----:B----4-:R-:W-:Y:S01]  /*351f0*/  STL.64 [R1+0x25b0], R22 ;  /* 0x0025b01601007387 */ /* 0x010fe20000100a00 */
[----:B--2---:R0:W-:Y:S03]  /*35200*/  STL.64 [R1+0x25a8], R20 ;  /* 0x0025a81401007387 */ /* 0x0041e60000100a00 */
[----:B0-----:R-:W2:Y:S01]  /*35210*/  LDL.LU R20, [R1+0xc0] ;  /* 0x0000c00001147983 */ /* 0x001ea20000300800 */
[----:B------:R-:W2:Y:S02]  /*35220*/  LDL.LU R21, [R1+0xc4] ;  /* 0x0000c40001157983 */ /* 0x000ea40000300800 */
[----:B------:R-:W4:Y:S02]  /*35230*/  LDL.LU R22, [R1+0xc8] ;  /* 0x0000c80001167983 */ /* 0x000f240000300800 */
[----:B------:R-:W4:Y:S02]  /*35240*/  LDL.LU R23, [R1+0xcc] ;  /* 0x0000cc0001177983 */ /* 0x000f240000300800 */
[----:B------:R-:W-:-:S02]  /*35250*/  IMAD.MOV.U32 R2, RZ, RZ, R16 ;  /* 0x000000ffff027224 */ /* 0x000fc400078e0010 */
[----:B------:R-:W-:Y:S01]  /*35260*/  IMAD.MOV.U32 R0, RZ, RZ, R17 ;  /* 0x000000ffff007224 */ /* 0x000fe200078e0011 */
[----:B----4-:R-:W-:Y:S01]  /*35270*/  STL.64 [R1+0x25c0], R22 ;  /* 0x0025c01601007387 */ /* 0x010fe20000100a00 */
[----:B--2---:R0:W-:Y:S02]  /*35280*/  STL.64 [R1+0x25b8], R20 ;  /* 0x0025b81401007387 */ /* 0x0041e40000100a00 */
[----:B0-----:R-:W-:Y:S02]  /*35290*/  IMAD.MOV.U32 R20, RZ, RZ, R25 ;  /* 0x000000ffff147224 */ /* 0x001fe400078e0019 */
[----:B------:R-:W-:Y:S02]  /*352a0*/  IMAD.MOV.U32 R21, RZ, RZ, R24 ;  /* 0x000000ffff157224 */ /* 0x000fe400078e0018 */
[----:B---3--:R-:W0:Y:S04]  /*352b0*/  LDSM.16.MT88.4 R24, [R7+0x8000] ;  /* 0x008000000718783b */ /* 0x008e280000004200 */
[----:B------:R-:W-:Y:S04]  /*352c0*/  STL.64 [R1+0x2650], R20 ;  /* 0x0026501401007387 */ /* 0x000fe80000100a00 */
[----:B0-----:R-:W-:Y:S01]  /*352d0*/  STL.64 [R1+0x2510], R26 ;  /* 0x0025101a01007387 */ /* 0x001fe20000100a00 */
[----:B------:R0:W-:Y:S02]  /*352e0*/  STL.64 [R1+0x2508], R24 ;  /* 0x0025081801007387 */ /* 0x0001e40000100a00 */
[----:B0-----:R-:W-:-:S02]  /*352f0*/  IMAD.MOV.U32 R24, RZ, RZ, R13 ;  /* 0x000000ffff187224 */ /* 0x001fc400078e000d */
[----:B------:R-:W-:-:S05]  /*35300*/  IMAD.MOV.U32 R25, RZ, RZ, R12 ;  /* 0x000000ffff197224 */ /* 0x000fca00078e000c */
[----:B------:R0:W-:Y:S01]  /*35310*/  STL.64 [R1+0x2630], R24 ;  /* 0x0026301801007387 */ /* 0x0001e20000100a00 */
[----:B------:R-:W2:Y:S02]  /*35320*/  LDL.LU R16, [R1+0x100] ;  /* 0x0001000001107983 */ /* 0x000ea40000300800 */
[----:B------:R-:W2:Y:S02]  /*35330*/  LDL.LU R17, [R1+0x104] ;  /* 0x0001040001117983 */ /* 0x000ea40000300800 */
[----:B------:R-:W3:Y:S01]  /*35340*/  LDL.LU R18, [R1+0x108] ;  /* 0x0001080001127983 */ /* 0x000ee20000300800 */
[----:B------:R-:W3:Y:S01]  /*35350*/  LDL.LU R19, [R1+0x10c] ;  /* 0x00010c0001137983 */ /* 0x000ee20000300800 */
[----:B------:R-:W4:Y:S02]  /*35360*/  LDL.LU R12, [R1+0x210] ;  /* 0x00021000010c7983 */ /* 0x000f240000300800 */
[----:B------:R-:W4:Y:S02]  /*35370*/  LDL.LU R13, [R1+0x214] ;  /* 0x00021400010d7983 */ /* 0x000f240000300800 */
[----:B------:R-:W4:Y:S01]  /*35380*/  LDL.LU R14, [R1+0x218] ;  /* 0x00021800010e7983 */ /* 0x000f220000300800 */
[----:B------:R-:W4:Y:S01]  /*35390*/  LDL.LU R15, [R1+0x21c] ;  /* 0x00021c00010f7983 */ /* 0x000f220000300800 */
[----:B0-----:R-:W-:-:S02]  /*353a0*/  IMAD.MOV.U32 R24, RZ, RZ, R28 ;  /* 0x000000ffff187224 */ /* 0x001fc400078e001c */
[----:B------:R-:W-:Y:S01]  /*353b0*/  IMAD.MOV.U32 R25, RZ, RZ, R29 ;  /* 0x000000ffff197224 */ /* 0x000fe200078e001d */
[----:B---3--:R-:W-:Y:S01]  /*353c0*/  STL.64 [R1+0x2608], R18 ;  /* 0x0026081201007387 */ /* 0x008fe20000100a00 */
[----:B--2---:R-:W-:Y:S02]  /*353d0*/  STL.64 [R1+0x2600], R16 ;  /* 0x0026001001007387 */ /* 0x004fe40000100a00 */
[----:B------:R-:W2:Y:S02]  /*353e0*/  LDL.LU R28, [R1+0x2694] ;  /* 0x00269400011c7983 */ /* 0x000ea40000300800 */
[----:B------:R-:W3:Y:S01]  /*353f0*/  LDL.LU R29, [R1+0x2690] ;  /* 0x00269000011d7983 */ /* 0x000ee20000300800 */
[----:B------:R0:W-:Y:S04]  /*35400*/  STL.64 [R1+0x2648], R24 ;  /* 0x0026481801007387 */ /* 0x0001e80000100a00 */
[----:B0-----:R-:W2:Y:S01]  /*35410*/  LDL.LU R24, [R1+0x1e0] ;  /* 0x0001e00001187983 */ /* 0x001ea20000300800 */
[----:B------:R-:W2:Y:S02]  /*35420*/  LDL.LU R25, [R1+0x1e4] ;  /* 0x0001e40001197983 */ /* 0x000ea40000300800 */
[----:B------:R-:W2:Y:S02]  /*35430*/  LDL.LU R26, [R1+0x1e8] ;  /* 0x0001e800011a7983 */ /* 0x000ea40000300800 */
[----:B------:R-:W2:Y:S02]  /*35440*/  LDL.LU R27, [R1+0x1ec] ;  /* 0x0001ec00011b7983 */ /* 0x000ea40000300800 */
[----:B--2---:R-:W-:Y:S01]  /*35450*/  STL.64 [R1+0x2660], R26 ;  /* 0x0026601a01007387 */ /* 0x004fe20000100a00 */
[----:B------:R0:W-:Y:S02]  /*35460*/  STL.64 [R1+0x2658], R24 ;  /* 0x0026581801007387 */ /* 0x0001e40000100a00 */
[----:B------:R-:W2:Y:S02]  /*35470*/  LDL R20, [R1+0x30] ;  /* 0x0000300001147983 */ /* 0x000ea40000100800 */
[----:B------:R-:W2:Y:S02]  /*35480*/  LDL R21, [R1+0x34] ;  /* 0x0000340001157983 */ /* 0x000ea40000100800 */
[----:B--2---:R1:W-:Y:S01]  /*35490*/  STL.64 [R1+0x2668], R20 ;  /* 0x0026681401007387 */ /* 0x0043e20000100a00 */
[----:B0-----:R-:W2:Y:S02]  /*354a0*/  LDL.LU R24, [R1+0x1f0] ;  /* 0x0001f00001187983 */ /* 0x001ea40000300800 */
[----:B------:R-:W2:Y:S02]  /*354b0*/  LDL.LU R25, [R1+0x1f4] ;  /* 0x0001f40001197983 */ /* 0x000ea40000300800 */
[----:B------:R-:W2:Y:S01]  /*354c0*/  LDL.LU R26, [R1+0x1f8] ;  /* 0x0001f800011a7983 */ /* 0x000ea20000300800 */
[----:B------:R-:W2:Y:S01]  /*354d0*/  LDL.LU R27, [R1+0x1fc] ;  /* 0x0001fc00011b7983 */ /* 0x000ea20000300800 */
[----:B------:R-:W-:-:S02]  /*354e0*/  IMAD.MOV.U32 R16, RZ, RZ, R2 ;  /* 0x000000ffff107224 */ /* 0x000fc400078e0002 */
[----:B------:R-:W-:Y:S01]  /*354f0*/  IMAD.MOV.U32 R17, RZ, RZ, R0 ;  /* 0x000000ffff117224 */ /* 0x000fe200078e0000 */
[----:B--2---:R-:W-:Y:S01]  /*35500*/  STL.64 [R1+0x2678], R26 ;  /* 0x0026781a01007387 */ /* 0x004fe20000100a00 */
[----:B------:R0:W-:Y:S02]  /*35510*/  STL.64 [R1+0x2670], R24 ;  /* 0x0026701801007387 */ /* 0x0001e40000100a00 */
[----:B-1----:R-:W2:Y:S02]  /*35520*/  LDL R20, [R1+0x40] ;  /* 0x0000400001147983 */ /* 0x002ea40000100800 */
[----:B------:R-:W2:Y:S01]  /*35530*/  LDL R21, [R1+0x44] ;  /* 0x0000440001157983 */ /* 0x000ea20000100800 */
[----:B0-----:R-:W2:Y:S01]  /*35540*/  LDL.LU R24, [R1+0x200] ;  /* 0x0002000001187983 */ /* 0x001ea20000300800 */
[----:B------:R-:W2:Y:S02]  /*35550*/  LDL.LU R25, [R1+0x204] ;  /* 0x0002040001197983 */ /* 0x000ea40000300800 */
[----:B------:R-:W2:Y:S02]  /*35560*/  LDL.LU R26, [R1+0x208] ;  /* 0x00020800011a7983 */ /* 0x000ea40000300800 */
[----:B------:R-:W2:Y:S01]  /*35570*/  LDL.LU R27, [R1+0x20c] ;  /* 0x00020c00011b7983 */ /* 0x000ea20000300800 */
[----:B------:R3:W-:Y:S02]  /*35580*/  STL.64 [R1+0x2618], R16 ;  /* 0x0026181001007387 */ /* 0x0007e40000100a00 */
[----:B---3--:R-:W-:-:S02]  /*35590*/  IMAD.MOV.U32 R16, RZ, RZ, R29 ;  /* 0x000000ffff107224 */ /* 0x008fc400078e001d */
[----:B------:R-:W-:-:S07]  /*355a0*/  IMAD.MOV.U32 R17, RZ, RZ, R28 ;  /* 0x000000ffff117224 */ /* 0x000fce00078e001c */
[----:B----4-:R-:W-:Y:S01]  /*355b0*/  HMMA.16816.F32.BF16 R8, R8, R16, R12 ;  /* 0x000000100808723c */ /* 0x010fe2000004180c */
[----:B------:R-:W2:Y:S01]  /*355c0*/  LDL.LU.64 R14, [R1+0x2688] ;  /* 0x00268800010e7983 */ /* 0x000ea20000300a00 */
[----:B------:R-:W2:Y:S11]  /*355d0*/  LDL.LU.64 R12, [R1+0x2680] ;  /* 0x00268000010c7983 */ /* 0x000eb60000300a00 */
[----:B------:R-:W-:Y:S10]  /*355e0*/  @!UPT UIADD3 URZ, URZ, URZ, URZ ;  /* 0x0000003f3f3ff290 */ /* 0x000ff4000fffe03f */
[----:B------:R-:W-:Y:S01]  /*355f0*/  STL.64 [R1+0x210], R8 ;  /* 0x0002100801007387 */ /* 0x000fe20000100a00 */
[----:B------:R-:W3:Y:S02]  /*35600*/  LDL.LU R16, [R1+0x1b0] ;  /* 0x0001b00001107983 */ /* 0x000ee40000300800 */
[----:B------:R-:W3:Y:S02]  /*35610*/  LDL.LU R17, [R1+0x1b4] ;  /* 0x0001b40001117983 */ /* 0x000ee40000300800 */
[----:B------:R-:W4:Y:S01]  /*35620*/  LDL.LU R18, [R1+0x1b8] ;  /* 0x0001b80001127983 */ /* 0x000f220000300800 */
[----:B------:R-:W4:Y:S01]  /*35630*/  LDL.LU R19, [R1+0x1bc] ;  /* 0x0001bc0001137983 */ /* 0x000f220000300800 */
[----:B------:R-:W-:Y:S02]  /*35640*/  IMAD.MOV.U32 R29, RZ, RZ, R10 ;  /* 0x000000ffff1d7224 */ /* 0x000fe400078e000a */
[----:B------:R-:W-:Y:S02]  /*35650*/  IMAD.MOV.U32 R28, RZ, RZ, R11 ;  /* 0x000000ffff1c7224 */ /* 0x000fe400078e000b */
[----:B------:R-:W0:Y:S04]  /*35660*/  LDSM.16.MT88.4 R8, [R7+0x8080] ;  /* 0x008080000708783b */ /* 0x000e280000004200 */
[----:B----4-:R-:W-:Y:S01]  /*35670*/  STL.64 [R1+0x2628], R18 ;  /* 0x0026281201007387 */ /* 0x010fe20000100a00 */
[----:B---3--:R1:W-:Y:S03]  /*35680*/  STL.64 [R1+0x2620], R16 ;  /* 0x0026201001007387 */ /* 0x0083e60000100a00 */
[----:B-1----:R-:W3:Y:S01]  /*35690*/  LDL.LU R16, [R1+0x1c0] ;  /* 0x0001c00001107983 */ /* 0x002ee20000300800 */
[----:B------:R-:W3:Y:S02]  /*356a0*/  LDL.LU R17, [R1+0x1c4] ;  /* 0x0001c40001117983 */ /* 0x000ee40000300800 */
[----:B------:R-:W4:Y:S02]  /*356b0*/  LDL.LU R18, [R1+0x1c8] ;  /* 0x0001c80001127983 */ /* 0x000f240000300800 */
[----:B------:R-:W4:Y:S01]  /*356c0*/  LDL.LU R19, [R1+0x1cc] ;  /* 0x0001cc0001137983 */ /* 0x000f220000300800 */
[C---:B--2---:R-:W-:Y:S01]  /*356d0*/  HMMA.16816.F32.BF16 R20, R12.reuse, R20, R24 ;  /* 0x000000140c14723c */ /* 0x044fe20000041818 */
[----:B----4-:R-:W-:Y:S01]  /*356e0*/  STL.64 [R1+0x2640], R18 ;  /* 0x0026401201007387 */ /* 0x010fe20000100a00 */
[----:B---3--:R1:W-:Y:S03]  /*356f0*/  STL.64 [R1+0x2638], R16 ;  /* 0x0026381001007387 */ /* 0x0083e60000100a00 */
[----:B-1----:R-:W2:Y:S01]  /*35700*/  LDL.LU R16, [R1+0x1d0] ;  /* 0x0001d00001107983 */ /* 0x002ea20000300800 */
[----:B------:R-:W2:Y:S02]  /*35710*/  LDL.LU R17, [R1+0x1d4] ;  /* 0x0001d40001117983 */ /* 0x000ea40000300800 */
[----:B------:R-:W2:Y:S02]  /*35720*/  LDL.LU R18, [R1+0x1d8] ;  /* 0x0001d80001127983 */ /* 0x000ea40000300800 */
[----:B------:R-:W2:Y:S01]  /*35730*/  LDL.LU R19, [R1+0x1dc] ;  /* 0x0001dc0001137983 */ /* 0x000ea20000300800 */
[----:B------:R-:W-:Y:S01]  /*35740*/  STL [R1+0x2440], R29 ;  /* 0x0024401d01007387 */ /* 0x000fe20000100800 */
[----:B0-----:R-:W-:Y:S02]  /*35750*/  STL.64 [R1+0x24a8], R10 ;  /* 0x0024a80a01007387 */ /* 0x001fe40000100a00 */
[----:B------:R0:W-:Y:S02]  /*35760*/  STL.64 [R1+0x24a0], R8 ;  /* 0x0024a00801007387 */ /* 0x0001e40000100a00 */
[----:B0-----:R-:W3:Y:S04]  /*35770*/  LDL.64 R8, [R1+0x80] ;  /* 0x0000800001087983 */ /* 0x001ee80000100a00 */
[----:B---3--:R0:W-:Y:S04]  /*35780*/  STL.64 [R1+0x2610], R8 ;  /* 0x0026100801007387 */ /* 0x0081e80000100a00 */
[----:B0-----:R-:W3:Y:S01]  /*35790*/  LDL.LU R8, [R1+0x1a0] ;  /* 0x0001a00001087983 */ /* 0x001ee20000300800 */
[----:B------:R-:W3:Y:S02]  /*357a0*/  LDL.LU R9, [R1+0x1a4] ;  /* 0x0001a40001097983 */ /* 0x000ee40000300800 */
[----:B------:R-:W3:Y:S02]  /*357b0*/  LDL.LU R10, [R1+0x1a8] ;  /* 0x0001a800010a7983 */ /* 0x000ee40000300800 */
[----:B------:R-:W3:Y:S01]  /*357c0*/  LDL.LU R11, [R1+0x1ac] ;  /* 0x0001ac00010b7983 */ /* 0x000ee20000300800 */
        /* <DEDUP_REMOVED lines=17> */
[----:B0-----:R-:W2:Y:S01]  /*358e0*/  LDL.LU.64 R24, [R1+0x2648] ;  /* 0x0026480001187983 */ /* 0x001ea20000300a00 */
[----:B------:R0:W-:Y:S03]  /*358f0*/  STL.64 [R1+0x25d0], R20 ;  /* 0x0025d01401007387 */ /* 0x0001e60000100a00 */
[----:B0-----:R-:W4:Y:S01]  /*35900*/  LDL.64 R20, [R1+0x30] ;  /* 0x0000300001147983 */ /* 0x001f220000100a00 */
[C---:B--2---:R-:W-:Y:S03]  /*35910*/  HMMA.16816.F32.BF16 R24, R12.reuse, R24, R16 ;  /* 0x000000180c18723c */ /* 0x044fe60000041810 */
[----:B----4-:R0:W-:Y:S04]  /*35920*/  STL.64 [R1+0x25d8], R20 ;  /* 0x0025d81401007387 */ /* 0x0101e80000100a00 */
[----:B0-----:R-:W2:Y:S01]  /*35930*/  LDL.64 R20, [R1+0x40] ;  /* 0x0000400001147983 */ /* 0x001ea20000100a00 */
[----:B------:R-:W4:Y:S02]  /*35940*/  LDL.LU.64 R18, [R1+0x2640] ;  /* 0x0026400001127983 */ /* 0x000f240000300a00 */
[----:B------:R-:W4:Y:S11]  /*35950*/  LDL.LU.64 R16, [R1+0x2638] ;  /* 0x0026380001107983 */ /* 0x000f360000300a00 */
[----:B------:R-:W-:Y:S02]  /*35960*/  @!UPT UIADD3 URZ, URZ, URZ, URZ ;  /* 0x0000003f3f3ff290 */ /* 0x000fe4000fffe03f */
[----:B------:R0:W-:Y:S01]  /*35970*/  STL.64 [R1+0x1d0], R24 ;  /* 0x0001d01801007387 */ /* 0x0001e20000100a00 */
[----:B------:R-:W-:Y:S04]  /*35980*/  STL.64 [R1+0x1d8], R26 ;  /* 0x0001d81a01007387 */ /* 0x000fe80000100a00 */
[----:B0-----:R-:W4:Y:S02]  /*35990*/  LDL.LU.64 R24, [R1+0x2630] ;  /* 0x0026300001187983 */ /* 0x001f240000300a00 */
[C---:B----4-:R-:W-:Y:S11]  /*359a0*/  HMMA.16816.F32.BF16 R16, R12.reuse, R24, R16 ;  /* 0x000000180c10723c */ /* 0x050ff60000041810 */
        /* <DEDUP_REMOVED lines=11> */
[C---:B----4-:R-:W-:Y:S01]  /*35a60*/  HMMA.16816.F32.BF16 R16, R12.reuse, R4, R16 ;  /* 0x000000040c10723c */ /* 0x050fe20000041810 */
        /* <DEDUP_REMOVED lines=8> */
[----:B------:R3:W-:Y:S03]  /*35af0*/  STL.64 [R1+0x1b8], R18 ;  /* 0x0001b81201007387 */ /* 0x0007e60000100a00 */
[----:B0-----:R-:W3:Y:S02]  /*35b00*/  LDL.LU.64 R16, [R1+0x2618] ;  /* 0x0026180001107983 */ /* 0x001ee40000300a00 */
[C---:B---3--:R-:W-:Y:S02]  /*35b10*/  HMMA.16816.F32.BF16 R16, R12.reuse, R16, R8 ;  /* 0x000000100c10723c */ /* 0x048fe40000041808 */
[----:B------:R-:W3:Y:S11]  /*35b20*/  LDL.LU.64 R8, [R1+0x2610] ;  /* 0x0026100001087983 */ /* 0x000ef60000300a00 */
[----:B------:R-:W-:Y:S10]  /*35b30*/  @!UPT UIADD3 URZ, URZ, URZ, URZ ;  /* 0x0000003f3f3ff290 */ /* 0x000ff4000fffe03f */
[----:B------:R-:W-:Y:S01]  /*35b40*/  STL.64 [R1+0x1a0], R16 ;  /* 0x0001a01001007387 */ /* 0x000fe20000100a00 */
[----:B------:R0:W-:Y:S03]  /*35b50*/  STL.64 [R1+0x1a8], R18 ;  /* 0x0001a81201007387 */ /* 0x0001e60000100a00 */
[----:B0-----:R-:W3:Y:S01]  /*35b60*/  LDL.LU.64 R18, [R1+0x2608] ;  /* 0x0026080001127983 */ /* 0x001ee20000300a00 */
[----:B------:R-:W3:Y:S02]  /*35b70*/  LDL.LU.64 R16, [R1+0x2600] ;  /* 0x0026000001107983 */ /* 0x000ee40000300a00 */
[----:B---3--:R-:W-:Y:S01]  /*35b80*/  HMMA.16816.F32.BF16 R12, R12, R8, R16 ;  /* 0x000000080c0c723c */ /* 0x008fe20000041810 */
[----:B------:R-:W2:Y:S01]  /*35b90*/  LDL.LU.64 R18, [R1+0x25f8] ;  /* 0x0025f80001127983 */ /* 0x000ea20000300a00 */
[----:B------:R-:W2:Y:S02]  /*35ba0*/  LDL.LU.64 R16, [R1+0x25f0] ;  /* 0x0025f00001107983 */ /* 0x000ea40000300a00 */
[----:B------:R0:W-:Y:S02]  /*35bb0*/  STL.64 [R1+0x25a0], R8 ;  /* 0x0025a00801007387 */ /* 0x0001e40000100a00 */
[----:B------:R-:W-:-:S02]  /*35bc0*/  IMAD.MOV.U32 R2, RZ, RZ, R20 ;  /* 0x000000ffff027224 */ /* 0x000fc400078e0014 */
[----:B------:R-:W-:Y:S01]  /*35bd0*/  IMAD.MOV.U32 R0, RZ, RZ, R21 ;  /* 0x000000ffff007224 */ /* 0x000fe200078e0015 */
[----:B0-----:R-:W3:Y:S11]  /*35be0*/  LDL.LU R8, [R1+0xe0] ;  /* 0x0000e00001087983 */ /* 0x001ef60000300800 */
[----:B------:R-:W-:Y:S03]  /*35bf0*/  @!UPT UIADD3 URZ, URZ, URZ, URZ ;  /* 0x0000003f3f3ff290 */ /* 0x000fe6000fffe03f */
[----:B------:R0:W-:Y:S01]  /*35c00*/  STL.64 [R1+0x100], R12 ;  /* 0x0001000c01007387 */ /* 0x0001e20000100a00 */
[----:B------:R-:W-:Y:S02]  /*35c10*/  STL.64 [R1+0x108], R14 ;  /* 0x0001080e01007387 */ /* 0x000fe40000100a00 */
[----:B------:R-:W3:Y:S02]  /*35c20*/  LDL.LU R9, [R1+0xe4] ;  /* 0x0000e40001097983 */ /* 0x000ee40000300800 */
[----:B------:R-:W3:Y:S01]  /*35c30*/  LDL.LU R10, [R1+0xe8] ;  /* 0x0000e800010a7983 */ /* 0x000ee20000300800 */
[----:B------:R-:W3:Y:S04]  /*35c40*/  LDL.LU R11, [R1+0xec] ;  /* 0x0000ec00010b7983 */ /* 0x000ee80000300800 */
[----:B0-----:R-:W4:Y:S01]  /*35c50*/  LDL.64 R12, [R1] ;  /* 0x00000000010c7983 */ /* 0x001f220000100a00 */
[C---:B--2---:R-:W-:Y:S11]  /*35c60*/  HMMA.16816.F32.BF16 R24, R16.reuse, R20, R24 ;  /* 0x000000141018723c */ /* 0x044ff60000041818 */
[----:B------:R-:W-:Y:S11]  /*35c70*/  @!UPT UIADD3 URZ, URZ, URZ, URZ ;  /* 0x0000003f3f3ff290 */ /* 0x000ff6000fffe03f */
[----:B------:R-:W-:Y:S01]  /*35c80*/  @!UPT UIADD3 URZ, URZ, URZ, URZ ;  /* 0x0000003f3f3ff290 */ /* 0x000fe2000fffe03f */
[----:B------:R-:W-:Y:S01]  /*35c90*/  STL.64 [R1+0xf0], R24 ;  /* 0x0000f01801007387 */ /* 0x000fe20000100a00 */
[----:B------:R0:W-:Y:S03]  /*35ca0*/  STL.64 [R1+0xf8], R26 ;  /* 0x0000f81a01007387 */ /* 0x0001e60000100a00 */
[----:B0-----:R-:W2:Y:S01]  /*35cb0*/  LDL.LU.64 R26, [R1+0x25e8] ;  /* 0x0025e800011a7983 */ /* 0x001ea20000300a00 */
[----:B------:R-:W2:Y:S02]  /*35cc0*/  LDL.LU.64 R24, [R1+0x25e0] ;  /* 0x0025e00001187983 */ /* 0x000ea40000300a00 */
[----:B------:R-:W3:Y:S02]  /*35cd0*/  LDL.LU.64 R20, [R1+0x25d8] ;  /* 0x0025d80001147983 */ /* 0x000ee40000300a00 */
[C---:B---3--:R-:W-:Y:S01]  /*35ce0*/  HMMA.16816.F32.BF16 R8, R16.reuse, R20, R8 ;  /* 0x000000141008723c */ /* 0x048fe20000041808 */
[----:B------:R-:W-:Y:S11]  /*35cf0*/  IMAD.MOV.U32 R6, RZ, RZ, R21 ;  /* 0x000000ffff067224 */ /* 0x000ff600078e0015 */
[----:B------:R-:W-:Y:S11]  /*35d00*/  @!UPT UIADD3 URZ, URZ, URZ, URZ ;  /* 0x0000003f3f3ff290 */ /* 0x000ff6000fffe03f */
[----:B------:R0:W-:Y:S01]  /*35d10*/  STL.64 [R1+0xe0], R8 ;  /* 0x0000e00801007387 */ /* 0x0001e20000100a00 */
[----:B------:R-:W-:Y:S02]  /*35d20*/  STL.64 [R1+0xe8], R10 ;  /* 0x0000e80a01007387 */ /* 0x000fe40000100a00 */
[----:B0-----:R-:W-:Y:S02]  /*35d30*/  IMAD.MOV.U32 R8, RZ, RZ, R20 ;  /* 0x000000ffff087224 */ /* 0x001fe400078e0014 */
[----:B------:R-:W2:Y:S02]  /*35d40*/  LDL.LU.64 R20, [R1+0x25d0] ;  /* 0x0025d00001147983 */ /* 0x000ea40000300a00 */
[C---:B--2---:R-:W-:Y:S02]  /*35d50*/  HMMA.16816.F32.BF16 R20, R16.reuse, R20, R24 ;  /* 0x000000141014723c */ /* 0x044fe40000041818 */
[----:B------:R-:W2:Y:S11]  /*35d60*/  LDL.LU.64 R24, [R1+0x25c8] ;  /* 0x0025c80001187983 */ /* 0x000eb60000300a00 */
[----:B------:R-:W-:Y:S10]  /*35d70*/  @!UPT UIADD3 URZ, URZ, URZ, URZ ;  /* 0x0000003f3f3ff290 */ /* 0x000ff4000fffe03f */
[----:B------:R-:W-:Y:S01]  /*35d80*/  STL.64 [R1+0xd0], R20 ;  /* 0x0000d01401007387 */ /* 0x000fe20000100a00 */
[----:B------:R0:W-:Y:S03]  /*35d90*/  STL.64 [R1+0xd8], R22 ;  /* 0x0000d81601007387 */ /* 0x0001e60000100a00 */
[----:B0-----:R-:W4:Y:S01]  /*35da0*/  LDL.LU.64 R22, [R1+0x25c0] ;  /* 0x0025c00001167983 */ /* 0x001f220000300a00 */
[----:B------:R-:W4:Y:S02]  /*35db0*/  LDL.LU.64 R20, [R1+0x25b8] ;  /* 0x0025b80001147983 */ /* 0x000f240000300a00 */
[C---:B----4-:R-:W-:Y:S11]  /*35dc0*/  HMMA.16816.F32.BF16 R20, R16.reuse, R12, R20 ;  /* 0x0000000c1014723c */ /* 0x050ff60000041814 */
[----:B------:R-:W-:Y:S11]  /*35dd0*/  @!UPT UIADD3 URZ, URZ, URZ, URZ ;  /* 0x0000003f3f3ff290 */ /* 0x000ff6000fffe03f */
[----:B------:R-:W-:Y:S01]  /*35de0*/  @!UPT UIADD3 URZ, URZ, URZ, URZ ;  /* 0x0000003f3f3ff290 */ /* 0x000fe2000fffe03f */
[----:B------:R-:W-:Y:S01]  /*35df0*/  STL.64 [R1+0xc0], R20 ;  /* 0x0000c01401007387 */ /* 0x000fe20000100a00 */
[----:B------:R0:W-:Y:S03]  /*35e00*/  STL.64 [R1+0xc8], R22 ;  /* 0x0000c81601007387 */ /* 0x0001e60000100a00 */
[----:B0-----:R-:W3:Y:S01]  /*35e10*/  LDL.LU.64 R22, [R1+0x25b0] ;  /* 0x0025b00001167983 */ /* 0x001ee20000300a00 */
[----:B------:R-:W3:Y:S02]  /*35e20*/  LDL.LU.64 R20, [R1+0x25a8] ;  /* 0x0025a80001147983 */ /* 0x000ee40000300a00 */
[----:B------:R0:W-:Y:S02]  /*35e30*/  STL.64 [R1+0x2548], R12 ;  /* 0x0025480c01007387 */ /* 0x0001e40000100a00 */
[----:B0-----:R-:W4:Y:S04]  /*35e40*/  LDL.64 R12, [R1+0x10] ;  /* 0x00001000010c7983 */ /* 0x001f280000100a00 */
[----:B----4-:R0:W-:Y:S04]  /*35e50*/  STL.64 [R1+0x2560], R12 ;  /* 0x0025600c01007387 */ /* 0x0101e80000100a00 */
[----:B0-----:R-:W2:Y:S01]  /*35e60*/  LDL.LU R12, [R1+0x180] ;  /* 0x00018000010c7983 */ /* 0x001ea20000300800 */
[----:B------:R-:W2:Y:S02]  /*35e70*/  LDL.LU R13, [R1+0x184] ;  /* 0x00018400010d7983 */ /* 0x000ea40000300800 */
[----:B------:R-:W2:Y:S02]  /*35e80*/  LDL.LU R14, [R1+0x188] ;  /* 0x00018800010e7983 */ /* 0x000ea40000300800 */
[----:B------:R-:W2:Y:S02]  /*35e90*/  LDL.LU R15, [R1+0x18c] ;  /* 0x00018c00010f7983 */ /* 0x000ea40000300800 */
[----:B--2---:R-:W-:Y:S07]  /*35ea0*/  HMMA.16816.F32.BF16 R24, R16, R24, R12 ;  /* 0x000000181018723c */ /* 0x004fee000004180c */
[----:B------:R-:W-:-:S02]  /*35eb0*/  IMAD.MOV.U32 R12, RZ, RZ, R8 ;  /* 0x000000ffff0c7224 */ /* 0x000fc400078e0008 */
[C---:B---3--:R-:W-:Y:S01]  /*35ec0*/  HMMA.16816.F32.BF16 R8, R16.reuse, R4, R20 ;  /* 0x000000041008723c */ /* 0x048fe20000041814 */
[----:B------:R-:W-:Y:S11]  /*35ed0*/  IMAD.MOV.U32 R13, RZ, RZ, R6 ;  /* 0x000000ffff0d7224 */ /* 0x000ff600078e0006 */
[----:B------:R-:W-:Y:S02]  /*35ee0*/  @!UPT UIADD3 URZ, URZ, URZ, URZ ;  /* 0x0000003f3f3ff290 */ /* 0x000fe4000fffe03f */
[----:B------:R-:W-:Y:S01]  /*35ef0*/  STL.64 [R1+0x180], R24 ;  /* 0x0001801801007387 */ /* 0x000fe20000100a00 */
[----:B------:R-:W-:Y:S02]  /*35f00*/  STL.64 [R1+0x188], R26 ;  /* 0x0001881a01007387 */ /* 0x000fe40000100a00 */
[----:B------:R-:W-:Y:S06]  /*35f10*/  STL.64 [R1+0x2578], R12 ;  /* 0x0025780c01007387 */ /* 0x000fec0000100a00 */
[----:B------:R-:W-:Y:S01]  /*35f20*/  STL.64 [R1+0x230], R8 ;  /* 0x0002300801007387 */ /* 0x000fe20000100a00 */
[----:B------:R-:W-:Y:S02]  /*35f30*/  STL.64 [R1+0x238], R10 ;  /* 0x0002380a01007387 */ /* 0x000fe40000100a00 */
[----:B------:R-:W-:Y:S02]  /*35f40*/  STL [R1+0x2530], R7 ;  /* 0x0025300701007387 */ /* 0x000fe40000100800 */
[----:B------:R0:W-:Y:S02]  /*35f50*/  STL.64 [R1+0x2528], R4 ;  /* 0x0025280401007387 */ /* 0x0001e40000100a00 */
        /* <DEDUP_REMOVED lines=36> */
[----:B------:R-:W3:Y:S01]  /*361a0*/  LDL.LU R24, [R1+0x380] ;  /* 0x0003800001187983 */ /* 0x000ee20000300800 */
[----:B------:R-:W3:Y:S02]  /*361b0*/  LDL.LU R25, [R1+0x384] ;  /* 0x0003840001197983 */ /* 0x000ee40000300800 */
[----:B------:R-:W2:Y:S02]  /*361c0*/  LDL.LU R26, [R1+0x388] ;  /* 0x00038800011a7983 */ /* 0x000ea40000300800 */
[----:B------:R-:W2:Y:S02]  /*361d0*/  LDL.LU R27, [R1+0x38c] ;  /* 0x00038c00011b7983 */ /* 0x000ea40000300800 */
[----:B--2---:R-:W-:Y:S01]  /*361e0*/  STL.64 [R1+0x2520], R26 ;  /* 0x0025201a01007387 */ /* 0x004fe20000100a00 */
[----:B---3--:R0:W-:Y:S03]  /*361f0*/  STL.64 [R1+0x2518], R24 ;  /* 0x0025181801007387 */ /* 0x0081e60000100a00 */
[----:B0-----:R-:W4:Y:S02]  /*36200*/  LDL.64 R24, [R1+0x70] ;  /* 0x0000700001187983 */ /* 0x001f240000100a00 */
[C---:B----4-:R-:W-:Y:S11]  /*36210*/  HMMA.16816.F32.BF16 R8, R16.reuse, R24, R8 ;  /* 0x000000181008723c */ /* 0x050ff60000041808 */
[----:B------:R-:W-:Y:S11]  /*36220*/  @!UPT UIADD3 URZ, URZ, URZ, URZ ;  /* 0x0000003f3f3ff290 */ /* 0x000ff6000fffe03f */
[----:B------:R-:W-:Y:S01]  /*36230*/  @!UPT UIADD3 URZ, URZ, URZ, URZ ;  /* 0x0000003f3f3ff290 */ /* 0x000fe2000fffe03f */
[----:B------:R0:W-:Y:S01]  /*36240*/  STL.64 [R1+0x370], R8 ;  /* 0x0003700801007387 */ /* 0x0001e20000100a00 */
[----:B------:R-:W-:Y:S03]  /*36250*/  STL.64 [R1+0x378], R10 ;  /* 0x0003780a01007387 */ /* 0x000fe60000100a00 */
[----:B0-----:R-:W2:Y:S01]  /*36260*/  LDL.LU.64 R8, [R1+0x25a0] ;  /* 0x0025a00001087983 */ /* 0x001ea20000300a00 */
[----:B------:R-:W-:Y:S02]  /*36270*/  IMAD.MOV.U32 R12, RZ, RZ, R2 ;  /* 0x000000ffff0c7224 */ /* 0x000fe400078e0002 */
[----:B------:R-:W-:Y:S01]  /*36280*/  IMAD.MOV.U32 R13, RZ, RZ, R0 ;  /* 0x000000ffff0d7224 */ /* 0x000fe200078e0000 */
[----:B--2---:R-:W-:Y:S01]  /*36290*/  HMMA.16816.F32.BF16 R16, R16, R8, R20 ;  /* 0x000000081010723c */ /* 0x004fe20000041814 */
[----:B------:R-:W2:Y:S01]  /*362a0*/  LDL.LU.64 R22, [R1+0x2598] ;  /* 0x0025980001167983 */ /* 0x000ea20000300a00 */
[----:B------:R-:W2:Y:S11]  /*362b0*/  LDL.LU.64 R20, [R1+0x2590] ;  /* 0x0025900001147983 */ /* 0x000eb60000300a00 */
[----:B------:R-:W-:Y:S10]  /*362c0*/  @!UPT UIADD3 URZ, URZ, URZ, URZ ;  /* 0x0000003f3f3ff290 */ /* 0x000ff4000fffe03f */
[----:B------:R0:W-:Y:S01]  /*362d0*/  STL.64 [R1+0x360], R16 ;  /* 0x0003601001007387 */ /* 0x0001e20000100a00 */
[----:B------:R-:W-:Y:S03]  /*362e0*/  STL.64 [R1+0x368], R18 ;  /* 0x0003681201007387 */ /* 0x000fe60000100a00 */
[----:B0-----:R-:W3:Y:S01]  /*362f0*/  LDL.LU.64 R16, [R1+0x20] ;  /* 0x0000200001107983 */ /* 0x001ee20000300a00 */
[C---:B--2---:R-:W-:Y:S03]  /*36300*/  HMMA.16816.F32.BF16 R12, R20.reuse, R12, R4 ;  /* 0x0000000c140c723c */ /* 0x044fe60000041804 */
[----:B------:R-:W2:Y:S01]  /*36310*/  LDL.LU.64 R6, [R1+0x2588] ;  /* 0x0025880001067983 */ /* 0x000ea20000300a00 */
[----:B------:R-:W2:Y:S11]  /*36320*/  LDL.LU.64 R4, [R1+0x2580] ;  /* 0x0025800001047983 */ /* 0x000eb60000300a00 */
[----:B------:R-:W-:Y:S08]  /*36330*/  @!UPT UIADD3 URZ, URZ, URZ, URZ ;  /* 0x0000003f3f3ff290 */ /* 0x000ff0000fffe03f */
        /* <DEDUP_REMOVED lines=24> */
[----:B0-----:R-:W3:Y:S01]  /*364c0*/  LDL.LU.64 R6, [R1+0x2540] ;  /* 0x0025400001067983 */ /* 0x001ee20000300a00 */
[----:B------:R-:W3:Y:S02]  /*364d0*/  LDL.LU.64 R4, [R1+0x2538] ;  /* 0x0025380001047983 */ /* 0x000ee40000300a00 */
[----:B------:R0:W-:Y:S02]  /*364e0*/  STL.64 [R1+0x24f0], R12 ;  /* 0x0024f00c01007387 */ /* 0x0001e40000100a00 */
[----:B0-----:R-:W2:Y:S01]  /*364f0*/  LDL.LU R12, [R1+0x510] ;  /* 0x00051000010c7983 */ /* 0x001ea20000300800 */
[----:B------:R-:W2:Y:S02]  /*36500*/  LDL.LU R13, [R1+0x514] ;  /* 0x00051400010d7983 */ /* 0x000ea40000300800 */
[----:B------:R-:W2:Y:S02]  /*36510*/  LDL.LU R14, [R1+0x518] ;  /* 0x00051800010e7983 */ /* 0x000ea40000300800 */
[----:B------:R-:W2:Y:S01]  /*36520*/  LDL.LU R15, [R1+0x51c] ;  /* 0x00051c00010f7983 */ /* 0x000ea20000300800 */
[C---:B---3--:R-:W-:Y:S11]  /*36530*/  HMMA.16816.F32.BF16 R4, R20.reuse, R16, R4 ;  /* 0x000000101404723c */ /* 0x048ff60000041804 */
[----:B------:R-:W-:Y:S11]  /*36540*/  @!UPT UIADD3 URZ, URZ, URZ, URZ ;  /* 0x0000003f3f3ff290 */ /* 0x000ff6000fffe03f */
[----:B------:R-:W-:Y:S01]  /*36550*/  @!UPT UIADD3 URZ, URZ, URZ, URZ ;  /* 0x0000003f3f3ff290 */ /* 0x000fe2000fffe03f */
[----:B------:R-:W-:Y:S01]  /*36560*/  STL.64 [R1+0x410], R4 ;  /* 0x0004100401007387 */ /* 0x000fe20000100a00 */
[----:B------:R0:W-:Y:S03]  /*36570*/  STL.64 [R1+0x418], R6 ;  /* 0x0004180601007387 */ /* 0x0001e60000100a00 */
[----:B0-----:R-:W3:Y:S01]  /*36580*/  LDL.LU R7, [R1+0x2530] ;  /* 0x0025300001077983 */ /* 0x001ee20000300800 */
[----:B------:R-:W2:Y:S02]  /*36590*/  LDL.LU.64 R4, [R1+0x2528] ;  /* 0x0025280001047983 */ /* 0x000ea40000300a00 */
[----:B------:R0:W-:Y:S02]  /*365a0*/  STL.64 [R1+0x24e8], R16 ;  /* 0x0024e81001007387 */ /* 0x0001e40000100a00 */
[----:B0-----:R-:W4:Y:S01]  /*365b0*/  LDL.64 R16, [R1+0x40] ;  /* 0x0000400001107983 */ /* 0x001f220000100a00 */
[C---:B--2---:R-:W-:Y:S11]  /*365c0*/  HMMA.16816.F32.BF16 R12, R20.reuse, R4, R12 ;  /* 0x00000004140c723c */ /* 0x044ff6000004180c */
[----:B------:R-:W-:Y:S11]  /*365d0*/  @!UPT UIADD3 URZ, URZ, URZ, URZ ;  /* 0x0000003f3f3ff290 */ /* 0x000ff6000fffe03f */
[----:B------:R-:W-:Y:S01]  /*365e0*/  @!UPT UIADD3 URZ, URZ, URZ, URZ ;  /* 0x0000003f3f3ff290 */ /* 0x000fe2000fffe03f */
[----:B------:R0:W-:Y:S01]  /*365f0*/  STL.64 [R1+0x400], R12 ;  /* 0x0004000c01007387 */ /* 0x0001e20000100a00 */
[----:B------:R-:W-:Y:S03]  /*36600*/  STL.64 [R1+0x408], R14 ;  /* 0x0004080e01007387 */ /* 0x000fe60000100a00 */
[----:B0-----:R-:W2:Y:S04]  /*36610*/  LDL.64 R12, [R1+0x30] ;  /* 0x00003000010c7983 */ /* 0x001ea80000100a00 */
[----:B--2---:R0:W-:Y:S04]  /*36620*/  STL.64 [R1+0x2500], R12 ;  /* 0x0025000c01007387 */ /* 0x0041e80000100a00 */
[----:B0-----:R-:W4:Y:S01]  /*36630*/  LDL.LU R12, [R1+0x4f0] ;  /* 0x0004f000010c7983 */ /* 0x001f220000300800 */
[----:B------:R-:W4:Y:S02]  /*36640*/  LDL.LU R13, [R1+0x4f4] ;  /* 0x0004f400010d7983 */ /* 0x000f240000300800 */
[----:B------:R-:W4:Y:S02]  /*36650*/  LDL.LU R14, [R1+0x4f8] ;  /* 0x0004f800010e7983 */ /* 0x000f240000300800 */
[----:B------:R-:W4:Y:S01]  /*36660*/  LDL.LU R15, [R1+0x4fc] ;  /* 0x0004fc00010f7983 */ /* 0x000f220000300800 */
[----:B---3--:R-:W-:Y:S01]  /*36670*/  STL [R1+0x24e0], R7 ;  /* 0x0024e00701007387 */ /* 0x008fe20000100800 */
[----:B------:R0:W-:Y:S03]  /*36680*/  STL.64 [R1+0x24d8], R4 ;  /* 0x0024d80401007387 */ /* 0x0001e60000100a00 */
[----:B0-----:R-:W2:Y:S01]  /*36690*/  LDL.LU R4, [R1+0x500] ;  /* 0x0005000001047983 */ /* 0x001ea20000300800 */
[----:B------:R-:W2:Y:S02]  /*366a0*/  LDL.LU R5, [R1+0x504] ;  /* 0x0005040001057983 */ /* 0x000ea40000300800 */
[----:B------:R-:W2:Y:S02]  /*366b0*/  LDL.LU R6, [R1+0x508] ;  /* 0x0005080001067983 */ /* 0x000ea40000300800 */
[----:B------:R-:W2:Y:S02]  /*366c0*/  LDL.LU R7, [R1+0x50c] ;  /* 0x00050c0001077983 */ /* 0x000ea40000300800 */
[C---:B--2---:R-:W-:Y:S11]  /*366d0*/  HMMA.16816.F32.BF16 R4, R20.reuse, R24, R4 ;  /* 0x000000181404723c */ /* 0x044ff60000041804 */
[----:B------:R-:W-:Y:S11]  /*366e0*/  @!UPT UIADD3 URZ, URZ, URZ, URZ ;  /* 0x0000003f3f3ff290 */ /* 0x000ff6000fffe03f */
[----:B------:R-:W-:Y:S01]  /*366f0*/  @!UPT UIADD3 URZ, URZ, URZ, URZ ;  /* 0x0000003f3f3ff290 */ /* 0x000fe2000fffe03f */
[----:B------:R-:W-:Y:S01]  /*36700*/  STL.64 [R1+0x3f0], R4 ;  /* 0x0003f00401007387 */ /* 0x000fe20000100a00 */
[----:B------:R0:W-:Y:S02]  /*36710*/  STL.64 [R1+0x3f8], R6 ;  /* 0x0003f80601007387 */ /* 0x0001e40000100a00 */
[----:B------:R-:W2:Y:S02]  /*36720*/  LDL.LU.64 R26, [R1+0x2520] ;  /* 0x00252000011a7983 */ /* 0x000ea40000300a00 */
[----:B0-----:R-:W-:Y:S02]  /*36730*/  IMAD.MOV.U32 R7, RZ, RZ, R24 ;  /* 0x000000ffff077224 */ /* 0x001fe400078e0018 */
[----:B------:R-:W-:Y:S02]  /*36740*/  IMAD.MOV.U32 R6, RZ, RZ, R25 ;  /* 0x000000ffff067224 */ /* 0x000fe400078e0019 */
[----:B------:R-:W2:Y:S03]  /*36750*/  LDL.LU.64 R24, [R1+0x2518] ;  /* 0x0025180001187983 */ /* 0x000ea60000300a00 */
[----:B------:R0:W-:Y:S02]  /*36760*/  STL.64 [R1+0x24f8], R6 ;  /* 0x0024f80601007387 */ /* 0x0001e40000100a00 */
[----:B------:R-:W3:Y:S02]  /*36770*/  LDL.LU R4, [R1+0x4e0] ;  /* 0x0004e00001047983 */ /* 0x000ee40000300800 */
[----:B------:R-:W3:Y:S01]  /*36780*/  LDL.LU R5, [R1+0x4e4] ;  /* 0x0004e40001057983 */ /* 0x000ee20000300800 */
[----:B0-----:R-:W3:Y:S01]  /*36790*/  LDL.LU R6, [R1+0x4e8] ;  /* 0x0004e80001067983 */ /* 0x001ee20000300800 */
[----:B------:R-:W3:Y:S01]  /*367a0*/  LDL.LU R7, [R1+0x4ec] ;  /* 0x0004ec0001077983 */ /* 0x000ee20000300800 */
[----:B--2---:R-:W-:Y:S02]  /*367b0*/  HMMA.16816.F32.BF16 R20, R20, R8, R24 ;  /* 0x000000081414723c */ /* 0x004fe40000041818 */
[----:B------:R-:W4:Y:S01]  /*367c0*/  LDL.LU.64 R26, [R1+0x2510] ;  /* 0x00251000011a7983 */ /* 0x000f220000300a00 */
[----:B------:R-:W4:Y:S02]  /*367d0*/  LDL.LU.64 R24, [R1+0x2508] ;  /* 0x0025080001187983 */ /* 0x000f240000300a00 */
[----:B------:R0:W-:Y:S02]  /*367e0*/  STL.64 [R1+0x24b8], R8 ;  /* 0x0024b80801007387 */ /* 0x0001e40000100a00 */
[----:B0-----:R-:W2:Y:S11]  /*367f0*/  LDL.LU R8, [R1+0x4d0] ;  /* 0x0004d00001087983 */ /* 0x001eb60000300800 */
[----:B------:R-:W-:Y:S05]  /*36800*/  @!UPT UIADD3 URZ, URZ, URZ, URZ ;  /* 0x0000003f3f3ff290 */ /* 0x000fea000fffe03f */
[----:B------:R0:W-:Y:S01]  /*36810*/  STL.64 [R1+0x350], R20 ;  /* 0x0003501401007387 */ /* 0x0001e20000100a00 */
[----:B------:R1:W-:Y:S02]  /*36820*/  STL.64 [R1+0x358], R22 ;  /* 0x0003581601007387 */ /* 0x0003e40000100a00 */
[----:B------:R-:W2:Y:S02]  /*36830*/  LDL.LU R9, [R1+0x4d4] ;  /* 0x0004d40001097983 */ /* 0x000ea40000300800 */
[----:B------:R-:W2:Y:S01]  /*36840*/  LDL.LU R10, [R1+0x4d8] ;  /* 0x0004d800010a7983 */ /* 0x000ea20000300800 */
[----:B------:R-:W2:Y:S04]  /*36850*/  LDL.LU R11, [R1+0x4dc] ;  /* 0x0004dc00010b7983 */ /* 0x000ea80000300800 */
[----:B0-----:R-:W2:Y:S01]  /*36860*/  LDL.LU R20, [R1+0x250] ;  /* 0x0002500001147983 */ /* 0x001ea20000300800 */
[----:B------:R-:W2:Y:S02]  /*36870*/  LDL.LU R21, [R1+0x254] ;  /* 0x0002540001157983 */ /* 0x000ea40000300800 */
[----:B-1----:R-:W2:Y:S02]  /*36880*/  LDL.LU R22, [R1+0x258] ;  /* 0x0002580001167983 */ /* 0x002ea40000300800 */
[----:B------:R-:W2:Y:S02]  /*36890*/  LDL.LU R23, [R1+0x25c] ;  /* 0x00025c0001177983 */ /* 0x000ea40000300800 */
[----:B--2---:R-:W-:Y:S01]  /*368a0*/  STL.64 [R1+0x2450], R22 ;  /* 0x0024501601007387 */ /* 0x004fe20000100a00 */
[----:B------:R0:W-:Y:S03]  /*368b0*/  STL.64 [R1+0x2448], R20 ;  /* 0x0024481401007387 */ /* 0x0001e60000100a00 */
[----:B0-----:R-:W2:Y:S01]  /*368c0*/  LDL.LU R20, [R1+0x260] ;  /* 0x0002600001147983 */ /* 0x001ea20000300800 */
[----:B------:R-:W2:Y:S02]  /*368d0*/  LDL.LU R21, [R1+0x264] ;  /* 0x0002640001157983 */ /* 0x000ea40000300800 */
[----:B------:R-:W2:Y:S02]  /*368e0*/  LDL.LU R22, [R1+0x268] ;  /* 0x0002680001167983 */ /* 0x000ea40000300800 */
[----:B------:R-:W2:Y:S01]  /*368f0*/  LDL.LU R23, [R1+0x26c] ;  /* 0x00026c0001177983 */ /* 0x000ea20000300800 */
[C---:B----4-:R-:W-:Y:S01]  /*36900*/  HMMA.16816.F32.BF16 R12, R24.reuse, R16, R12 ;  /* 0x00000010180c723c */ /* 0x050fe2000004180c */
[----:B--2---:R-:W-:Y:S01]  /*36910*/  STL.64 [R1+0x2460], R22 ;  /* 0x0024601601007387 */ /* 0x004fe20000100a00 */
[----:B------:R-:W-:Y:S11]  /*36920*/  STL.64 [R1+0x2458], R20 ;  /* 0x0024581401007387 */ /* 0x000ff60000100a00 */
[----:B------:R-:W-:Y:S10]  /*36930*/  @!UPT UIADD3 URZ, URZ, URZ, URZ ;  /* 0x0000003f3f3ff290 */ /* 0x000ff4000fffe03f */
[----:B------:R0:W-:Y:S02]  /*36940*/  STL.64 [R1+0x3e0], R12 ;  /* 0x0003e00c01007387 */ /* 0x0001e40000100a00 */
[----:B------:R-:W-:Y:S01]  /*36950*/  STL.64 [R1+0x3e8], R14 ;  /* 0x0003e80e01007387 */ /* 0x000fe20000100a00 */
[----:B0-----:R-:W3:Y:S01]  /*36960*/  LDL.LU.64 R12, [R1+0x2500] ;  /* 0x00250000010c7983 */ /* 0x001ee20000300a00 */
[----:B------:R-:W-:Y:S02]  /*36970*/  IMAD.MOV.U32 R20, RZ, RZ, R2 ;  /* 0x000000ffff147224 */ /* 0x000fe400078e0002 */
[----:B------:R-:W-:Y:S02]  /*36980*/  IMAD.MOV.U32 R21, RZ, RZ, R0 ;  /* 0x000000ffff157224 */ /* 0x000fe400078e0000 */
[----:B------:R-:W-:Y:S02]  /*36990*/  IMAD.MOV.U32 R2, RZ, RZ, R16 ;  /* 0x000000ffff027224 */ /* 0x000fe400078e0010 */
[----:B------:R-:W-:Y:S01]  /*369a0*/  IMAD.MOV.U32 R0, RZ, RZ, R17 ;  /* 0x000000ffff007224 */ /* 0x000fe200078e0011 */
[----:B------:R-:W2:Y:S01]  /*369b0*/  LDL.LU R16, [R1+0x4c0] ;  /* 0x0004c00001107983 */ /* 0x000ea20000300800 */
        /* <DEDUP_REMOVED lines=8> */
[----:B0-----:R-:W3:Y:S01]  /*36a40*/  LDL.LU.64 R6, [R1+0x24f8] ;  /* 0x0024f80001067983 */ /* 0x001ee20000300a00 */
[----:B------:R-:W-:Y:S01]  /*36a50*/  HMMA.16816.F32.BF16 R8, R24, R20, R8 ;  /* 0x000000141808723c */ /* 0x000fe20000041808 */
[----:B------:R-:W-:Y:S02]  /*36a60*/  IMAD.MOV.U32 R5, RZ, RZ, R12 ;  /* 0x000000ffff057224 */ /* 0x000fe400078e000c */
[----:B------:R-:W-:Y:S02]  /*36a70*/  IMAD.MOV.U32 R4, RZ, RZ, R13 ;  /* 0x000000ffff047224 */ /* 0x000fe400078e000d */
[----:B------:R-:W2:Y:S11]  /*36a80*/  LDL.LU.64 R12, [R1+0x24f0] ;  /* 0x0024f000010c7983 */ /* 0x000eb60000300a00 */
[----:B------:R-:W-:Y:S07]  /*36a90*/  @!UPT UIADD3 URZ, URZ, URZ, URZ ;  /* 0x0000003f3f3ff290 */ /* 0x000fee000fffe03f */
[----:B------:R3:W-:Y:S01]  /*36aa0*/  STL.64 [R1+0x3c0], R8 ;  /* 0x0003c00801007387 */ /* 0x0007e20000100a00 */
[----:B------:R-:W-:Y:S02]  /*36ab0*/  STL.64 [R1+0x3c8], R10 ;  /* 0x0003c80a01007387 */ /* 0x000fe40000100a00 */
[----:B---3--:R-:W-:Y:S02]  /*36ac0*/  IMAD.MOV.U32 R8, RZ, RZ, R7 ;  /* 0x000000ffff087224 */ /* 0x008fe400078e0007 */
[----:B------:R-:W-:-:S05]  /*36ad0*/  IMAD.MOV.U32 R9, RZ, RZ, R6 ;  /* 0x000000ffff097224 */ /* 0x000fca00078e0006 */
[----:B------:R-:W-:Y:S01]  /*36ae0*/  STL.64 [R1+0x24d0], R8 ;  /* 0x0024d00801007387 */ /* 0x000fe20000100a00 */
[----:B------:R0:W-:Y:S02]  /*36af0*/  STL.64 [R1+0x2470], R20 ;  /* 0x0024701401007387 */ /* 0x0001e40000100a00 */
[----:B0-----:R-:W-:Y:S02]  /*36b00*/  IMAD.MOV.U32 R20, RZ, RZ, R5 ;  /* 0x000000ffff147224 */ /* 0x001fe400078e0005 */
[----:B------:R-:W-:-:S05]  /*36b10*/  IMAD.MOV.U32 R21, RZ, RZ, R4 ;  /* 0x000000ffff157224 */ /* 0x000fca00078e0004 */
[----:B------:R0:W-:Y:S01]  /*36b20*/  STL.64 [R1+0x2488], R20 ;  /* 0x0024881401007387 */ /* 0x0001e20000100a00 */
[----:B------:R-:W3:Y:S02]  /*36b30*/  LDL.LU R4, [R1+0x4b0] ;  /* 0x0004b00001047983 */ /* 0x000ee40000300800 */
[----:B------:R-:W3:Y:S02]  /*36b40*/  LDL.LU R5, [R1+0x4b4] ;  /* 0x0004b40001057983 */ /* 0x000ee40000300800 */
[----:B------:R-:W3:Y:S01]  /*36b50*/  LDL.LU R6, [R1+0x4b8] ;  /* 0x0004b80001067983 */ /* 0x000ee20000300800 */
[----:B------:R-:W3:Y:S01]  /*36b60*/  LDL.LU R7, [R1+0x4bc] ;  /* 0x0004bc0001077983 */ /* 0x000ee20000300800 */
[----:B------:R-:W4:Y:S02]  /*36b70*/  LDL.LU R8, [R1+0x4a0] ;  /* 0x0004a00001087983 */ /* 0x000f240000300800 */
[----:B------:R-:W4:Y:S02]  /*36b80*/  LDL.LU R9, [R1+0x4a4] ;  /* 0x0004a40001097983 */ /* 0x000f240000300800 */
[----:B------:R-:W4:Y:S01]  /*36b90*/  LDL.LU R10, [R1+0x4a8] ;  /* 0x0004a800010a7983 */ /* 0x000f220000300800 */
[----:B------:R-:W4:Y:S01]  /*36ba0*/  LDL.LU R11, [R1+0x4ac] ;  /* 0x0004ac00010b7983 */ /* 0x000f220000300800 */
[----:B0-----:R-:W-:-:S02]  /*36bb0*/  IMAD.MOV.U32 R20, RZ, RZ, R2 ;  /* 0x000000ffff147224 */ /* 0x001fc400078e0002 */
[----:B------:R-:W-:-:S05]  /*36bc0*/  IMAD.MOV.U32 R21, RZ, RZ, R0 ;  /* 0x000000ffff157224 */ /* 0x000fca00078e0000 */
[----:B------:R0:W-:Y:S04]  /*36bd0*/  STL.64 [R1+0x24b0], R20 ;  /* 0x0024b01401007387 */ /* 0x0001e80000100a00 */
[----:B0-----:R-:W3:Y:S01]  /*36be0*/  LDL.LU R20, [R1+0x2b0] ;  /* 0x0002b00001147983 */ /* 0x001ee20000300800 */
[----:B------:R-:W3:Y:S02]  /*36bf0*/  LDL.LU R21, [R1+0x2b4] ;  /* 0x0002b40001157983 */ /* 0x000ee40000300800 */
[----:B------:R-:W3:Y:S02]  /*36c00*/  LDL.LU R22, [R1+0x2b8] ;  /* 0x0002b80001167983 */ /* 0x000ee40000300800 */
[----:B------:R-:W3:Y:S01]  /*36c10*/  LDL.LU R23, [R1+0x2bc] ;  /* 0x0002bc0001177983 */ /* 0x000ee20000300800 */
[C---:B--2---:R-:W-:Y:S01]  /*36c20*/  HMMA.16816.F32.BF16 R16, R24.reuse, R12, R16 ;  /* 0x0000000c1810723c */ /* 0x044fe20000041810 */
[----:B---3--:R-:W-:Y:S01]  /*36c30*/  STL.64 [R1+0x24c8], R22 ;  /* 0x0024c81601007387 */ /* 0x008fe20000100a00 */
        /* <DEDUP_REMOVED lines=8> */
[----:B0-----:R-:W3:Y:S01]  /*36cc0*/  LDL.LU.64 R16, [R1+0x24e8] ;  /* 0x0024e80001107983 */ /* 0x001ee20000300a00 */
        /* <DEDUP_REMOVED lines=21> */
[----:B0-----:R-:W3:Y:S01]  /*36e20*/  LDL.LU R7, [R1+0x24e0] ;  /* 0x0024e00001077983 */ /* 0x001ee20000300800 */
[----:B------:R-:W4:Y:S02]  /*36e30*/  LDL.LU.64 R4, [R1+0x24d8] ;  /* 0x0024d80001047983 */ /* 0x000f240000300a00 */
[C---:B----4-:R-:W-:Y:S11]  /*36e40*/  HMMA.16816.F32.BF16 R8, R24.reuse, R4, R8 ;  /* 0x000000041808723c */ /* 0x050ff60000041808 */
[----:B------:R-:W-:Y:S11]  /*36e50*/  @!UPT UIADD3 URZ, URZ, URZ, URZ ;  /* 0x0000003f3f3ff290 */ /* 0x000ff6000fffe03f */
[----:B------:R-:W-:Y:S01]  /*36e60*/  @!UPT UIADD3 URZ, URZ, URZ, URZ ;  /* 0x0000003f3f3ff290 */ /* 0x000fe2000fffe03f */
[----:B------:R0:W-:Y:S01]  /*36e70*/  STL.64 [R1+0x390], R8 ;  /* 0x0003900801007387 */ /* 0x0001e20000100a00 */
[----:B------:R1:W-:Y:S03]  /*36e80*/  STL.64 [R1+0x398], R10 ;  /* 0x0003980a01007387 */ /* 0x0003e60000100a00 */
[----:B0-----:R-:W1:Y:S02]  /*36e90*/  LDL.LU.64 R8, [R1+0x24d0] ;  /* 0x0024d00001087983 */ /* 0x001e640000300a00 */
[C---:B-1----:R-:W-:Y:S02]  /*36ea0*/  HMMA.16816.F32.BF16 R8, R24.reuse, R8, R20 ;  /* 0x000000081808723c */ /* 0x042fe40000041814 */
[----:B------:R-:W4:Y:S01]  /*36eb0*/  LDL.LU.64 R22, [R1+0x24c8] ;  /* 0x0024c80001167983 */ /* 0x000f220000300a00 */
[----:B------:R-:W4:Y:S11]  /*36ec0*/  LDL.LU.64 R20, [R1+0x24c0] ;  /* 0x0024c00001147983 */ /* 0x000f360000300a00 */
[----:B------:R-:W-:Y:S09]  /*36ed0*/  @!UPT UIADD3 URZ, URZ, URZ, URZ ;  /* 0x0000003f3f3ff290 */ /* 0x000ff2000fffe03f */
[----:B------:R0:W-:Y:S01]  /*36ee0*/  STL.64 [R1+0x380], R8 ;  /* 0x0003800801007387 */ /* 0x0001e20000100a00 */
[----:B------:R1:W-:Y:S03]  /*36ef0*/  STL.64 [R1+0x388], R10 ;  /* 0x0003880a01007387 */ /* 0x0003e60000100a00 */
[----:B0-----:R-:W4:Y:S02]  /*36f00*/  LDL.LU.64 R8, [R1+0x24b8] ;  /* 0x0024b80001087983 */ /* 0x001f240000300a00 */
[----:B----4-:R-:W-:Y:S02]  /*36f10*/  HMMA.16816.F32.BF16 R24, R24, R8, R20 ;  /* 0x000000081818723c */ /* 0x010fe40000041814 */
[----:B------:R-:W2:Y:S01]  /*36f20*/  LDL.LU.64 R20, [R1+0x24b0] ;  /* 0x0024b00001147983 */ /* 0x000ea20000300a00 */
[----:B------:R-:W-:Y:S02]  /*36f30*/  IMAD.MOV.U32 R2, RZ, RZ, R8 ;  /* 0x000000ffff027224 */ /* 0x000fe400078e0008 */
[----:B------:R-:W-:Y:S11]  /*36f40*/  IMAD.MOV.U32 R0, RZ, RZ, R9 ;  /* 0x000000ffff007224 */ /* 0x000ff600078e0009 */
[----:B------:R-:W-:Y:S07]  /*36f50*/  @!UPT UIADD3 URZ, URZ, URZ, URZ ;  /* 0x0000003f3f3ff290 */ /* 0x000fee000fffe03f */
[----:B------:R0:W-:Y:S01]  /*36f60*/  STL.64 [R1+0x2b0], R24 ;  /* 0x0002b01801007387 */ /* 0x0001e20000100a00 */
[----:B------:R4:W-:Y:S02]  /*36f70*/  STL.64 [R1+0x2b8], R26 ;  /* 0x0002b81a01007387 */ /* 0x0009e40000100a00 */
[----:B-1----:R-:W2:Y:S02]  /*36f80*/  LDL.LU.64 R10, [R1+0x24a8] ;  /* 0x0024a800010a7983 */ /* 0x002ea40000300a00 */
[----:B------:R-:W2:Y:S01]  /*36f90*/  LDL.LU.64 R8, [R1+0x24a0] ;  /* 0x0024a00001087983 */ /* 0x000ea20000300a00 */
[----:B0-----:R-:W3:Y:S01]  /*36fa0*/  LDL.LU R24, [R1+0x270] ;  /* 0x0002700001187983 */ /* 0x001ee20000300800 */
[----:B------:R-:W3:Y:S02]  /*36fb0*/  LDL.LU R25, [R1+0x274] ;  /* 0x0002740001197983 */ /* 0x000ee40000300800 */
[----:B----4-:R-:W3:Y:S02]  /*36fc0*/  LDL.LU R26, [R1+0x278] ;  /* 0x00027800011a7983 */ /* 0x010ee40000300800 */
[----:B------:R-:W3:Y:S01]  /*36fd0*/  LDL.LU R27, [R1+0x27c] ;  /* 0x00027c00011b7983 */ /* 0x000ee20000300800 */
        /* <DEDUP_REMOVED lines=12> */
[----:B------:R2:W-:Y:S03]  /*370a0*/  STL.64 [R1+0x298], R22 ;  /* 0x0002981601007387 */ /* 0x0005e60000100a00 */
[----:B0-----:R-:W2:Y:S02]  /*370b0*/  LDL.LU.64 R20, [R1+0x2470] ;  /* 0x0024700001147983 */ /* 0x001ea40000300a00 */
[C---:B--2---:R-:W-:Y:S02]  /*370c0*/  HMMA.16816.F32.BF16 R20, R8.reuse, R20, R12 ;  /* 0x000000140814723c */ /* 0x044fe4000004180c */
[----:B------:R-:W3:Y:S11]  /*370d0*/  LDL.LU.64 R12, [R1+0x2468] ;  /* 0x00246800010c7983 */ /* 0x000ef60000300a00 */
[----:B------:R-:W-:Y:S10]  /*370e0*/  @!UPT UIADD3 URZ, URZ, URZ, URZ ;  /* 0x0000003f3f3ff290 */ /* 0x000ff4000fffe03f */
[----:B------:R-:W-:Y:S01]  /*370f0*/  STL.64 [R1+0x280], R20 ;  /* 0x0002801401007387 */ /* 0x000fe20000100a00 */
[----:B------:R0:W-:Y:S03]  /*37100*/  STL.64 [R1+0x288], R22 ;  /* 0x0002881601007387 */ /* 0x0001e60000100a00 */
[----:B0-----:R-:W2:Y:S01]  /*37110*/  LDL.LU.64 R22, [R1+0x2460] ;  /* 0x0024600001167983 */ /* 0x001ea20000300a00 */
[----:B------:R-:W2:Y:S02]  /*37120*/  LDL.LU.64 R20, [R1+0x2458] ;  /* 0x0024580001147983 */ /* 0x000ea40000300a00 */
[----:B------:R-:W-:Y:S01]  /*37130*/  IMAD.MOV.U32 R6, RZ, RZ, R17 ;  /* 0x000000ffff067224 */ /* 0x000fe200078e0011 */
[C---:B---3--:R-:W-:Y:S11]  /*37140*/  HMMA.16816.F32.BF16 R24, R8.reuse, R12, R24 ;  /* 0x0000000c0818723c */ /* 0x048ff60000041818 */
[----:B------:R-:W-:Y:S11]  /*37150*/  @!UPT UIADD3 URZ, URZ, URZ, URZ ;  /* 0x0000003f3f3ff290 */ /* 0x000ff6000fffe03f */
[----:B------:R-:W-:Y:S01]  /*37160*/  @!UPT UIADD3 URZ, URZ, URZ, URZ ;  /* 0x0000003f3f3ff290 */ /* 0x000fe2000fffe03f */
[----:B------:R-:W-:Y:S01]  /*37170*/  STL.64 [R1+0x270], R24 ;  /* 0x0002701801007387 */ /* 0x000fe20000100a00 */
[----:B------:R0:W-:Y:S02]  /*37180*/  STL.64 [R1+0x278], R26 ;  /* 0x0002781a01007387 */ /* 0x0001e40000100a00 */
[----:B0-----:R-:W-:Y:S02]  /*37190*/  IMAD.MOV.U32 R27, RZ, RZ, R12 ;  /* 0x000000ffff1b7224 */ /* 0x001fe400078e000c */
[----:B------:R-:W-:Y:S02]  /*371a0*/  IMAD.MOV.U32 R26, RZ, RZ, R13 ;  /* 0x000000ffff1a7224 */ /* 0x000fe400078e000d */
[----:B------:R-:W0:Y:S01]  /*371b0*/  LDSM.16.MT88.4 R12, [R7+0x8100] ;  /* 0x00810000070c783b */ /* 0x000e220000004200 */
[C---:B--2---:R-:W-:Y:S01]  /*371c0*/  HMMA.16816.F32.BF16 R20, R8.reuse, R16, R20 ;  /* 0x000000100814723c */ /* 0x044fe20000041814 */
[----:B------:R-:W-:Y:S02]  /*371d0*/  IMAD.MOV.U32 R25, RZ, RZ, R16 ;  /* 0x000000ffff197224 */ /* 0x000fe400078e0010 */
[----:B------:R-:W1:Y:S04]  /*371e0*/  LDSM.16.MT88.4 R16, [R7+0x8180] ;  /* 0x008180000710783b */ /* 0x000e680000004200 */
[----:B0-----:R-:W-:Y:S01]  /*371f0*/  STL.64 [R1+0x2438], R14 ;  /* 0x0024380e01007387 */ /* 0x001fe20000100a00 */
[----:B------:R0:W-:Y:S03]  /*37200*/  STL.64 [R1+0x2430], R12 ;  /* 0x0024300c01007387 */ /* 0x0001e60000100a00 */
[----:B0-----:R-:W2:Y:S11]  /*37210*/  LDL.LU.64 R12, [R1+0x70] ;  /* 0x00007000010c7983 */ /* 0x001eb60000300a00 */
[----:B------:R-:W-:Y:S01]  /*37220*/  @!UPT UIADD3 URZ, URZ, URZ, URZ ;  /* 0x0000003f3f3ff290 */ /* 0x000fe2000fffe03f */
[----:B------:R-:W-:Y:S02]  /*37230*/  STL.64 [R1+0x260], R20 ;  /* 0x0002601401007387 */ /* 0x000fe40000100a00 */
[----:B------:R0:W-:Y:S02]  /*37240*/  STL.64 [R1+0x268], R22 ;  /* 0x0002681601007387 */ /* 0x0001e40000100a00 */
[----:B0-----:R-:W3:Y:S01]  /*37250*/  LDL.LU.64 R22, [R1+0x2450] ;  /* 0x0024500001167983 */ /* 0x001ee20000300a00 */
[----:B------:R-:W3:Y:S02]  /*37260*/  LDL.LU.64 R20, [R1+0x2448] ;  /* 0x0024480001147983 */ /* 0x000ee40000300a00 */
[----:B------:R-:W4:Y:S02]  /*37270*/  LDL.LU R7, [R1+0x2444] ;  /* 0x0024440001077983 */ /* 0x000f240000300800 */
[----:B-1----:R-:W-:Y:S01]  /*37280*/  STL.64 [R1+0x23b0], R18 ;  /* 0x0023b01201007387 */ /* 0x002fe20000100a00 */
[----:B------:R0:W-:Y:S04]  /*37290*/  STL.64 [R1+0x23a8], R16 ;  /* 0x0023a81001007387 */ /* 0x0001e80000100a00 */
[----:B0-----:R-:W2:Y:S01]  /*372a0*/  LDL.LU R16, [R1+0x240] ;  /* 0x0002400001107983 */ /* 0x001ea20000300800 */
[----:B------:R-:W2:Y:S02]  /*372b0*/  LDL.LU R17, [R1+0x244] ;  /* 0x0002440001117983 */ /* 0x000ea40000300800 */
[----:B------:R-:W2:Y:S02]  /*372c0*/  LDL.LU R18, [R1+0x248] ;  /* 0x0002480001127983 */ /* 0x000ea40000300800 */
[----:B------:R-:W2:Y:S01]  /*372d0*/  LDL.LU R19, [R1+0x24c] ;  /* 0x00024c0001137983 */ /* 0x000ea20000300800 */
[C---:B---3--:R-:W-:Y:S01]  /*372e0*/  HMMA.16816.F32.BF16 R20, R8.reuse, R4, R20 ;  /* 0x000000040814723c */ /* 0x048fe20000041814 */
[----:B----4-:R-:W-:Y:S01]  /*372f0*/  STL [R1+0x2410], R7 ;  /* 0x0024100701007387 */ /* 0x010fe20000100800 */
[----:B------:R-:W-:Y:S11]  /*37300*/  STL.64 [R1+0x2408], R4 ;  /* 0x0024080401007387 */ /* 0x000ff60000100a00 */
[----:B------:R-:W-:Y:S10]  /*37310*/  @!UPT UIADD3 URZ, URZ, URZ, URZ ;  /* 0x0000003f3f3ff290 */ /* 0x000ff4000fffe03f */
[----:B------:R-:W-:Y:S01]  /*37320*/  STL.64 [R1+0x250], R20 ;  /* 0x0002501401007387 */ /* 0x000fe20000100a00 */
[----:B------:R-:W-:Y:S02]  /*37330*/  STL.64 [R1+0x258], R22 ;  /* 0x0002581601007387 */ /* 0x000fe40000100a00 */
[----:B------:R-:W0:Y:S01]  /*37340*/  LDSM.16.MT88.4 R20, [R3+0xa000] ;  /* 0x00a000000314783b */ /* 0x000e220000004200 */
[----:B--2---:R-:W-:Y:S01]  /*37350*/  HMMA.16816.F32.BF16 R16, R8, R12, R16 ;  /* 0x0000000c0810723c */ /* 0x004fe20000041810 */
[----:B0-----:R-:W-:Y:S02]  /*37360*/  STL.64 [R1+0x2318], R22 ;  /* 0x0023181601007387 */ /* 0x001fe40000100a00 */
[----:B------:R0:W-:Y:S11]  /*37370*/  STL.64 [R1+0x2310], R20 ;  /* 0x0023101401007387 */ /* 0x0001f60000100a00 */
[----:B------:R-:W-:Y:S09]  /*37380*/  @!UPT UIADD3 URZ, URZ, URZ, URZ ;  /* 0x0000003f3f3ff290 */ /* 0x000ff2000fffe03f */
[----:B------:R1:W-:Y:S02]  /*37390*/  STL.64 [R1+0x240], R16 ;  /* 0x0002401001007387 */ /* 0x0003e40000100a00 */
[----:B------:R2:W-:Y:S01]  /*373a0*/  STL.64 [R1+0x248], R18 ;  /* 0x0002481201007387 */ /* 0x0005e20000100a00 */
[----:B0-----:R-:W3:Y:S01]  /*373b0*/  LDL.LU R20, [R1+0x340] ;  /* 0x0003400001147983 */ /* 0x001ee20000300800 */
[----:B------:R-:W3:Y:S02]  /*373c0*/  LDL.LU R21, [R1+0x344] ;  /* 0x0003440001157983 */ /* 0x000ee40000300800 */
[----:B------:R-:W4:Y:S02]  /*373d0*/  LDL.LU R22, [R1+0x348] ;  /* 0x0003480001167983 */ /* 0x000f240000300800 */
[----:B------:R-:W4:Y:S01]  /*373e0*/  LDL.LU R23, [R1+0x34c] ;  /* 0x00034c0001177983 */ /* 0x000f220000300800 */
[----:B-1----:R-:W3:Y:S01]  /*373f0*/  LDL.LU R16, [R1+0x130] ;  /* 0x0001300001107983 */ /* 0x002ee20000300800 */
[----:B------:R-:W3:Y:S02]  /*37400*/  LDL.LU R17, [R1+0x134] ;  /* 0x0001340001117983 */ /* 0x000ee40000300800 */
[----:B--2---:R-:W2:Y:S02]  /*37410*/  LDL.LU R18, [R1+0x138] ;  /* 0x0001380001127983 */ /* 0x004ea40000300800 */
[----:B------:R-:W2:Y:S02]  /*37420*/  LDL.LU R19, [R1+0x13c] ;  /* 0x00013c0001137983 */ /* 0x000ea40000300800 */
[----:B------:R-:W-:-:S02]  /*37430*/  IMAD.MOV.U32 R29, RZ, RZ, R12 ;  /* 0x000000ffff1d7224 */ /* 0x000fc400078e000c */
[----:B------:R-:W-:Y:S01]  /*37440*/  IMAD.MOV.U32 R24, RZ, RZ, R13 ;  /* 0x000000ffff187224 */ /* 0x000fe200078e000d */
[----:B--2---:R-:W-:Y:S01]  /*37450*/  STL.64 [R1+0x23e8], R18 ;  /* 0x0023e81201007387 */ /* 0x004fe20000100a00 */
[----:B---3--:R0:W-:Y:S02]  /*37460*/  STL.64 [R1+0x23e0], R16 ;  /* 0x0023e01001007387 */ /* 0x0081e40000100a00 */
[----:B------:R-:W2:Y:S02]  /*37470*/  LDL.LU R12, [R1+0x190] ;  /* 0x00019000010c7983 */ /* 0x000ea40000300800 */
[----:B------:R-:W2:Y:S01]  /*37480*/  LDL.LU R13, [R1+0x194] ;  /* 0x00019400010d7983 */ /* 0x000ea20000300800 */
[----:B------:R-:W2:Y:S01]  /*37490*/  LDL.LU R14, [R1+0x198] ;  /* 0x00019800010e7983 */ /* 0x000ea20000300800 */
[----:B------:R-:W2:Y:S02]  /*374a0*/  LDL.LU R15, [R1+0x19c] ;  /* 0x00019c00010f7983 */ /* 0x000ea40000300800 */
[----:B0-----:R-:W-:-:S02]  /*374b0*/  IMAD.MOV.U32 R16, RZ, RZ, R27 ;  /* 0x000000ffff107224 */ /* 0x001fc400078e001b */
[----:B------:R-:W-:-:S05]  /*374c0*/  IMAD.MOV.U32 R17, RZ, RZ, R26 ;  /* 0x000000ffff117224 */ /* 0x000fca00078e001a */
[----:B------:R0:W-:Y:S04]  /*374d0*/  STL.64 [R1+0x23f8], R16 ;  /* 0x0023f81001007387 */ /* 0x0001e80000100a00 */
[----:B0-----:R-:W3:Y:S04]  /*374e0*/  LDL.LU.64 R16, [R1+0x10] ;  /* 0x0000100001107983 */ /* 0x001ee80000300a00 */
[----:B---3--:R-:W-:Y:S01]  /*374f0*/  STL.64 [R1+0x2400], R16 ;  /* 0x0024001001007387 */ /* 0x008fe20000100a00 */
[----:B----4-:R-:W-:Y:S02]  /*37500*/  STL.64 [R1+0x2338], R22 ;  /* 0x0023381601007387 */ /* 0x010fe40000100a00 */
[----:B------:R0:W-:Y:S02]  /*37510*/  STL.64 [R1+0x2330], R20 ;  /* 0x0023301401007387 */ /* 0x0001e40000100a00 */
[----:B------:R-:W3:Y:S01]  /*37520*/  LDL.LU R4, [R1+0x160] ;  /* 0x0001600001047983 */ /* 0x000ee20000300800 */
[----:B------:R-:W3:Y:S01]  /*37530*/  LDL.LU R5, [R1+0x164] ;  /* 0x0001640001057983 */ /* 0x000ee20000300800 */
[----:B0-----:R-:W-:-:S03]  /*37540*/  IMAD.MOV.U32 R21, RZ, RZ, R6 ;  /* 0x000000ffff157224 */ /* 0x001fc600078e0006 */
[----:B------:R-:W4:Y:S01]  /*37550*/  LDL.LU R6, [R1+0x168] ;  /* 0x0001680001067983 */ /* 0x000f220000300800 */
[----:B------:R-:W4:Y:S02]  /*37560*/  LDL.LU R7, [R1+0x16c] ;  /* 0x00016c0001077983 */ /* 0x000f240000300800 */
[----:B------:R-:W-:Y:S01]  /*37570*/  IMAD.MOV.U32 R20, RZ, RZ, R25 ;  /* 0x000000ffff147224 */ /* 0x000fe200078e0019 */
[----:B----4-:R-:W-:Y:S01]  /*37580*/  STL.64 [R1+0x2420], R6 ;  /* 0x0024200601007387 */ /* 0x010fe20000100a00 */
[----:B---3--:R0:W-:Y:S03]  /*37590*/  STL.64 [R1+0x2418], R4 ;  /* 0x0024180401007387 */ /* 0x0081e60000100a00 */
[----:B0-----:R-:W3:Y:S01]  /*375a0*/  LDL.LU.64 R4, [R1+0x40] ;  /* 0x0000400001047983 */ /* 0x001ee20000300a00 */
[----:B------:R-:W4:Y:S02]  /*375b0*/  LDL.LU.64 R16, [R1+0x30] ;  /* 0x0000300001107983 */ /* 0x000f240000300a00 */
[----:B------:R-:W-:-:S02]  /*375c0*/  IMAD.MOV.U32 R7, RZ, RZ, R24 ;  /* 0x000000ffff077224 */ /* 0x000fc400078e0018 */
[----:B------:R-:W0:Y:S04]  /*375d0*/  LDSM.16.MT88.4 R24, [R3+0xa080] ;  /* 0x00a080000318783b */ /* 0x000e280000004200 */
[----:B----4-:R1:W-:Y:S04]  /*375e0*/  STL.64 [R1+0x2428], R16 ;  /* 0x0024281001007387 */ /* 0x0103e80000100a00 */
[----:B-1----:R-:W4:Y:S01]  /*375f0*/  LDL.LU R16, [R1+0x170] ;  /* 0x0001700001107983 */ /* 0x002f220000300800 */
[----:B------:R-:W4:Y:S02]  /*37600*/  LDL.LU R17, [R1+0x174] ;  /* 0x0001740001117983 */ /* 0x000f240000300800 */
[----:B------:R-:W4:Y:S02]  /*37610*/  LDL.LU R18, [R1+0x178] ;  /* 0x0001780001127983 */ /* 0x000f240000300800 */
[----:B------:R-:W4:Y:S01]  /*37620*/  LDL.LU R19, [R1+0x17c] ;  /* 0x00017c0001137983 */ /* 0x000f220000300800 */
[----:B------:R1:W-:Y:S04]  /*37630*/  STL.64 [R1+0x23f0], R20 ;  /* 0x0023f01401007387 */ /* 0x0003e80000100a00 */
[----:B-1----:R-:W4:Y:S01]  /*37640*/  LDL.LU R20, [R1+0x140] ;  /* 0x0001400001147983 */ /* 0x002f220000300800 */
[----:B------:R-:W4:Y:S02]  /*37650*/  LDL.LU R21, [R1+0x144] ;  /* 0x0001440001157983 */ /* 0x000f240000300800 */
[----:B------:R-:W4:Y:S02]  /*37660*/  LDL.LU R22, [R1+0x148] ;  /* 0x0001480001167983 */ /* 0x000f240000300800 */
[----:B------:R-:W4:Y:S01]  /*37670*/  LDL.LU R23, [R1+0x14c] ;  /* 0x00014c0001177983 */ /* 0x000f220000300800 */
[----:B0-----:R-:W-:Y:S01]  /*37680*/  STL.64 [R1+0x2290], R26 ;  /* 0x0022901a01007387 */ /* 0x001fe20000100a00 */
[----:B------:R0:W-:Y:S02]  /*37690*/  STL.64 [R1+0x2288], R24 ;  /* 0x0022881801007387 */ /* 0x0001e40000100a00 */
[----:B0-----:R-:W-:-:S02]  /*376a0*/  IMAD.MOV.U32 R24, RZ, RZ, R29 ;  /* 0x000000ffff187224 */ /* 0x001fc400078e001d */
[----:B------:R-:W-:Y:S01]  /*376b0*/  IMAD.MOV.U32 R25, RZ, RZ, R7 ;  /* 0x000000ffff197224 */ /* 0x000fe200078e0007 */
[----:B------:R-:W4:Y:S04]  /*376c0*/  LDL.LU R29, [R1+0x2440] ;  /* 0x00244000011d7983 */ /* 0x000f280000300800 */
[----:B------:R0:W-:Y:S02]  /*376d0*/  STL.64 [R1+0x23c8], R24 ;  /* 0x0023c81801007387 */ /* 0x0001e40000100a00 */
[----:B0-----:R-:W-:Y:S02]  /*376e0*/  IMAD.MOV.U32 R24, RZ, RZ, R2 ;  /* 0x000000ffff187224 */ /* 0x001fe400078e0002 */
[----:B------:R-:W-:-:S07]  /*376f0*/  IMAD.MOV.U32 R25, RZ, RZ, R0 ;  /* 0x000000ffff197224 */ /* 0x000fce00078e0000 */
[----:B--2---:R-:W-:Y:S01]  /*37700*/  HMMA.16816.F32.BF16 R24, R8, R24, R12 ;  /* 0x000000180818723c */ /* 0x004fe2000004180c */
[----:B------:R-:W0:Y:S04]  /*37710*/  LDSM.16.MT88.4 R8, [R3+0xa100] ;  /* 0x00a100000308783b */ /* 0x000e280000004200 */
[----:B------:R-:W4:Y:S01]  /*37720*/  LDL.LU.64 R14, [R1+0x2438] ;  /* 0x00243800010e7983 */ /* 0x000f220000300a00 */
[----:B------:R-:W4:Y:S11]  /*37730*/  LDL.LU.64 R12, [R1+0x2430] ;  /* 0x00243000010c7983 */ /* 0x000f360000300a00 */
[----:B------:R-:W-:Y:S06]  /*37740*/  @!UPT UIADD3 URZ, URZ, URZ, URZ ;  /* 0x0000003f3f3ff290 */ /* 0x000fec000fffe03f */
[----:B------:R1:W-:Y:S01]  /*37750*/  STL.64 [R1+0x190], R24 ;  /* 0x0001901801007387 */ /* 0x0003e20000100a00 */
[----:B------:R2:W-:Y:S03]  /*37760*/  STL.64 [R1+0x198], R26 ;  /* 0x0001981a01007387 */ /* 0x0005e60000100a00 */
[----:B-1----:R-:W4:Y:S01]  /*37770*/  LDL.LU R24, [R1+0x120] ;  /* 0x0001200001187983 */ /* 0x002f220000300800 */
[----:B------:R-:W4:Y:S02]  /*37780*/  LDL.LU R25, [R1+0x124] ;  /* 0x0001240001197983 */ /* 0x000f240000300800 */
[----:B--2---:R-:W2:Y:S02]  /*37790*/  LDL.LU R26, [R1+0x128] ;  /* 0x00012800011a7983 */ /* 0x004ea40000300800 */
[----:B------:R-:W2:Y:S01]  /*377a0*/  LDL.LU R27, [R1+0x12c] ;  /* 0x00012c00011b7983 */ /* 0x000ea20000300800 */
[----:B0-----:R-:W-:Y:S01]  /*377b0*/  STL.64 [R1+0x2228], R10 ;  /* 0x0022280a01007387 */ /* 0x001fe20000100a00 */
[----:B------:R0:W-:Y:S03]  /*377c0*/  STL.64 [R1+0x2220], R8 ;  /* 0x0022200801007387 */ /* 0x0001e60000100a00 */
[----:B0-----:R-:W2:Y:S01]  /*377d0*/  LDL.LU.64 R8, [R1+0x80] ;  /* 0x0000800001087983 */ /* 0x001ea20000300a00 */
[----:B------:R-:W2:Y:S02]  /*377e0*/  LDL.64 R10, [R1+0x88] ;  /* 0x00008800010a7983 */ /* 0x000ea40000100a00 */
[----:B---3--:R-:W-:-:S02]  /*377f0*/  IMAD.MOV.U32 R2, RZ, RZ, R4 ;  /* 0x000000ffff027224 */ /* 0x008fc400078e0004 */
[----:B------:R-:W-:Y:S01]  /*37800*/  IMAD.MOV.U32 R0, RZ, RZ, R5 ;  /* 0x000000ffff007224 */ /* 0x000fe200078e0005 */
        /* <DEDUP_REMOVED lines=11> */
[----:B------:R-:W3:Y:S02]  /*378c0*/  LDL.LU.64 R6, [R1+0x2420] ;  /* 0x0024200001067983 */ /* 0x000ee40000300a00 */
[----:B------:R-:W3:Y:S02]  /*378d0*/  LDL.LU.64 R4, [R1+0x2418] ;  /* 0x0024180001047983 */ /* 0x000ee40000300a00 */
[C---:B---3--:R-:W-:Y:S01]  /*378e0*/  HMMA.16816.F32.BF16 R4, R12.reuse, R16, R4 ;  /* 0x000000100c04723c */ /* 0x048fe20000041804 */
[----:B------:R-:W-:Y:S11]  /*378f0*/  IMAD.MOV.U32 R3, RZ, RZ, R17 ;  /* 0x000000ffff037224 */ /* 0x000ff600078e0011 */
[----:B------:R-:W-:Y:S11]  /*37900*/  @!UPT UIADD3 URZ, URZ, URZ, URZ ;  /* 0x0000003f3f3ff290 */ /* 0x000ff6000fffe03f */
[----:B------:R-:W-:Y:S01]  /*37910*/  STL.64 [R1+0x160], R4 ;  /* 0x0001600401007387 */ /* 0x000fe20000100a00 */
[----:B------:R0:W-:Y:S03]  /*37920*/  STL.64 [R1+0x168], R6 ;  /* 0x0001680601007387 */ /* 0x0001e60000100a00 */
[----:B0-----:R-:W3:Y:S01]  /*37930*/  LDL.LU R7, [R1+0x2410] ;  /* 0x0024100001077983 */ /* 0x001ee20000300800 */
[----:B------:R-:W4:Y:S02]  /*37940*/  LDL.LU.64 R4, [R1+0x2408] ;  /* 0x0024080001047983 */ /* 0x000f240000300a00 */
        /* <DEDUP_REMOVED lines=10> */
[C---:B--2---:R-:W-:Y:S02]  /*379f0*/  HMMA.16816.F32.BF16 R16, R12.reuse, R16, R20 ;  /* 0x000000100c10723c */ /* 0x044fe40000041814 */
[----:B------:R-:W2:Y:S11]  /*37a00*/  LDL.LU.64 R20, [R1+0x23f0] ;  /* 0x0023f00001147983 */ /* 0x000eb60000300a00 */
[----:B------:R-:W-:Y:S10]  /*37a10*/  @!UPT UIADD3 URZ, URZ, URZ, URZ ;  /* 0x0000003f3f3ff290 */ /* 0x000ff4000fffe03f */
[----:B------:R-:W-:Y:S01]  /*37a20*/  STL.64 [R1+0x140], R16 ;  /* 0x0001401001007387 */ /* 0x000fe20000100a00 */
[----:B------:R0:W-:Y:S03]  /*37a30*/  STL.64 [R1+0x148], R18 ;  /* 0x0001481201007387 */ /* 0x0001e60000100a00 */
[----:B0-----:R-:W3:Y:S01]  /*37a40*/  LDL.LU.64 R18, [R1+0x23e8] ;  /* 0x0023e80001127983 */ /* 0x001ee20000300a00 */
[----:B------:R-:W3:Y:S03]  /*37a50*/  LDL.LU.64 R16, [R1+0x23e0] ;  /* 0x0023e00001107983 */ /* 0x000ee60000300a00 */
[----:B--2---:R0:W-:Y:S01]  /*37a60*/  STL.64 [R1+0x2350], R20 ;  /* 0x0023501401007387 */ /* 0x0041e20000100a00 */
[C---:B---3--:R-:W-:Y:S03]  /*37a70*/  HMMA.16816.F32.BF16 R16, R12.reuse, R20, R16 ;  /* 0x000000140c10723c */ /* 0x048fe60000041810 */
[----:B0-----:R-:W2:Y:S11]  /*37a80*/  LDL.LU R20, [R1+0x470] ;  /* 0x0004700001147983 */ /* 0x001eb60000300800 */
[----:B------:R-:W-:Y:S09]  /*37a90*/  @!UPT UIADD3 URZ, URZ, URZ, URZ ;  /* 0x0000003f3f3ff290 */ /* 0x000ff2000fffe03f */
[----:B------:R0:W-:Y:S01]  /*37aa0*/  STL.64 [R1+0x130], R16 ;  /* 0x0001301001007387 */ /* 0x0001e20000100a00 */
[----:B------:R1:W-:Y:S02]  /*37ab0*/  STL.64 [R1+0x138], R18 ;  /* 0x0001381201007387 */ /* 0x0003e40000100a00 */
[----:B------:R-:W2:Y:S02]  /*37ac0*/  LDL.LU R21, [R1+0x474] ;  /* 0x0004740001157983 */ /* 0x000ea40000300800 */
[----:B------:R-:W3:Y:S01]  /*37ad0*/  LDL.LU R22, [R1+0x478] ;  /* 0x0004780001167983 */ /* 0x000ee20000300800 */
[----:B------:R-:W3:Y:S01]  /*37ae0*/  LDL.LU R23, [R1+0x47c] ;  /* 0x00047c0001177983 */ /* 0x000ee20000300800 */
[----:B----4-:R-:W-:Y:S03]  /*37af0*/  HMMA.16816.F32.BF16 R24, R12, R4, R24 ;  /* 0x000000040c18723c */ /* 0x010fe60000041818 */
[----:B---3--:R-:W-:Y:S01]  /*37b00*/  STL.64 [R1+0x2360], R22 ;  /* 0x0023601601007387 */ /* 0x008fe20000100a00 */
[----:B--2---:R2:W-:Y:S02]  /*37b10*/  STL.64 [R1+0x2358], R20 ;  /* 0x0023581401007387 */ /* 0x0045e40000100a00 */
[----:B0-----:R-:W3:Y:S02]  /*37b20*/  LDL.LU R16, [R1+0xb0] ;  /* 0x0000b00001107983 */ /* 0x001ee40000300800 */
[----:B------:R-:W3:Y:S01]  /*37b30*/  LDL.LU R17, [R1+0xb4] ;  /* 0x0000b40001117983 */ /* 0x000ee20000300800 */
[----:B-1----:R-:W3:Y:S01]  /*37b40*/  LDL.LU R18, [R1+0xb8] ;  /* 0x0000b80001127983 */ /* 0x002ee20000300800 */
[----:B------:R-:W3:Y:S02]  /*37b50*/  LDL.LU R19, [R1+0xbc] ;  /* 0x0000bc0001137983 */ /* 0x000ee40000300800 */
[----:B--2---:R-:W-:-:S02]  /*37b60*/  IMAD.MOV.U32 R20, RZ, RZ, R9 ;  /* 0x000000ffff147224 */ /* 0x004fc400078e0009 */
[----:B------:R-:W-:Y:S02]  /*37b70*/  IMAD.MOV.U32 R21, RZ, RZ, R8 ;  /* 0x000000ffff157224 */ /* 0x000fe400078e0008 */
[----:B------:R-:W2:Y:S01]  /*37b80*/  LDL.LU R8, [R1+0x110] ;  /* 0x0001100001087983 */ /* 0x000ea20000300800 */
[----:B------:R-:W2:Y:S02]  /*37b90*/  LDL.LU R9, [R1+0x114] ;  /* 0x0001140001097983 */ /* 0x000ea40000300800 */
[----:B------:R-:W2:Y:S02]  /*37ba0*/  LDL.LU R10, [R1+0x118] ;  /* 0x00011800010a7983 */ /* 0x000ea40000300800 */
[----:B------:R-:W2:Y:S01]  /*37bb0*/  LDL.LU R11, [R1+0x11c] ;  /* 0x00011c00010b7983 */ /* 0x000ea20000300800 */
[----:B------:R0:W-:Y:S02]  /*37bc0*/  STL.64 [R1+0x2378], R20 ;  /* 0x0023781401007387 */ /* 0x0001e40000100a00 */
[----:B0-----:R-:W-:-:S02]  /*37bd0*/  IMAD.MOV.U32 R20, RZ, RZ, R6 ;  /* 0x000000ffff147224 */ /* 0x001fc400078e0006 */
[----:B------:R-:W4:Y:S01]  /*37be0*/  LDL.LU R6, [R1+0x23dc] ;  /* 0x0023dc0001067983 */ /* 0x000f220000300800 */
[----:B------:R-:W-:Y:S02]  /*37bf0*/  IMAD.MOV.U32 R21, RZ, RZ, R3 ;  /* 0x000000ffff157224 */ /* 0x000fe400078e0003 */
[----:B------:R-:W2:Y:S03]  /*37c00*/  LDL.LU R3, [R1+0x23d8] ;  /* 0x0023d80001037983 */ /* 0x000ea60000300800 */
[----:B------:R0:W-:Y:S02]  /*37c10*/  STL.64 [R1+0x2390], R20 ;  /* 0x0023901401007387 */ /* 0x0001e40000100a00 */
[----:B0-----:R-:W-:Y:S02]  /*37c20*/  IMAD.MOV.U32 R20, RZ, RZ, R2 ;  /* 0x000000ffff147224 */ /* 0x001fe400078e0002 */
[----:B------:R-:W-:Y:S01]  /*37c30*/  IMAD.MOV.U32 R21, RZ, RZ, R0 ;  /* 0x000000ffff157224 */ /* 0x000fe200078e0000 */
[----:B------:R-:W2:Y:S01]  /*37c40*/  LDL.LU R2, [R1+0x23d4] ;  /* 0x0023d40001027983 */ /* 0x000ea20000300800 */
[----:B------:R-:W2:Y:S02]  /*37c50*/  LDL.LU R0, [R1+0x23d0] ;  /* 0x0023d00001007983 */ /* 0x000ea40000300800 */
[----:B------:R0:W-:Y:S02]  /*37c60*/  STL.64 [R1+0x120], R24 ;  /* 0x0001201801007387 */ /* 0x0001e40000100a00 */
[----:B------:R-:W-:Y:S01]  /*37c70*/  STL.64 [R1+0x128], R26 ;  /* 0x0001281a01007387 */ /* 0x000fe20000100a00 */
[----:B0-----:R-:W2:Y:S04]  /*37c80*/  LDL.LU.64 R24, [R1+0x23c8] ;  /* 0x0023c80001187983 */ /* 0x001ea80000300a00 */
[----:B----4-:R-:W-:Y:S01]  /*37c90*/  STL.64 [R1+0x2348], R6 ;  /* 0x0023480601007387 */ /* 0x010fe20000100a00 */
[----:B------:R0:W-:Y:S03]  /*37ca0*/  STL.64 [R1+0x2340], R4 ;  /* 0x0023400401007387 */ /* 0x0001e60000100a00 */
[----:B0-----:R-:W4:Y:S01]  /*37cb0*/  LDL.LU R4, [R1+0x220] ;  /* 0x0002200001047983 */ /* 0x001f220000300800 */
[----:B------:R-:W4:Y:S02]  /*37cc0*/  LDL.LU R5, [R1+0x224] ;  /* 0x0002240001057983 */ /* 0x000f240000300800 */
[----:B------:R-:W2:Y:S02]  /*37cd0*/  LDL.LU R6, [R1+0x228] ;  /* 0x0002280001067983 */ /* 0x000ea40000300800 */
[----:B------:R-:W2:Y:S02]  /*37ce0*/  LDL.LU R7, [R1+0x22c] ;  /* 0x00022c0001077983 */ /* 0x000ea40000300800 */
        /* <DEDUP_REMOVED lines=18> */
[----:B------:R-:W2:Y:S02]  /*37e10*/  LDL.LU R7, [R1+0xac] ;  /* 0x0000ac0001077983 */ /* 0x000ea40000300800 */
[----:B------:R-:W-:Y:S01]  /*37e20*/  STL.64 [R1+0x110], R8 ;  /* 0x0001100801007387 */ /* 0x000fe20000100a00 */
[----:B------:R0:W-:Y:S03]  /*37e30*/  STL.64 [R1+0x118], R10 ;  /* 0x0001180a01007387 */ /* 0x0001e60000100a00 */
[----:B0-----:R-:W4:Y:S01]  /*37e40*/  LDL.LU.64 R10, [R1+0x23c0] ;  /* 0x0023c000010a7983 */ /* 0x001f220000300a00 */
[----:B------:R-:W3:Y:S02]  /*37e50*/  LDL.LU.64 R8, [R1+0x23b8] ;  /* 0x0023b80001087983 */ /* 0x000ee40000300a00 */
[----:B---3--:R-:W-:Y:S01]  /*37e60*/  HMMA.16816.F32.BF16 R12, R12, R8, R16 ;  /* 0x000000080c0c723c */ /* 0x008fe20000041810 */
[----:B------:R-:W2:Y:S01]  /*37e70*/  LDL.LU.64 R18, [R1+0x23b0] ;  /* 0x0023b00001127983 */ /* 0x000ea20000300a00 */
[----:B------:R-:W2:Y:S11]  /*37e80*/  LDL.LU.64 R16, [R1+0x23a8] ;  /* 0x0023a80001107983 */ /* 0x000eb60000300a00 */
[----:B------:R-:W-:Y:S10]  /*37e90*/  @!UPT UIADD3 URZ, URZ, URZ, URZ ;  /* 0x0000003f3f3ff290 */ /* 0x000ff4000fffe03f */
[----:B------:R0:W-:Y:S01]  /*37ea0*/  STL.64 [R1+0xb0], R12 ;  /* 0x0000b00c01007387 */ /* 0x0001e20000100a00 */
[----:B------:R1:W-:Y:S03]  /*37eb0*/  STL.64 [R1+0xb8], R14 ;  /* 0x0000b80e01007387 */ /* 0x0003e60000100a00 */
[----:B0-----:R-:W3:Y:S01]  /*37ec0*/  LDL.LU.64 R12, [R1] ;  /* 0x00000000010c7983 */ /* 0x001ee20000300a00 */
[----:B-1----:R-:W3:Y:S01]  /*37ed0*/  LDL.64 R14, [R1+0x8] ;  /* 0x00000800010e7983 */ /* 0x002ee20000100a00 */
        /* <DEDUP_REMOVED lines=26> */
[----:B------:R-:W-:Y:S03]  /*38080*/  STL.64 [R1+0x58], R22 ;  /* 0x0000581601007387 */ /* 0x000fe60000100a00 */
[----:B0-----:R-:W2:Y:S01]  /*38090*/  LDL.LU.64 R20, [R1+0x2350] ;  /* 0x0023500001147983 */ /* 0x001ea20000300a00 */
[----:B------:R0:W-:Y:S02]  /*380a0*/  STL.64 [R1+0x22e8], R14 ;  /* 0x0022e80e01007387 */ /* 0x0001e40000100a00 */
[----:B------:R-:W3:Y:S02]  /*380b0*/  LDL.LU R12, [R1+0x460] ;  /* 0x00046000010c7983 */ /* 0x000ee40000300800 */
[----:B------:R-:W3:Y:S01]  /*380c0*/  LDL.LU R13, [R1+0x464] ;  /* 0x00046400010d7983 */ /* 0x000ee20000300800 */
[----:B0-----:R-:W3:Y:S01]  /*380d0*/  LDL.LU R14, [R1+0x468] ;  /* 0x00046800010e7983 */ /* 0x001ee20000300800 */
[----:B------:R-:W3:Y:S01]  /*380e0*/  LDL.LU R15, [R1+0x46c] ;  /* 0x00046c00010f7983 */ /* 0x000ee20000300800 */
[C---:B--2---:R-:W-:Y:S02]  /*380f0*/  HMMA.16816.F32.BF16 R20, R16.reuse, R20, R4 ;  /* 0x000000141014723c */ /* 0x044fe40000041804 */
[----:B------:R-:W2:Y:S01]  /*38100*/  LDL.LU.64 R6, [R1+0x2348] ;  /* 0x0023480001067983 */ /* 0x000ea20000300a00 */
[----:B------:R-:W2:Y:S11]  /*38110*/  LDL.LU.64 R4, [R1+0x2340] ;  /* 0x0023400001047983 */ /* 0x000eb60000300a00 */
[----:B------:R-:W-:Y:S09]  /*38120*/  @!UPT UIADD3 URZ, URZ, URZ, URZ ;  /* 0x0000003f3f3ff290 */ /* 0x000ff2000fffe03f */
[----:B------:R-:W-:Y:S01]  /*38130*/  STL.64 [R1+0x220], R20 ;  /* 0x0002201401007387 */ /* 0x000fe20000100a00 */
[----:B------:R0:W-:Y:S03]  /*38140*/  STL.64 [R1+0x228], R22 ;  /* 0x0002281601007387 */ /* 0x0001e60000100a00 */
[----:B0-----:R-:W2:Y:S01]  /*38150*/  LDL.LU.64 R22, [R1+0x2338] ;  /* 0x0023380001167983 */ /* 0x001ea20000300a00 */
[----:B------:R-:W2:Y:S01]  /*38160*/  LDL.LU.64 R20, [R1+0x2330] ;  /* 0x0023300001147983 */ /* 0x000ea20000300a00 */
[C---:B---3--:R-:W-:Y:S08]  /*38170*/  HMMA.16816.F32.BF16 R12, R16.reuse, R24, R12 ;  /* 0x00000018100c723c */ /* 0x048ff0000004180c */
        /* <DEDUP_REMOVED lines=10> */
[----:B------:R-:W3:Y:S02]  /*38220*/  LDL.LU R4, [R1+0x310] ;  /* 0x0003100001047983 */ /* 0x000ee40000300800 */
[----:B------:R-:W-:Y:S02]  /*38230*/  STL.64 [R1+0x460], R12 ;  /* 0x0004600c01007387 */ /* 0x000fe40000100a00 */
[----:B------:R1:W-:Y:S01]  /*38240*/  STL.64 [R1+0x468], R14 ;  /* 0x0004680e01007387 */ /* 0x0003e20000100a00 */
[----:B------:R-:W3:Y:S04]  /*38250*/  LDL.LU R5, [R1+0x314] ;  /* 0x0003140001057983 */ /* 0x000ee80000300800 */
[----:B0-----:R-:W2:Y:S01]  /*38260*/  LDL.LU R6, [R1+0x318] ;  /* 0x0003180001067983 */ /* 0x001ea20000300800 */
[----:B------:R-:W2:Y:S03]  /*38270*/  LDL.LU R7, [R1+0x31c] ;  /* 0x00031c0001077983 */ /* 0x000ea60000300800 */
[----:B--2---:R0:W-:Y:S01]  /*38280*/  STL.64 [R1+0x2300], R6 ;  /* 0x0023000601007387 */ /* 0x0041e20000100a00 */
[----:B---3--:R-:W-:Y:S02]  /*38290*/  STL.64 [R1+0x22f8], R4 ;  /* 0x0022f80401007387 */ /* 0x008fe40000100a00 */
[----:B-1----:R-:W2:Y:S01]  /*382a0*/  LDL.64 R14, [R1+0x38] ;  /* 0x00003800010e7983 */ /* 0x002ea20000100a00 */
[----:B0-----:R-:W3:Y:S04]  /*382b0*/  LDL.64 R6, [R1+0x48] ;  /* 0x0000480001067983 */ /* 0x001ee80000100a00 */
[----:B--2---:R0:W-:Y:S01]  /*382c0*/  STL.64 [R1+0x2308], R14 ;  /* 0x0023080e01007387 */ /* 0x0041e20000100a00 */
[----:B------:R-:W3:Y:S02]  /*382d0*/  LDL.LU R12, [R1+0x320] ;  /* 0x00032000010c7983 */ /* 0x000ee40000300800 */
[----:B------:R-:W3:Y:S01]  /*382e0*/  LDL.LU R13, [R1+0x324] ;  /* 0x00032400010d7983 */ /* 0x000ee20000300800 */
[----:B0-----:R-:W3:Y:S01]  /*382f0*/  LDL.LU R14, [R1+0x328] ;  /* 0x00032800010e7983 */ /* 0x001ee20000300800 */
[----:B------:R-:W3:Y:S02]  /*38300*/  LDL.LU R15, [R1+0x32c] ;  /* 0x00032c00010f7983 */ /* 0x000ee40000300800 */
[----:B------:R-:W2:Y:S02]  /*38310*/  LDL.LU R24, [R1+0x2e0] ;  /* 0x0002e00001187983 */ /* 0x000ea40000300800 */
[----:B------:R-:W-:-:S02]  /*38320*/  IMAD.MOV.U32 R26, RZ, RZ, R2 ;  /* 0x000000ffff1a7224 */ /* 0x000fc400078e0002 */
[----:B------:R-:W-:Y:S02]  /*38330*/  IMAD.MOV.U32 R27, RZ, RZ, R3 ;  /* 0x000000ffff1b7224 */ /* 0x000fe400078e0003 */
[----:B------:R-:W-:Y:S02]  /*38340*/  IMAD.MOV.U32 R25, RZ, RZ, R0 ;  /* 0x000000ffff197224 */ /* 0x000fe400078e0000 */
[----:B------:R-:W3:Y:S01]  /*38350*/  LDL.LU R0, [R1+0x2328] ;  /* 0x0023280001007983 */ /* 0x000ee20000300800 */
[----:B------:R-:W3:Y:S02]  /*38360*/  LDL.LU R2, [R1+0x2324] ;  /* 0x0023240001027983 */ /* 0x000ee40000300800 */
[----:B------:R-:W3:Y:S02]  /*38370*/  LDL.LU R3, [R1+0x2320] ;  /* 0x0023200001037983 */ /* 0x000ee40000300800 */
[----:B------:R-:W-:Y:S01]  /*38380*/  STL.64 [R1+0x22c0], R26 ;  /* 0x0022c01a01007387 */ /* 0x000fe20000100a00 */
[----:B--2---:R0:W-:Y:S04]  /*38390*/  STL.64 [R1+0x22b8], R24 ;  /* 0x0022b81801007387 */ /* 0x0041e80000100a00 */
[----:B0-----:R-:W2:Y:S01]  /*383a0*/  LDL.LU R24, [R1+0x2f0] ;  /* 0x0002f00001187983 */ /* 0x001ea20000300800 */
[----:B------:R-:W2:Y:S02]  /*383b0*/  LDL.LU R25, [R1+0x2f4] ;  /* 0x0002f40001197983 */ /* 0x000ea40000300800 */
[----:B------:R-:W2:Y:S02]  /*383c0*/  LDL.LU R26, [R1+0x2f8] ;  /* 0x0002f800011a7983 */ /* 0x000ea40000300800 */
[----:B------:R-:W2:Y:S01]  /*383d0*/  LDL.LU R27, [R1+0x2fc] ;  /* 0x0002fc00011b7983 */ /* 0x000ea20000300800 */
[----:B------:R-:W-:Y:S01]  /*383e0*/  HMMA.16816.F32.BF16 R16, R16, R8, R20 ;  /* 0x000000081010723c */ /* 0x000fe20000041814 */
[----:B--2---:R-:W-:Y:S01]  /*383f0*/  STL.64 [R1+0x22d0], R26 ;  /* 0x0022d01a01007387 */ /* 0x004fe20000100a00 */
[----:B------:R0:W-:Y:S03]  /*38400*/  STL.64 [R1+0x22c8], R24 ;  /* 0x0022c81801007387 */ /* 0x0001e60000100a00 */
[----:B0-----:R-:W2:Y:S01]  /*38410*/  LDL.LU R24, [R1+0x300] ;  /* 0x0003000001187983 */ /* 0x001ea20000300800 */
[----:B------:R-:W2:Y:S02]  /*38420*/  LDL.LU.64 R22, [R1+0x2318] ;  /* 0x0023180001167983 */ /* 0x000ea40000300a00 */
[----:B------:R-:W2:Y:S02]  /*38430*/  LDL.LU.64 R20, [R1+0x2310] ;  /* 0x0023100001147983 */ /* 0x000ea40000300a00 */
[----:B---3--:R-:W-:-:S02]  /*38440*/  IMAD.MOV.U32 R26, RZ, RZ, R2 ;  /* 0x000000ffff1a7224 */ /* 0x008fc400078e0002 */
[----:B------:R-:W-:Y:S11]  /*38450*/  IMAD.MOV.U32 R27, RZ, RZ, R0 ;  /* 0x000000ffff1b7224 */ /* 0x000ff600078e0000 */
[----:B------:R-:W-:Y:S01]  /*38460*/  @!UPT UIADD3 URZ, URZ, URZ, URZ ;  /* 0x0000003f3f3ff290 */ /* 0x000fe2000fffe03f */
[----:B------:R-:W-:Y:S01]  /*38470*/  IMAD.MOV.U32 R2, RZ, RZ, R18 ;  /* 0x000000ffff027224 */ /* 0x000fe200078e0012 */
[----:B------:R-:W-:Y:S01]  /*38480*/  STL [R1+0x330], R16 ;  /* 0x0003301001007387 */ /* 0x000fe20000100800 */
[----:B------:R-:W-:Y:S02]  /*38490*/  IMAD.MOV.U32 R0, RZ, RZ, R19 ;  /* 0x000000ffff007224 */ /* 0x000fe400078e0013 */
[----:B------:R-:W3:Y:S02]  /*384a0*/  LDL.64 R18, [R1+0x28] ;  /* 0x0000280001127983 */ /* 0x000ee40000100a00 */
[----:B------:R-:W-:Y:S02]  /*384b0*/  IMAD.MOV.U32 R25, RZ, RZ, R3 ;  /* 0x000000ffff197224 */ /* 0x000fe400078e0003 */
[----:B------:R-:W-:Y:S01]  /*384c0*/  IMAD.MOV.U32 R3, RZ, RZ, R17 ;  /* 0x000000ffff037224 */ /* 0x000fe200078e0011 */
[----:B--2---:R-:W-:Y:S01]  /*384d0*/  HMMA.16816.F32.BF16 R12, R20, R6, R12 ;  /* 0x00000006140c723c */ /* 0x004fe2000004180c */
[----:B---3--:R0:W-:Y:S04]  /*384e0*/  STL.64 [R1+0x22d8], R18 ;  /* 0x0022d81201007387 */ /* 0x0081e80000100a00 */
[----:B0-----:R-:W2:Y:S01]  /*384f0*/  LDL.64 R18, [R1+0x18] ;  /* 0x0000180001127983 */ /* 0x001ea20000100a00 */
[----:B------:R-:W-:Y:S02]  /*38500*/  STL [R1+0x20fc], R0 ;  /* 0x0020fc0001007387 */ /* 0x000fe40000100800 */
[----:B------:R-:W-:Y:S02]  /*38510*/  STL [R1+0x20f8], R2 ;  /* 0x0020f80201007387 */ /* 0x000fe40000100800 */
[----:B------:R0:W-:Y:S02]  /*38520*/  STL [R1+0x1f70], R3 ;  /* 0x001f700301007387 */ /* 0x0001e40000100800 */
[----:B0-----:R-:W3:Y:S11]  /*38530*/  LDL R3, [R1+0x5d4] ;  /* 0x0005d40001037983 */ /* 0x001ef60000100800 */
[----:B------:R-:W-:Y:S02]  /*38540*/  STL.64 [R1+0x320], R12 ;  /* 0x0003200c01007387 */ /* 0x000fe40000100a00 */
[----:B------:R0:W-:Y:S02]  /*38550*/  STL.64 [R1+0x328], R14 ;  /* 0x0003280e01007387 */ /* 0x0001e40000100a00 */
[----:B------:R-:W-:-:S02]  /*38560*/  IMAD.MOV.U32 R2, RZ, RZ, R6 ;  /* 0x000000ffff027224 */ /* 0x000fc400078e0006 */
[----:B------:R-:W-:Y:S01]  /*38570*/  IMAD.MOV.U32 R0, RZ, RZ, R7 ;  /* 0x000000ffff007224 */ /* 0x000fe200078e0007 */
[----:B0-----:R-:W2:Y:S01]  /*38580*/  LDL.LU.64 R14, [R1+0x2308] ;  /* 0x00230800010e7983 */ /* 0x001ea20000300a00 */
[----:B------:R-:W2:Y:S02]  /*38590*/  LDL.LU.64 R6, [R1+0x2300] ;  /* 0x0023000001067983 */ /* 0x000ea40000300a00 */
[----:B------:R-:W2:Y:S02]  /*385a0*/  LDL.LU.64 R4, [R1+0x22f8] ;  /* 0x0022f80001047983 */ /* 0x000ea40000300a00 */
[C---:B--2---:R-:W-:Y:S01]  /*385b0*/  HMMA.16816.F32.BF16 R4, R20.reuse, R14, R4 ;  /* 0x0000000e1404723c */ /* 0x044fe20000041804 */
[----:B------:R-:W-:Y:S11]  /*385c0*/  IMAD.MOV.U32 R8, RZ, RZ, R14 ;  /* 0x000000ffff087224 */ /* 0x000ff600078e000e */
[----:B------:R-:W-:Y:S11]  /*385d0*/  @!UPT UIADD3 URZ, URZ, URZ, URZ ;  /* 0x0000003f3f3ff290 */ /* 0x000ff6000fffe03f */
[----:B------:R0:W-:Y:S01]  /*385e0*/  STL.64 [R1+0x310], R4 ;  /* 0x0003100401007387 */ /* 0x0001e20000100a00 */
[----:B------:R1:W-:Y:S02]  /*385f0*/  STL.64 [R1+0x318], R6 ;  /* 0x0003180601007387 */ /* 0x0003e40000100a00 */
[----:B0-----:R-:W-:Y:S01]  /*38600*/  IMAD.MOV.U32 R5, RZ, RZ, R15 ;  /* 0x000000ffff057224 */ /* 0x001fe200078e000f */
[----:B-1----:R-:W2:Y:S01]  /*38610*/  LDL.LU.64 R6, [R1+0x22f0] ;  /* 0x0022f00001067983 */ /* 0x002ea20000300a00 */
[----:B------:R-:W2:Y:S02]  /*38620*/  LDL.LU.64 R14, [R1+0x22e8] ;  /* 0x0022e800010e7983 */ /* 0x000ea40000300a00 */
[----:B----4-:R-:W-:Y:S02]  /*38630*/  STL.64 [R1+0x22a0], R10 ;  /* 0x0022a00a01007387 */ /* 0x010fe40000100a00 */
[----:B------:R0:W-:Y:S02]  /*38640*/  STL [R1+0x2298], R8 ;  /* 0x0022980801007387 */ /* 0x0001e40000100800 */
[----:B0-----:R-:W4:Y:S01]  /*38650*/  LDL.LU R8, [R1+0x2c0] ;  /* 0x0002c00001087983 */ /* 0x001f220000300800 */
[----:B------:R-:W4:Y:S02]  /*38660*/  LDL.LU R9, [R1+0x2c4] ;  /* 0x0002c40001097983 */ /* 0x000f240000300800 */
[----:B------:R-:W2:Y:S02]  /*38670*/  LDL.LU R10, [R1+0x2c8] ;  /* 0x0002c800010a7983 */ /* 0x000ea40000300800 */
[----:B------:R-:W2:Y:S01]  /*38680*/  LDL.LU R11, [R1+0x2cc] ;  /* 0x0002cc00010b7983 */ /* 0x000ea20000300800 */
[----:B------:R-:W-:Y:S01]  /*38690*/  HMMA.16816.F32.BF16 R24, R20, R18, R24 ;  /* 0x000000121418723c */ /* 0x000fe20000041818 */
[----:B------:R-:W-:-:S02]  /*386a0*/  IMAD.MOV.U32 R13, RZ, RZ, R18 ;  /* 0x000000ffff0d7224 */ /* 0x000fc400078e0012 */
[----:B------:R-:W-:Y:S11]  /*386b0*/  IMAD.MOV.U32 R12, RZ, RZ, R19 ;  /* 0x000000ffff0c7224 */ /* 0x000ff600078e0013 */
[----:B------:R-:W-:Y:S10]  /*386c0*/  @!UPT UIADD3 URZ, URZ, URZ, URZ ;  /* 0x0000003f3f3ff290 */ /* 0x000ff4000fffe03f */
[----:B------:R-:W-:Y:S01]  /*386d0*/  IMAD.MOV.U32 R4, RZ, RZ, R27 ;  /* 0x000000ffff047224 */ /* 0x000fe200078e001b */
[----:B--2---:R0:W-:Y:S01]  /*386e0*/  STL.64 [R1+0x22b0], R10 ;  /* 0x0022b00a01007387 */ /* 0x0041e20000100a00 */
[----:B----4-:R1:W-:Y:S02]  /*386f0*/  STL.64 [R1+0x22a8], R8 ;  /* 0x0022a80801007387 */ /* 0x0103e40000100a00 */
[----:B0-----:R-:W-:Y:S01]  /*38700*/  IMAD.MOV.U32 R10, RZ, RZ, R6 ;  /* 0x000000ffff0a7224 */ /* 0x001fe200078e0006 */
[----:B-1----:R-:W2:Y:S01]  /*38710*/  LDL.LU R8, [R1+0x2d0] ;  /* 0x0002d00001087983 */ /* 0x002ea20000300800 */
[----:B------:R-:W2:Y:S02]  /*38720*/  LDL.LU R9, [R1+0x2d4] ;  /* 0x0002d40001097983 */ /* 0x000ea40000300800 */
[----:B------:R-:W2:Y:S02]  /*38730*/  LDL.LU R6, [R1+0x22e4] ;  /* 0x0022e40001067983 */ /* 0x000ea40000300800 */
[----:B------:R-:W-:-:S02]  /*38740*/  IMAD.MOV.U32 R11, RZ, RZ, R7 ;  /* 0x000000ffff0b7224 */ /* 0x000fc400078e0007 */
[----:B------:R-:W2:Y:S01]  /*38750*/  LDL.LU R7, [R1+0x22e0] ;  /* 0x0022e00001077983 */ /* 0x000ea20000300800 */
[----:B------:R-:W4:Y:S02]  /*38760*/  LDL.LU.64 R18, [R1+0x22d8] ;  /* 0x0022d80001127983 */ /* 0x000f240000300a00 */
[----:B------:R-:W-:Y:S02]  /*38770*/  STL.64 [R1+0x300], R24 ;  /* 0x0003001801007387 */ /* 0x000fe40000100a00 */
[----:B------:R0:W-:Y:S02]  /*38780*/  STL [R1+0x308], R26 ;  /* 0x0003081a01007387 */ /* 0x0001e40000100800 */
[----:B0-----:R-:W2:Y:S01]  /*38790*/  LDL.LU.64 R26, [R1+0x22d0] ;  /* 0x0022d000011a7983 */ /* 0x001ea20000300a00 */
[----:B------:R-:W2:Y:S02]  /*387a0*/  LDL.LU.64 R24, [R1+0x22c8] ;  /* 0x0022c80001187983 */ /* 0x000ea40000300a00 */
[C---:B--2---:R-:W-:Y:S11]  /*387b0*/  HMMA.16816.F32.BF16 R24, R20.reuse, R14, R24 ;  /* 0x0000000e1418723c */ /* 0x044ff60000041818 */
[----:B------:R-:W-:Y:S11]  /*387c0*/  @!UPT UIADD3 URZ, URZ, URZ, URZ ;  /* 0x0000003f3f3ff290 */ /* 0x000ff6000fffe03f */
[----:B------:R-:W-:Y:S01]  /*387d0*/  @!UPT UIADD3 URZ, URZ, URZ, URZ ;  /* 0x0000003f3f3ff290 */ /* 0x000fe2000fffe03f */
[----:B------:R-:W-:Y:S01]  /*387e0*/  STL.64 [R1+0x2f0], R24 ;  /* 0x0002f01801007387 */ /* 0x000fe20000100a00 */
[----:B------:R0:W-:Y:S03]  /*387f0*/  STL.64 [R1+0x2f8], R26 ;  /* 0x0002f81a01007387 */ /* 0x0001e60000100a00 */
[----:B0-----:R-:W4:Y:S01]  /*38800*/  LDL.LU.64 R26, [R1+0x22c0] ;  /* 0x0022c000011a7983 */ /* 0x001f220000300a00 */
[----:B------:R-:W4:Y:S01]  /*38810*/  LDL.LU.64 R24, [R1+0x22b8] ;  /* 0x0022b80001187983 */ /* 0x000f220000300a00 */
[C---:B------:R-:W-:Y:S01]  /*38820*/  HMMA.16816.F32.BF16 R8, R20.reuse, R6, R8 ;  /* 0x000000061408723c */ /* 0x040fe20000041808 */
[----:B------:R-:W-:Y:S07]  /*38830*/  STL.64 [R1+0x2268], R14 ;  /* 0x0022680e01007387 */ /* 0x000fee0000100a00 */
[----:B----4-:R-:W-:Y:S11]  /*38840*/  HMMA.16816.F32.BF16 R24, R20, R18, R24 ;  /* 0x000000121418723c */ /* 0x010ff60000041818 */
[----:B------:R-:W-:Y:S11]  /*38850*/  @!UPT UIADD3 URZ, URZ, URZ, URZ ;  /* 0x0000003f3f3ff290 */ /* 0x000ff6000fffe03f */
[----:B------:R-:W-:Y:S01]  /*38860*/  @!UPT UIADD3 URZ, URZ, URZ, URZ ;  /* 0x0000003f3f3ff290 */ /* 0x000fe2000fffe03f */
[----:B------:R0:W-:Y:S01]  /*38870*/  STL.64 [R1+0x470], R24 ;  /* 0x0004701801007387 */ /* 0x0001e20000100a00 */
[----:B------:R1:W-:Y:S03]  /*38880*/  STL.64 [R1+0x478], R26 ;  /* 0x0004781a01007387 */ /* 0x0003e60000100a00 */
[----:B0-----:R-:W2:Y:S01]  /*38890*/  LDL.LU R24, [R1+0x210] ;  /* 0x0002100001187983 */ /* 0x001ea20000300800 */
[----:B------:R-:W2:Y:S02]  /*388a0*/  LDL.LU R25, [R1+0x214] ;  /* 0x0002140001197983 */ /* 0x000ea40000300800 */
[----:B------:R0:W-:Y:S02]  /*388b0*/  STL.64 [R1+0x2260], R18 ;  /* 0x0022601201007387 */ /* 0x0001e40000100a00 */
[----:B-1----:R-:W-:Y:S02]  /*388c0*/  IMAD.MOV.U32 R26, RZ, RZ, R29 ;  /* 0x000000ffff1a7224 */ /* 0x002fe400078e001d */
[----:B------:R-:W-:-:S02]  /*388d0*/  IMAD.MOV.U32 R27, RZ, RZ, R28 ;  /* 0x000000ffff1b7224 */ /* 0x000fc400078e001c */
[----:B------:R-:W-:Y:S02]  /*388e0*/  IMAD.MOV.U32 R29, RZ, RZ, R10 ;  /* 0x000000ffff1d7224 */ /* 0x000fe400078e000a */
[----:B------:R-:W-:Y:S01]  /*388f0*/  IMAD.MOV.U32 R28, RZ, RZ, R11 ;  /* 0x000000ffff1c7224 */ /* 0x000fe200078e000b */
[----:B0-----:R-:W4:Y:S01]  /*38900*/  LDL.64 R18, [R1+0x78] ;  /* 0x0000780001127983 */ /* 0x001f220000100a00 */
[----:B------:R0:W-:Y:S02]  /*38910*/  STL.64 [R1+0x4b0], R8 ;  /* 0x0004b00801007387 */ /* 0x0001e40000100a00 */
[----:B------:R-:W4:Y:S01]  /*38920*/  LDL.LU.64 R10, [R1+0x22b0] ;  /* 0x0022b000010a7983 */ /* 0x000f220000300a00 */
[----:B0-----:R-:W4:Y:S01]  /*38930*/  LDL.LU.64 R8, [R1+0x22a8] ;  /* 0x0022a80001087983 */ /* 0x001f220000300a00 */
[----:B------:R-:W-:Y:S02]  /*38940*/  IMAD.MOV.U32 R14, RZ, RZ, R13 ;  /* 0x000000ffff0e7224 */ /* 0x000fe400078e000d */
[----:B------:R-:W-:-:S05]  /*38950*/  IMAD.MOV.U32 R15, RZ, RZ, R12 ;  /* 0x000000ffff0f7224 */ /* 0x000fca00078e000c */
[----:B------:R0:W-:Y:S01]  /*38960*/  STL.64 [R1+0x2280], R14 ;  /* 0x0022800e01007387 */ /* 0x0001e20000100a00 */
[----:B------:R-:W2:Y:S02]  /*38970*/  LDL.LU R12, [R1+0x200] ;  /* 0x00020000010c7983 */ /* 0x000ea40000300800 */
[----:B------:R-:W2:Y:S01]  /*38980*/  LDL.LU R13, [R1+0x204] ;  /* 0x00020400010d7983 */ /* 0x000ea20000300800 */
[----:B0-----:R-:W2:Y:S01]  /*38990*/  LDL.LU R14, [R1+0x208] ;  /* 0x00020800010e7983 */ /* 0x001ea20000300800 */
[----:B------:R-:W2:Y:S02]  /*389a0*/  LDL.LU R15, [R1+0x20c] ;  /* 0x00020c00010f7983 */ /* 0x000ea40000300800 */
[----:B------:R0:W-:Y:S02]  /*389b0*/  STL.64 [R1+0x2258], R6 ;  /* 0x0022580601007387 */ /* 0x0001e40000100a00 */
[----:B------:R-:W-:Y:S01]  /*389c0*/  STL [R1+0x2250], R4 ;  /* 0x0022500401007387 */ /* 0x000fe20000100800 */
[----:B------:R-:W-:Y:S01]  /*389d0*/  STL [R1+0x1efc], R28 ;  /* 0x001efc1c01007387 */ /* 0x000fe20000100800 */
[----:B------:R-:W-:Y:S02]  /*389e0*/  STL [R1+0x1ef8], R29 ;  /* 0x001ef81d01007387 */ /* 0x000fe40000100800 */
[----:B0-----:R-:W-:-:S02]  /*389f0*/  IMAD.MOV.U32 R6, RZ, RZ, R2 ;  /* 0x000000ffff067224 */ /* 0x001fc400078e0002 */
[----:B------:R-:W-:Y:S01]  /*38a00*/  IMAD.MOV.U32 R7, RZ, RZ, R0 ;  /* 0x000000ffff077224 */ /* 0x000fe200078e0000 */
[C---:B----4-:R-:W-:Y:S01]  /*38a10*/  HMMA.16816.F32.BF16 R8, R20.reuse, R18, R8 ;  /* 0x000000121408723c */ /* 0x050fe20000041808 */
[----:B------:R-:W-:Y:S02]  /*38a20*/  IMAD.MOV.U32 R2, RZ, RZ, R18 ;  /* 0x000000ffff027224 */ /* 0x000fe400078e0012 */
[----:B------:R-:W-:Y:S11]  /*38a30*/  IMAD.MOV.U32 R0, RZ, RZ, R19 ;  /* 0x000000ffff007224 */ /* 0x000ff600078e0013 */
[----:B------:R-:W-:Y:S09]  /*38a40*/  @!UPT UIADD3 URZ, URZ, URZ, URZ ;  /* 0x0000003f3f3ff290 */ /* 0x000ff2000fffe03f */
[----:B------:R-:W-:Y:S01]  /*38a50*/  STL.64 [R1+0x540], R8 ;  /* 0x0005400801007387 */ /* 0x000fe20000100a00 */
[----:B------:R0:W-:Y:S03]  /*38a60*/  STL.64 [R1+0x548], R10 ;  /* 0x0005480a01007387 */ /* 0x0001e60000100a00 */
[----:B0-----:R-:W2:Y:S01]  /*38a70*/  LDL.LU.64 R10, [R1+0x22a0] ;  /* 0x0022a000010a7983 */ /* 0x001ea20000300a00 */
[----:B------:R-:W4:Y:S02]  /*38a80*/  LDL.LU R8, [R1+0x2298] ;  /* 0x0022980001087983 */ /* 0x000f240000300800 */
[----:B------:R-:W3:Y:S02]  /*38a90*/  LDL.LU R16, [R1+0x1d0] ;  /* 0x0001d00001107983 */ /* 0x000ee40000300800 */
[----:B------:R-:W3:Y:S01]  /*38aa0*/  LDL.LU R17, [R1+0x1d4] ;  /* 0x0001d40001117983 */ /* 0x000ee20000300800 */
[----:B------:R-:W3:Y:S01]  /*38ab0*/  LDL.LU R18, [R1+0x1d8] ;  /* 0x0001d80001127983 */ /* 0x000ee20000300800 */
[----:B------:R-:W3:Y:S01]  /*38ac0*/  LDL.LU R19, [R1+0x1dc] ;  /* 0x0001dc0001137983 */ /* 0x000ee20000300800 */
[----:B--2---:R-:W-:Y:S02]  /*38ad0*/  HMMA.16816.F32.BF16 R20, R20, R10, R24 ;  /* 0x0000000a1414723c */ /* 0x004fe40000041818 */
[----:B---3--:R-:W-:Y:S01]  /*38ae0*/  STL.64 [R1+0x2278], R18 ;  /* 0x0022781201007387 */ /* 0x008fe20000100a00 */
[----:B------:R0:W-:Y:S03]  /*38af0*/  STL.64 [R1+0x2270], R16 ;  /* 0x0022701001007387 */ /* 0x0001e60000100a00 */
[----:B0-----:R-:W2:Y:S01]  /*38b00*/  LDL.LU R16, [R1+0x1e0] ;  /* 0x0001e00001107983 */ /* 0x001ea20000300800 */
[----:B------:R-:W2:Y:S02]  /*38b10*/  LDL.LU R17, [R1+0x1e4] ;  /* 0x0001e40001117983 */ /* 0x000ea40000300800 */
[----:B------:R-:W2:Y:S02]  /*38b20*/  LDL.LU R18, [R1+0x1e8] ;  /* 0x0001e80001127983 */ /* 0x000ea40000300800 */
[----:B------:R-:W2:Y:S01]  /*38b30*/  LDL.LU R19, [R1+0x1ec] ;  /* 0x0001ec0001137983 */ /* 0x000ea20000300800 */
[----:B------:R-:W3:Y:S01]  /*38b40*/  LDL.LU.64 R26, [R1+0x2290] ;  /* 0x00229000011a7983 */ /* 0x000ee20000300a00 */
[----:B------:R-:W3:Y:S10]  /*38b50*/  LDL.LU.64 R24, [R1+0x2288] ;  /* 0x0022880001187983 */ /* 0x000ef40000300a00 */
[----:B------:R-:W-:Y:S02]  /*38b60*/  STL.64 [R1+0x210], R20 ;  /* 0x0002101401007387 */ /* 0x000fe40000100a00 */
[----:B------:R4:W-:Y:S01]  /*38b70*/  STL.64 [R1+0x218], R22 ;  /* 0x0002181601007387 */ /* 0x0009e20000100a00 */
[----:B------:R0:W-:Y:S01]  /*38b80*/  STL.64 [R1+0x2230], R10 ;  /* 0x0022300a01007387 */ /* 0x0001e20000100a00 */
[----:B----4-:R-:W-:-:S03]  /*38b90*/  IMAD.MOV.U32 R22, RZ, RZ, R8 ;  /* 0x000000ffff167224 */ /* 0x010fc600078e0008 */
[----:B------:R-:W4:Y:S01]  /*38ba0*/  LDL.LU R8, [R1+0x1f0] ;  /* 0x0001f00001087983 */ /* 0x000f220000300800 */
[----:B------:R-:W4:Y:S02]  /*38bb0*/  LDL.LU R9, [R1+0x1f4] ;  /* 0x0001f40001097983 */ /* 0x000f240000300800 */
[----:B0-----:R-:W4:Y:S02]  /*38bc0*/  LDL.LU R10, [R1+0x1f8] ;  /* 0x0001f800010a7983 */ /* 0x001f240000300800 */
[----:B------:R-:W4:Y:S02]  /*38bd0*/  LDL.LU R11, [R1+0x1fc] ;  /* 0x0001fc00010b7983 */ /* 0x000f240000300800 */
[----:B------:R-:W-:Y:S02]  /*38be0*/  IMAD.MOV.U32 R23, RZ, RZ, R5 ;  /* 0x000000ffff177224 */ /* 0x000fe400078e0005 */
[C---:B---3--:R-:W-:Y:S01]  /*38bf0*/  HMMA.16816.F32.BF16 R4, R24.reuse, R6, R12 ;  /* 0x000000061804723c */ /* 0x048fe2000004180c */
[----:B------:R-:W2:Y:S07]  /*38c00*/  LDL.LU.64 R14, [R1+0x2280] ;  /* 0x00228000010e7983 */ /* 0x000eae0000300a00 */
[----:B----4-:R-:W-:Y:S11]  /*38c10*/  HMMA.16816.F32.BF16 R8, R24, R22, R8 ;  /* 0x000000161808723c */ /* 0x010ff60000041808 */
[----:B------:R-:W-:Y:S04]  /*38c20*/  @!UPT UIADD3 URZ, URZ, URZ, URZ ;  /* 0x0000003f3f3ff290 */ /* 0x000fe8000fffe03f */
[----:B------:R0:W-:Y:S01]  /*38c30*/  STL.64 [R1+0x5c0], R4 ;  /* 0x0005c00401007387 */ /* 0x0001e20000100a00 */
[----:B------:R1:W-:Y:S03]  /*38c40*/  STL.64 [R1+0x5c8], R6 ;  /* 0x0005c80601007387 */ /* 0x0003e60000100a00 */
[----:B0-----:R-:W3:Y:S01]  /*38c50*/  LDL.LU R4, [R1+0x1c0] ;  /* 0x0001c00001047983 */ /* 0x001ee20000300800 */
[----:B------:R-:W3:Y:S02]  /*38c60*/  LDL.LU R5, [R1+0x1c4] ;  /* 0x0001c40001057983 */ /* 0x000ee40000300800 */
[----:B-1----:R-:W3:Y:S02]  /*38c70*/  LDL.LU R6, [R1+0x1c8] ;  /* 0x0001c80001067983 */ /* 0x002ee40000300800 */
[----:B------:R-:W3:Y:S01]  /*38c80*/  LDL.LU R7, [R1+0x1cc] ;  /* 0x0001cc0001077983 */ /* 0x000ee20000300800 */
[----:B------:R-:W4:Y:S01]  /*38c90*/  LDL.LU R20, [R1+0x100] ;  /* 0x0001000001147983 */ /* 0x000f220000300800 */
[----:B------:R-:W-:Y:S02]  /*38ca0*/  STL.64 [R1+0x5b0], R8 ;  /* 0x0005b00801007387 */ /* 0x000fe40000100a00 */
[----:B------:R0:W-:Y:S02]  /*38cb0*/  STL.64 [R1+0x5b8], R10 ;  /* 0x0005b80a01007387 */ /* 0x0001e40000100a00 */
[----:B------:R-:W4:Y:S01]  /*38cc0*/  LDL.LU R21, [R1+0x104] ;  /* 0x0001040001157983 */ /* 0x000f220000300800 */
[----:B------:R-:W3:Y:S01]  /*38cd0*/  LDL.LU R22, [R1+0x108] ;  /* 0x0001080001167983 */ /* 0x000ee20000300800 */
[----:B------:R-:W3:Y:S02]  /*38ce0*/  LDL.LU R23, [R1+0x10c] ;  /* 0x00010c0001177983 */ /* 0x000ee40000300800 */
[----:B0-----:R-:W-:-:S02]  /*38cf0*/  IMAD.MOV.U32 R10, RZ, RZ, R2 ;  /* 0x000000ffff0a7224 */ /* 0x001fc400078e0002 */
[----:B------:R-:W-:Y:S01]  /*38d00*/  IMAD.MOV.U32 R11, RZ, RZ, R0 ;  /* 0x000000ffff0b7224 */ /* 0x000fe200078e0000 */
[----:B--2---:R-:W-:Y:S01]  /*38d10*/  HMMA.16816.F32.BF16 R12, R24, R14, R16 ;  /* 0x0000000e180c723c */ /* 0x004fe20000041810 */
[----:B---3--:R-:W-:Y:S01]  /*38d20*/  STL.64 [R1+0x2240], R22 ;  /* 0x0022401601007387 */ /* 0x008fe20000100a00 */
[----:B----4-:R0:W-:Y:S02]  /*38d30*/  STL.64 [R1+0x2238], R20 ;  /* 0x0022381401007387 */ /* 0x0101e40000100a00 */
[----:B------:R1:W-:Y:S01]  /*38d40*/  STL.64 [R1+0x2248], R10 ;  /* 0x0022480a01007387 */ /* 0x0003e20000100a00 */
[----:B0-----:R-:W2:Y:S01]  /*38d50*/  LDL.LU R20, [R1+0x1a0] ;  /* 0x0001a00001147983 */ /* 0x001ea20000300800 */
[----:B------:R-:W2:Y:S02]  /*38d60*/  LDL.LU R21, [R1+0x1a4] ;  /* 0x0001a40001157983 */ /* 0x000ea40000300800 */
[----:B------:R-:W2:Y:S02]  /*38d70*/  LDL.LU R22, [R1+0x1a8] ;  /* 0x0001a80001167983 */ /* 0x000ea40000300800 */
[----:B------:R-:W2:Y:S01]  /*38d80*/  LDL.LU R23, [R1+0x1ac] ;  /* 0x0001ac0001177983 */ /* 0x000ea20000300800 */
[----:B------:R-:W3:Y:S01]  /*38d90*/  LDL.LU R8, [R1+0x1b0] ;  /* 0x0001b00001087983 */ /* 0x000ee20000300800 */
[----:B------:R-:W3:Y:S02]  /*38da0*/  LDL.LU R9, [R1+0x1b4] ;  /* 0x0001b40001097983 */ /* 0x000ee40000300800 */
[----:B-1----:R-:W3:Y:S02]  /*38db0*/  LDL.LU R10, [R1+0x1b8] ;  /* 0x0001b800010a7983 */ /* 0x002ee40000300800 */
[----:B------:R-:W3:Y:S01]  /*38dc0*/  LDL.LU R11, [R1+0x1bc] ;  /* 0x0001bc00010b7983 */ /* 0x000ee20000300800 */
[----:B------:R-:W4:Y:S01]  /*38dd0*/  LDL.LU.64 R18, [R1+0x2278] ;  /* 0x0022780001127983 */ /* 0x000f220000300a00 */
[----:B------:R-:W4:Y:S05]  /*38de0*/  LDL.LU.64 R16, [R1+0x2270] ;  /* 0x0022700001107983 */ /* 0x000f2a0000300a00 */
[----:B------:R0:W-:Y:S02]  /*38df0*/  STL.64 [R1+0x5a8], R14 ;  /* 0x0005a80e01007387 */ /* 0x0001e40000100a00 */
[----:B0-----:R-:W4:Y:S01]  /*38e00*/  LDL.LU.64 R14, [R1+0x2268] ;  /* 0x00226800010e7983 */ /* 0x001f220000300a00 */
[----:B------:R-:W-:-:S02]  /*38e10*/  IMAD.MOV.U32 R29, RZ, RZ, R13 ;  /* 0x000000ffff1d7224 */ /* 0x000fc400078e000d */
[----:B------:R-:W-:-:S03]  /*38e20*/  IMAD.MOV.U32 R28, RZ, RZ, R12 ;  /* 0x000000ffff1c7224 */ /* 0x000fc600078e000c */
[----:B------:R-:W-:Y:S02]  /*38e30*/  STL [R1+0x21ac], R29 ;  /* 0x0021ac1d01007387 */ /* 0x000fe40000100800 */
[----:B------:R-:W-:Y:S01]  /*38e40*/  STL [R1+0x21a8], R28 ;  /* 0x0021a81c01007387 */ /* 0x000fe20000100800 */
[C---:B----4-:R-:W-:Y:S11]  /*38e50*/  HMMA.16816.F32.BF16 R16, R24.reuse, R14, R16 ;  /* 0x0000000e1810723c */ /* 0x050ff60000041810 */
[----:B------:R-:W-:Y:S11]  /*38e60*/  @!UPT UIADD3 URZ, URZ, URZ, URZ ;  /* 0x0000003f3f3ff290 */ /* 0x000ff6000fffe03f */
[----:B------:R-:W-:Y:S01]  /*38e70*/  @!UPT UIADD3 URZ, URZ, URZ, URZ ;  /* 0x0000003f3f3ff290 */ /* 0x000fe2000fffe03f */
[----:B------:R-:W-:Y:S01]  /*38e80*/  STL.64 [R1+0x590], R16 ;  /* 0x0005901001007387 */ /* 0x000fe20000100a00 */
[----:B------:R0:W-:Y:S03]  /*38e90*/  STL.64 [R1+0x598], R18 ;  /* 0x0005981201007387 */ /* 0x0001e60000100a00 */
[----:B0-----:R-:W4:Y:S01]  /*38ea0*/  LDL.LU.64 R18, [R1+0x2260] ;  /* 0x0022600001127983 */ /* 0x001f220000300a00 */
[----:B------:R0:W-:Y:S03]  /*38eb0*/  STL.64 [R1+0x21e8], R14 ;  /* 0x0021e80e01007387 */ /* 0x0001e60000100a00 */
[----:B0-----:R-:W2:Y:S04]  /*38ec0*/  LDL.64 R14, [R1+0x18] ;  /* 0x00001800010e7983 */ /* 0x001ea80000100a00 */
[----:B--2---:R0:W-:Y:S04]  /*38ed0*/  STL.64 [R1+0x21f0], R14 ;  /* 0x0021f00e01007387 */ /* 0x0041e80000100a00 */
[----:B0-----:R-:W2:Y:S01]  /*38ee0*/  LDL.64 R14, [R1+0x38] ;  /* 0x00003800010e7983 */ /* 0x001ea20000100a00 */
[C---:B----4-:R-:W-:Y:S03]  /*38ef0*/  HMMA.16816.F32.BF16 R4, R24.reuse, R18, R4 ;  /* 0x000000121804723c */ /* 0x050fe60000041804 */
[----:B--2---:R0:W-:Y:S04]  /*38f00*/  STL.64 [R1+0x2208], R14 ;  /* 0x0022080e01007387 */ /* 0x0041e80000100a00 */
[----:B0-----:R-:W2:Y:S11]  /*38f10*/  LDL.64 R14, [R1+0x48] ;  /* 0x00004800010e7983 */ /* 0x001eb60000100a00 */
[----:B------:R-:W-:Y:S05]  /*38f20*/  @!UPT UIADD3 URZ, URZ, URZ, URZ ;  /* 0x0000003f3f3ff290 */ /* 0x000fea000fffe03f */
[----:B------:R-:W-:Y:S02]  /*38f30*/  STL.64 [R1+0x200], R4 ;  /* 0x0002000401007387 */ /* 0x000fe40000100a00 */
[----:B------:R0:W-:Y:S02]  /*38f40*/  STL.64 [R1+0x208], R6 ;  /* 0x0002080601007387 */ /* 0x0001e40000100a00 */
[----:B0-----:R-:W3:Y:S01]  /*38f50*/  LDL.LU.64 R6, [R1+0x2258] ;  /* 0x0022580001067983 */ /* 0x001ee20000300a00 */
[----:B------:R-:W4:Y:S02]  /*38f60*/  LDL.LU R4, [R1+0x2250] ;  /* 0x0022500001047983 */ /* 0x000f240000300800 */
        /* <DEDUP_REMOVED lines=22> */
[C---:B---3--:R-:W-:Y:S02]  /*390d0*/  HMMA.16816.F32.BF16 R8, R24.reuse, R10, R20 ;  /* 0x0000000a1808723c */ /* 0x048fe40000041814 */
[----:B------:R-:W3:Y:S01]  /*390e0*/  LDL.LU.64 R22, [R1+0x2240] ;  /* 0x0022400001167983 */ /* 0x000ee20000300a00 */
[----:B------:R-:W3:Y:S11]  /*390f0*/  LDL.LU.64 R20, [R1+0x2238] ;  /* 0x0022380001147983 */ /* 0x000ef60000300a00 */
[----:B------:R-:W-:Y:S09]  /*39100*/  @!UPT UIADD3 URZ, URZ, URZ, URZ ;  /* 0x0000003f3f3ff290 */ /* 0x000ff2000fffe03f */
[----:B------:R-:W-:Y:S01]  /*39110*/  STL.64 [R1+0x1e0], R8 ;  /* 0x0001e00801007387 */ /* 0x000fe20000100a00 */
[----:B------:R0:W-:Y:S03]  /*39120*/  STL.64 [R1+0x1e8], R10 ;  /* 0x0001e80a01007387 */ /* 0x0001e60000100a00 */
[----:B0-----:R-:W3:Y:S02]  /*39130*/  LDL.LU.64 R10, [R1+0x2230] ;  /* 0x00223000010a7983 */ /* 0x001ee40000300a00 */
[----:B---3--:R-:W-:Y:S01]  /*39140*/  HMMA.16816.F32.BF16 R24, R24, R10, R20 ;  /* 0x0000000a1818723c */ /* 0x008fe20000041814 */
[----:B------:R-:W-:-:S06]  /*39150*/  IMAD.MOV.U32 R5, RZ, RZ, R11 ;  /* 0x000000ffff057224 */ /* 0x000fcc00078e000b */
[----:B------:R-:W-:Y:S11]  /*39160*/  IMAD.MOV.U32 R22, RZ, RZ, R10 ;  /* 0x000000ffff167224 */ /* 0x000ff600078e000a */
[----:B------:R-:W-:Y:S05]  /*39170*/  @!UPT UIADD3 URZ, URZ, URZ, URZ ;  /* 0x0000003f3f3ff290 */ /* 0x000fea000fffe03f */
[----:B------:R0:W-:Y:S01]  /*39180*/  STL.64 [R1+0x530], R24 ;  /* 0x0005301801007387 */ /* 0x0001e20000100a00 */
[----:B------:R1:W-:Y:S02]  /*39190*/  STL.64 [R1+0x538], R26 ;  /* 0x0005381a01007387 */ /* 0x0003e40000100a00 */
[----:B------:R-:W2:Y:S02]  /*391a0*/  LDL.LU.64 R10, [R1+0x2228] ;  /* 0x00222800010a7983 */ /* 0x000ea40000300a00 */
[----:B------:R-:W2:Y:S02]  /*391b0*/  LDL.LU.64 R8, [R1+0x2220] ;  /* 0x0022200001087983 */ /* 0x000ea40000300a00 */
[----:B------:R-:W-:Y:S02]  /*391c0*/  IMAD.MOV.U32 R21, RZ, RZ, R14 ;  /* 0x000000ffff157224 */ /* 0x000fe400078e000e */
[----:B------:R-:W-:Y:S01]  /*391d0*/  IMAD.MOV.U32 R20, RZ, RZ, R15 ;  /* 0x000000ffff147224 */ /* 0x000fe200078e000f */
[----:B0-----:R-:W3:Y:S01]  /*391e0*/  LDL.LU R24, [R1+0xd0] ;  /* 0x0000d00001187983 */ /* 0x001ee20000300800 */
[----:B------:R-:W3:Y:S02]  /*391f0*/  LDL.LU R25, [R1+0xd4] ;  /* 0x0000d40001197983 */ /* 0x000ee40000300800 */
[----:B-1----:R-:W3:Y:S02]  /*39200*/  LDL.LU R26, [R1+0xd8] ;  /* 0x0000d800011a7983 */ /* 0x002ee40000300800 */
[----:B------:R-:W3:Y:S01]  /*39210*/  LDL.LU R27, [R1+0xdc] ;  /* 0x0000dc00011b7983 */ /* 0x000ee20000300800 */
        /* <DEDUP_REMOVED lines=17> */
[----:B------:R-:W3:Y:S02]  /*39330*/  LDL.LU.64 R14, [R1+0x21f0] ;  /* 0x0021f000010e7983 */ /* 0x000ee40000300a00 */
        /* <DEDUP_REMOVED lines=9> */
[----:B0-----:R-:W3:Y:S01]  /*393d0*/  LDL.LU R24, [R1+0x230] ;  /* 0x0002300001187983 */ /* 0x001ee20000300800 */
[----:B------:R-:W3:Y:S02]  /*393e0*/  LDL.LU R25, [R1+0x234] ;  /* 0x0002340001197983 */ /* 0x000ee40000300800 */
[----:B------:R-:W3:Y:S02]  /*393f0*/  LDL.LU R26, [R1+0x238] ;  /* 0x00023800011a7983 */ /* 0x000ee40000300800 */
[----:B------:R-:W3:Y:S01]  /*39400*/  LDL.LU R27, [R1+0x23c] ;  /* 0x00023c00011b7983 */ /* 0x000ee20000300800 */
[----:B--2---:R-:W-:Y:S01]  /*39410*/  HMMA.16816.F32.BF16 R16, R8, R14, R16 ;  /* 0x0000000e0810723c */ /* 0x004fe20000041810 */
[----:B------:R-:W-:-:S02]  /*39420*/  IMAD.MOV.U32 R21, RZ, RZ, R14 ;  /* 0x000000ffff157224 */ /* 0x000fc400078e000e */
[----:B------:R-:W-:Y:S02]  /*39430*/  IMAD.MOV.U32 R23, RZ, RZ, R15 ;  /* 0x000000ffff177224 */ /* 0x000fe400078e000f */
[----:B------:R-:W0:Y:S11]  /*39440*/  LDSM.16.MT88.4 R12, [R3+0xa180] ;  /* 0x00a18000030c783b */ /* 0x000e360000004200 */
[----:B------:R-:W-:Y:S07]  /*39450*/  @!UPT UIADD3 URZ, URZ, URZ, URZ ;  /* 0x0000003f3f3ff290 */ /* 0x000fee000fffe03f */
[----:B------:R-:W-:Y:S01]  /*39460*/  STL.64 [R1+0x100], R16 ;  /* 0x0001001001007387 */ /* 0x000fe20000100a00 */
[----:B------:R1:W-:Y:S03]  /*39470*/  STL.64 [R1+0x108], R18 ;  /* 0x0001081201007387 */ /* 0x0003e60000100a00 */
[----:B-1----:R-:W2:Y:S04]  /*39480*/  LDL.LU.64 R18, [R1+0x21e0] ;  /* 0x0021e00001127983 */ /* 0x002ea80000300a00 */
[----:B0-----:R-:W-:Y:S01]  /*39490*/  STL.64 [R1+0x21c0], R14 ;  /* 0x0021c00e01007387 */ /* 0x001fe20000100a00 */
[----:B------:R0:W-:Y:S03]  /*394a0*/  STL.64 [R1+0x21b8], R12 ;  /* 0x0021b80c01007387 */ /* 0x0001e60000100a00 */
[----:B0-----:R-:W3:Y:S01]  /*394b0*/  LDL.LU R12, [R1+0x180] ;  /* 0x00018000010c7983 */ /* 0x001ee20000300800 */
[----:B------:R-:W3:Y:S02]  /*394c0*/  LDL.LU R13, [R1+0x184] ;  /* 0x00018400010d7983 */ /* 0x000ee40000300800 */
[----:B------:R-:W3:Y:S02]  /*394d0*/  LDL.LU R14, [R1+0x188] ;  /* 0x00018800010e7983 */ /* 0x000ee40000300800 */
[----:B------:R-:W3:Y:S01]  /*394e0*/  LDL.LU R15, [R1+0x18c] ;  /* 0x00018c00010f7983 */ /* 0x000ee20000300800 */
[----:B------:R0:W-:Y:S04]  /*394f0*/  STL [R1+0x21b0], R3 ;  /* 0x0021b00301007387 */ /* 0x0001e80000100800 */
[----:B0-----:R-:W4:Y:S01]  /*39500*/  LDL R3, [R1+0x13dc] ;  /* 0x0013dc0001037983 */ /* 0x001f220000100800 */
[----:B--2---:R-:W-:-:S02]  /*39510*/  IMAD.MOV.U32 R2, RZ, RZ, R18 ;  /* 0x000000ffff027224 */ /* 0x004fc400078e0012 */
[----:B------:R-:W-:Y:S01]  /*39520*/  IMAD.MOV.U32 R0, RZ, RZ, R19 ;  /* 0x000000ffff007224 */ /* 0x000fe200078e0013 */
[C---:B---3--:R-:W-:Y:S01]  /*39530*/  HMMA.16816.F32.BF16 R12, R8.reuse, R18, R12 ;  /* 0x00000012080c723c */ /* 0x048fe2000004180c */
[----:B----4-:R-:W0:Y:S11]  /*39540*/  LDSM.16.MT88.4 R16, [R3+0xa000] ;  /* 0x00a000000310783b */ /* 0x010e360000004200 */
[----:B------:R-:W-:Y:S11]  /*39550*/  @!UPT UIADD3 URZ, URZ, URZ, URZ ;  /* 0x0000003f3f3ff290 */ /* 0x000ff6000fffe03f */
[----:B------:R-:W-:Y:S01]  /*39560*/  STL.64 [R1+0x1c0], R12 ;  /* 0x0001c00c01007387 */ /* 0x000fe20000100a00 */
[----:B------:R1:W-:Y:S02]  /*39570*/  STL.64 [R1+0x1c8], R14 ;  /* 0x0001c80e01007387 */ /* 0x0003e40000100a00 */
[----:B-1----:R-:W-:Y:S01]  /*39580*/  HMMA.16816.F32.BF16 R12, R8, R6, R24 ;  /* 0x00000006080c723c */ /* 0x002fe20000041818 */
[----:B0-----:R0:W-:Y:S01]  /*39590*/  STL.64 [R1+0x2148], R18 ;  /* 0x0021481201007387 */ /* 0x0011e20000100a00 */
[----:B------:R-:W-:Y:S03]  /*395a0*/  STL.64 [R1+0x2140], R16 ;  /* 0x0021401001007387 */ /* 0x000fe60000100a00 */
[----:B0-----:R-:W2:Y:S01]  /*395b0*/  LDL.LU.64 R18, [R1+0x78] ;  /* 0x0000780001127983 */ /* 0x001ea20000300a00 */
[----:B------:R-:W2:Y:S11]  /*395c0*/  LDL.LU R24, [R1+0x370] ;  /* 0x0003700001187983 */ /* 0x000eb60000300800 */
[----:B------:R-:W-:Y:S06]  /*395d0*/  @!UPT UIADD3 URZ, URZ, URZ, URZ ;  /* 0x0000003f3f3ff290 */ /* 0x000fec000fffe03f */
[----:B------:R-:W-:Y:S02]  /*395e0*/  STL.64 [R1+0x4e0], R12 ;  /* 0x0004e00c01007387 */ /* 0x000fe40000100a00 */
[----:B------:R-:W-:Y:S01]  /*395f0*/  STL.64 [R1+0x4e8], R14 ;  /* 0x0004e80e01007387 */ /* 0x000fe20000100a00 */
[----:B------:R-:W2:Y:S01]  /*39600*/  LDL.LU R25, [R1+0x374] ;  /* 0x0003740001197983 */ /* 0x000ea20000300800 */
[----:B------:R-:W2:Y:S02]  /*39610*/  LDL.LU R26, [R1+0x378] ;  /* 0x00037800011a7983 */ /* 0x000ea40000300800 */
[----:B------:R-:W2:Y:S02]  /*39620*/  LDL.LU R27, [R1+0x37c] ;  /* 0x00037c00011b7983 */ /* 0x000ea40000300800 */
[----:B------:R0:W-:Y:S01]  /*39630*/  STL.64 [R1+0x2168], R6 ;  /* 0x0021680601007387 */ /* 0x0001e20000100a00 */
[----:B------:R1:W-:Y:S01]  /*39640*/  STL [R1+0x2160], R4 ;  /* 0x0021600401007387 */ /* 0x0003e20000100800 */
[----:B0-----:R-:W-:-:S02]  /*39650*/  IMAD.MOV.U32 R6, RZ, RZ, R21 ;  /* 0x000000ffff067224 */ /* 0x001fc400078e0015 */
[----:B------:R-:W-:Y:S01]  /*39660*/  IMAD.MOV.U32 R7, RZ, RZ, R23 ;  /* 0x000000ffff077224 */ /* 0x000fe200078e0017 */
[----:B------:R-:W3:Y:S01]  /*39670*/  LDL.LU R21, [R1+0x21d8] ;  /* 0x0021d80001157983 */ /* 0x000ee20000300800 */
[----:B------:R-:W-:-:S03]  /*39680*/  IMAD.MOV.U32 R15, RZ, RZ, R5 ;  /* 0x000000ffff0f7224 */ /* 0x000fc600078e0005 */
[----:B------:R0:W-:Y:S01]  /*39690*/  STL.64 [R1+0x2180], R6 ;  /* 0x0021800601007387 */ /* 0x0001e20000100a00 */
[----:B-1----:R-:W4:Y:S02]  /*396a0*/  LDL.LU R4, [R1+0x440] ;  /* 0x0004400001047983 */ /* 0x002f240000300800 */
[----:B------:R-:W4:Y:S01]  /*396b0*/  LDL.LU R5, [R1+0x444] ;  /* 0x0004440001057983 */ /* 0x000f220000300800 */
[----:B0-----:R-:W2:Y:S01]  /*396c0*/  LDL.LU R6, [R1+0x448] ;  /* 0x0004480001067983 */ /* 0x001ea20000300800 */
[----:B------:R-:W2:Y:S02]  /*396d0*/  LDL.LU R7, [R1+0x44c] ;  /* 0x00044c0001077983 */ /* 0x000ea40000300800 */
[----:B------:R-:W-:Y:S01]  /*396e0*/  IMAD.MOV.U32 R14, RZ, RZ, R22 ;  /* 0x000000ffff0e7224 */ /* 0x000fe200078e0016 */
[----:B--2---:R3:W-:Y:S02]  /*396f0*/  STL.64 [R1+0x2190], R6 ;  /* 0x0021900601007387 */ /* 0x0047e40000100a00 */
[----:B---3--:R-:W-:-:S02]  /*39700*/  IMAD.MOV.U32 R6, RZ, RZ, R21 ;  /* 0x000000ffff067224 */ /* 0x008fc400078e0015 */
[----:B------:R-:W-:Y:S02]  /*39710*/  IMAD.MOV.U32 R7, RZ, RZ, R20 ;  /* 0x000000ffff077224 */ /* 0x000fe400078e0014 */
[----:B------:R-:W0:Y:S04]  /*39720*/  LDSM.16.MT88.4 R20, [R3+0xa080] ;  /* 0x00a080000314783b */ /* 0x000e280000004200 */
[----:B----4-:R1:W-:Y:S01]  /*39730*/  STL.64 [R1+0x2188], R4 ;  /* 0x0021880401007387 */ /* 0x0103e20000100a00 */
[----:B------:R2:W-:Y:S03]  /*39740*/  STL.64 [R1+0x21c8], R6 ;  /* 0x0021c80601007387 */ /* 0x0005e60000100a00 */
[----:B-1----:R-:W3:Y:S01]  /*39750*/  LDL.LU R4, [R1+0x360] ;  /* 0x0003600001047983 */ /* 0x002ee20000300800 */
[----:B------:R-:W3:Y:S02]  /*39760*/  LDL.LU R5, [R1+0x364] ;  /* 0x0003640001057983 */ /* 0x000ee40000300800 */
[----:B--2---:R-:W3:Y:S02]  /*39770*/  LDL.LU R6, [R1+0x368] ;  /* 0x0003680001067983 */ /* 0x004ee40000300800 */
[----:B------:R-:W3:Y:S01]  /*39780*/  LDL.LU R7, [R1+0x36c] ;  /* 0x00036c0001077983 */ /* 0x000ee20000300800 */
[----:B0-----:R-:W-:Y:S01]  /*39790*/  STL.64 [R1+0x20c0], R22 ;  /* 0x0020c01601007387 */ /* 0x001fe20000100a00 */
[----:B------:R0:W-:Y:S03]  /*397a0*/  STL.64 [R1+0x20b8], R20 ;  /* 0x0020b81401007387 */ /* 0x0001e60000100a00 */
        /* <DEDUP_REMOVED lines=12> */
[----:B------:R0:W-:Y:S01]  /*39870*/  STL.64 [R1+0x4d0], R24 ;  /* 0x0004d01801007387 */ /* 0x0001e20000100a00 */
[----:B------:R-:W-:Y:S03]  /*39880*/  STL.64 [R1+0x4d8], R26 ;  /* 0x0004d81a01007387 */ /* 0x000fe60000100a00 */
[----:B0-----:R-:W4:Y:S01]  /*39890*/  LDL.LU.64 R24, [R1+0x21d0] ;  /* 0x0021d00001187983 */ /* 0x001f220000300a00 */
[----:B------:R4:W-:Y:S01]  /*398a0*/  STL.64 [R1+0x2158], R18 ;  /* 0x0021581201007387 */ /* 0x0009e20000100a00 */
[----:B---3--:R-:W-:Y:S01]  /*398b0*/  HMMA.16816.F32.BF16 R8, R8, R14, R4 ;  /* 0x0000000e0808723c */ /* 0x008fe20000041804 */
[----:B----4-:R-:W-:Y:S02]  /*398c0*/  IMAD.MOV.U32 R18, RZ, RZ, R25 ;  /* 0x000000ffff127224 */ /* 0x010fe400078e0019 */
[----:B------:R-:W-:Y:S02]  /*398d0*/  IMAD.MOV.U32 R19, RZ, RZ, R24 ;  /* 0x000000ffff137224 */ /* 0x000fe400078e0018 */
[----:B------:R-:W0:Y:S04]  /*398e0*/  LDSM.16.MT88.4 R24, [R3+0xa100] ;  /* 0x00a100000318783b */ /* 0x000e280000004200 */
[----:B0-----:R-:W-:Y:S01]  /*398f0*/  STL.64 [R1+0x2040], R26 ;  /* 0x0020401a01007387 */ /* 0x001fe20000100a00 */
[----:B------:R0:W-:Y:S03]  /*39900*/  STL.64 [R1+0x2038], R24 ;  /* 0x0020381801007387 */ /* 0x0001e60000100a00 */
[----:B0-----:R-:W3:Y:S01]  /*39910*/  LDL.LU R24, [R1+0x430] ;  /* 0x0004300001187983 */ /* 0x001ee20000300800 */
[----:B------:R-:W3:Y:S02]  /*39920*/  LDL.LU R25, [R1+0x434] ;  /* 0x0004340001197983 */ /* 0x000ee40000300800 */
[----:B------:R-:W3:Y:S02]  /*39930*/  LDL.LU R26, [R1+0x438] ;  /* 0x00043800011a7983 */ /* 0x000ee40000300800 */
[----:B------:R-:W3:Y:S01]  /*39940*/  LDL.LU R27, [R1+0x43c] ;  /* 0x00043c00011b7983 */ /* 0x000ee20000300800 */
[----:B------:R-:W2:Y:S01]  /*39950*/  LDL.LU.64 R6, [R1+0x21c8] ;  /* 0x0021c80001067983 */ /* 0x000ea20000300a00 */
[----:B------:R-:W2:Y:S02]  /*39960*/  LDL.LU.64 R14, [R1+0x21c0] ;  /* 0x0021c000010e7983 */ /* 0x000ea40000300a00 */
[----:B------:R-:W2:Y:S02]  /*39970*/  LDL.LU.64 R12, [R1+0x21b8] ;  /* 0x0021b800010c7983 */ /* 0x000ea40000300a00 */
[----:B------:R-:W-:Y:S01]  /*39980*/  STL.64 [R1+0x4a0], R8 ;  /* 0x0004a00801007387 */ /* 0x000fe20000100a00 */
[----:B------:R-:W-:Y:S02]  /*39990*/  STL.64 [R1+0x4a8], R10 ;  /* 0x0004a80a01007387 */ /* 0x000fe40000100a00 */
[----:B------:R0:W1:Y:S02]  /*399a0*/  LDSM.16.MT88.4 R8, [R3+0xa180] ;  /* 0x00a180000308783b */ /* 0x0000640000004200 */
[----:B0-----:R-:W4:Y:S04]  /*399b0*/  LDL.LU R3, [R1+0x21b0] ;  /* 0x0021b00001037983 */ /* 0x001f280000300800 */
[----:B-1----:R0:W-:Y:S01]  /*399c0*/  STL.64 [R1+0x1fc8], R10 ;  /* 0x001fc80a01007387 */ /* 0x0021e20000100a00 */
[----:B------:R-:W-:Y:S03]  /*399d0*/  STL.64 [R1+0x1fc0], R8 ;  /* 0x001fc00801007387 */ /* 0x000fe60000100a00 */
[----:B0-----:R-:W3:Y:S01]  /*399e0*/  LDL.LU.64 R10, [R1+0x88] ;  /* 0x00008800010a7983 */ /* 0x001ee20000300a00 */
[----:B--2---:R-:W-:Y:S03]  /*399f0*/  HMMA.16816.F32.BF16 R4, R12, R6, R20 ;  /* 0x000000060c04723c */ /* 0x004fe60000041814 */
[----:B---3--:R0:W-:Y:S02]  /*39a00*/  STL.64 [R1+0x2150], R10 ;  /* 0x0021500a01007387 */ /* 0x0081e40000100a00 */
[----:B0-----:R-:W-:-:S02]  /*39a10*/  IMAD.MOV.U32 R10, RZ, RZ, R29 ;  /* 0x000000ffff0a7224 */ /* 0x001fc400078e001d */
[----:B------:R-:W-:Y:S01]  /*39a20*/  IMAD.MOV.U32 R11, RZ, RZ, R28 ;  /* 0x000000ffff0b7224 */ /* 0x000fe200078e001c */
[----:B------:R-:W2:Y:S01]  /*39a30*/  LDL.LU R29, [R1+0x21ac] ;  /* 0x0021ac00011d7983 */ /* 0x000ea20000300800 */
[----:B------:R-:W3:Y:S02]  /*39a40*/  LDL.LU R28, [R1+0x21a8] ;  /* 0x0021a800011c7983 */ /* 0x000ee40000300800 */
[----:B------:R-:W2:Y:S02]  /*39a50*/  LDL.LU.64 R22, [R1+0x21a0] ;  /* 0x0021a00001167983 */ /* 0x000ea40000300a00 */
[----:B------:R-:W2:Y:S10]  /*39a60*/  LDL.LU.64 R20, [R1+0x2198] ;  /* 0x0021980001147983 */ /* 0x000eb40000300a00 */
[----:B------:R-:W-:Y:S01]  /*39a70*/  STL.64 [R1+0x450], R4 ;  /* 0x0004500401007387 */ /* 0x000fe20000100a00 */
[----:B------:R0:W-:Y:S03]  /*39a80*/  STL.64 [R1+0x458], R6 ;  /* 0x0004580601007387 */ /* 0x0001e60000100a00 */
[----:B0-----:R-:W2:Y:S01]  /*39a90*/  LDL.LU.64 R6, [R1+0x2190] ;  /* 0x0021900001067983 */ /* 0x001ea20000300a00 */
[----:B------:R-:W2:Y:S02]  /*39aa0*/  LDL.LU.64 R4, [R1+0x2188] ;  /* 0x0021880001047983 */ /* 0x000ea40000300a00 */
[C---:B--2---:R-:W-:Y:S01]  /*39ab0*/  HMMA.16816.F32.BF16 R8, R12.reuse, R10, R4 ;  /* 0x0000000a0c08723c */ /* 0x044fe20000041804 */
[----:B------:R-:W2:Y:S11]  /*39ac0*/  LDL.LU.64 R6, [R1+0x2180] ;  /* 0x0021800001067983 */ /* 0x000eb60000300a00 */
[----:B------:R-:W-:Y:S11]  /*39ad0*/  @!UPT UIADD3 URZ, URZ, URZ, URZ ;  /* 0x0000003f3f3ff290 */ /* 0x000ff6000fffe03f */
[----:B------:R-:W-:Y:S01]  /*39ae0*/  STL.64 [R1+0x440], R8 ;  /* 0x0004400801007387 */ /* 0x000fe20000100a00 */
[----:B------:R0:W-:Y:S02]  /*39af0*/  STL.64 [R1+0x448], R10 ;  /* 0x0004480a01007387 */ /* 0x0001e40000100a00 */
[C---:B0-----:R-:W-:Y:S08]  /*39b00*/  HMMA.16816.F32.BF16 R8, R12.reuse, R18, R24 ;  /* 0x000000120c08723c */ /* 0x041ff00000041818 */
[----:B--2---:R-:W-:Y:S01]  /*39b10*/  HMMA.16816.F32.BF16 R4, R12, R6, R20 ;  /* 0x000000060c04723c */ /* 0x004fe20000041814 */
[----:B------:R-:W2:Y:S11]  /*39b20*/  LDL.LU R20, [R1+0x3b0] ;  /* 0x0003b00001147983 */ /* 0x000eb60000300800 */
[----:B------:R-:W-:Y:S03]  /*39b30*/  @!UPT UIADD3 URZ, URZ, URZ, URZ ;  /* 0x0000003f3f3ff290 */ /* 0x000fe6000fffe03f */
[----:B------:R0:W-:Y:S02]  /*39b40*/  STL.64 [R1+0x430], R8 ;  /* 0x0004300801007387 */ /* 0x0001e40000100a00 */
[----:B------:R1:W-:Y:S06]  /*39b50*/  STL.64 [R1+0x438], R10 ;  /* 0x0004380a01007387 */ /* 0x0003ec0000100a00 */
[----:B------:R-:W-:Y:S01]  /*39b60*/  STL.64 [R1+0x420], R4 ;  /* 0x0004200401007387 */ /* 0x000fe20000100a00 */
[----:B------:R-:W-:Y:S02]  /*39b70*/  STL.64 [R1+0x428], R6 ;  /* 0x0004280601007387 */ /* 0x000fe40000100a00 */
[----:B------:R-:W2:Y:S02]  /*39b80*/  LDL.LU R21, [R1+0x3b4] ;  /* 0x0003b40001157983 */ /* 0x000ea40000300800 */
[----:B------:R-:W2:Y:S01]  /*39b90*/  LDL.LU R22, [R1+0x3b8] ;  /* 0x0003b80001167983 */ /* 0x000ea20000300800 */
[----:B------:R-:W2:Y:S01]  /*39ba0*/  LDL.LU R23, [R1+0x3bc] ;  /* 0x0003bc0001177983 */ /* 0x000ea20000300800 */
[----:B0-----:R-:W2:Y:S02]  /*39bb0*/  LDL.LU R8, [R1+0x3f0] ;  /* 0x0003f00001087983 */ /* 0x001ea40000300800 */
[----:B------:R-:W2:Y:S02]  /*39bc0*/  LDL.LU R9, [R1+0x3f4] ;  /* 0x0003f40001097983 */ /* 0x000ea40000300800 */
[----:B-1----:R-:W2:Y:S01]  /*39bd0*/  LDL.LU R10, [R1+0x3f8] ;  /* 0x0003f800010a7983 */ /* 0x002ea20000300800 */
[----:B------:R-:W2:Y:S04]  /*39be0*/  LDL.LU R11, [R1+0x3fc] ;  /* 0x0003fc00010b7983 */ /* 0x000ea80000300800 */
        /* <DEDUP_REMOVED lines=16> */
[----:B--2---:R0:W-:Y:S01]  /*39cf0*/  STL.64 [R1+0x2118], R22 ;  /* 0x0021181601007387 */ /* 0x0041e20000100a00 */
[----:B------:R-:W-:Y:S03]  /*39d00*/  STL.64 [R1+0x2110], R20 ;  /* 0x0021101401007387 */ /* 0x000fe60000100a00 */
[----:B0-----:R-:W2:Y:S04]  /*39d10*/  LDL.64 R22, [R1+0x38] ;  /* 0x0000380001167983 */ /* 0x001ea80000100a00 */
[----:B--2---:R0:W-:Y:S04]  /*39d20*/  STL.64 [R1+0x2128], R22 ;  /* 0x0021281601007387 */ /* 0x0041e80000100a00 */
[----:B0-----:R-:W2:Y:S01]  /*39d30*/  LDL.64 R22, [R1+0x48] ;  /* 0x0000480001167983 */ /* 0x001ea20000100a00 */
[----:B------:R-:W2:Y:S02]  /*39d40*/  LDL.LU R24, [R1+0x260] ;  /* 0x0002600001187983 */ /* 0x000ea40000300800 */
[----:B------:R-:W2:Y:S02]  /*39d50*/  LDL.LU R25, [R1+0x264] ;  /* 0x0002640001197983 */ /* 0x000ea40000300800 */
[----:B------:R-:W2:Y:S01]  /*39d60*/  LDL.LU R26, [R1+0x268] ;  /* 0x00026800011a7983 */ /* 0x000ea20000300800 */
[----:B------:R-:W2:Y:S04]  /*39d70*/  LDL.LU R27, [R1+0x26c] ;  /* 0x00026c00011b7983 */ /* 0x000ea80000300800 */
[----:B--2---:R0:W-:Y:S01]  /*39d80*/  STL.64 [R1+0x2068], R26 ;  /* 0x0020681a01007387 */ /* 0x0041e20000100a00 */
[----:B------:R1:W-:Y:S03]  /*39d90*/  STL.64 [R1+0x2060], R24 ;  /* 0x0020601801007387 */ /* 0x0003e60000100a00 */
[----:B0-----:R-:W2:Y:S01]  /*39da0*/  LDL.LU.64 R26, [R1+0x8] ;  /* 0x00000800011a7983 */ /* 0x001ea20000300a00 */
[----:B------:R-:W-:-:S02]  /*39db0*/  IMAD.MOV.U32 R6, RZ, RZ, R2 ;  /* 0x000000ffff067224 */ /* 0x000fc400078e0002 */
[----:B------:R-:W-:-:S07]  /*39dc0*/  IMAD.MOV.U32 R7, RZ, RZ, R0 ;  /* 0x000000ffff077224 */ /* 0x000fce00078e0000 */
[C---:B------:R-:W-:Y:S01]  /*39dd0*/  HMMA.16816.F32.BF16 R4, R12.reuse, R6, R8 ;  /* 0x000000060c04723c */ /* 0x040fe20000041808 */
[----:B--2---:R0:W-:Y:S01]  /*39de0*/  STL.64 [R1+0x2120], R26 ;  /* 0x0021201a01007387 */ /* 0x0041e20000100a00 */
[----:B-1----:R-:W2:Y:S02]  /*39df0*/  LDL.LU R24, [R1+0x3d0] ;  /* 0x0003d00001187983 */ /* 0x002ea40000300800 */
[----:B------:R-:W2:Y:S01]  /*39e00*/  LDL.LU R25, [R1+0x3d4] ;  /* 0x0003d40001197983 */ /* 0x000ea20000300800 */
        /* <DEDUP_REMOVED lines=8> */
[----:B------:R-:W2:Y:S01]  /*39e90*/  LDL.LU.64 R10, [R1+0x2178] ;  /* 0x00217800010a7983 */ /* 0x000ea20000300a00 */
[----:B------:R-:W2:Y:S03]  /*39ea0*/  LDL.LU.64 R8, [R1+0x2170] ;  /* 0x0021700001087983 */ /* 0x000ea60000300a00 */
[----:B------:R-:W-:Y:S02]  /*39eb0*/  STL.64 [R1+0x410], R4 ;  /* 0x0004100401007387 */ /* 0x000fe40000100a00 */
[----:B------:R0:W-:Y:S02]  /*39ec0*/  STL.64 [R1+0x418], R6 ;  /* 0x0004180601007387 */ /* 0x0001e40000100a00 */
[----:B0-----:R-:W2:Y:S01]  /*39ed0*/  LDL.LU.64 R6, [R1+0x2168] ;  /* 0x0021680001067983 */ /* 0x001ea20000300a00 */
[----:B------:R-:W3:Y:S01]  /*39ee0*/  LDL.LU R4, [R1+0x2160] ;  /* 0x0021600001047983 */ /* 0x000ee20000300800 */
[C---:B--2---:R-:W-:Y:S11]  /*39ef0*/  HMMA.16816.F32.BF16 R16, R12.reuse, R6, R16 ;  /* 0x000000060c10723c */ /* 0x044ff60000041810 */
        /* <DEDUP_REMOVED lines=14> */
[----:B------:R-:W3:Y:S01]  /*39fe0*/  LDL R5, [R1+0x770] ;  /* 0x0007700001057983 */ /* 0x000ee20000100800 */
[----:B------:R-:W-:Y:S04]  /*39ff0*/  STL.64 [R1+0x20e8], R6 ;  /* 0x0020e80601007387 */ /* 0x000fe80000100a00 */
[----:B---3--:R0:W-:Y:S04]  /*3a000*/  STL.64 [R1+0x20e0], R4 ;  /* 0x0020e00401007387 */ /* 0x0081e80000100a00 */
[----:B0-----:R-:W3:Y:S01]  /*3a010*/  LDL.LU R4, [R1+0x350] ;  /* 0x0003500001047983 */ /* 0x001ee20000300800 */
[----:B------:R-:W3:Y:S02]  /*3a020*/  LDL.LU R5, [R1+0x354] ;  /* 0x0003540001057983 */ /* 0x000ee40000300800 */
[----:B------:R-:W3:Y:S02]  /*3a030*/  LDL.LU R6, [R1+0x358] ;  /* 0x0003580001067983 */ /* 0x000ee40000300800 */
[----:B------:R-:W3:Y:S01]  /*3a040*/  LDL.LU R7, [R1+0x35c] ;  /* 0x00035c0001077983 */ /* 0x000ee20000300800 */
[----:B--2---:R-:W-:Y:S08]  /*3a050*/  HMMA.16816.F32.BF16 R24, R16, R22, R24 ;  /* 0x000000161018723c */ /* 0x004ff00000041818 */
[----:B---3--:R-:W-:Y:S01]  /*3a060*/  HMMA.16816.F32.BF16 R12, R12, R10, R4 ;  /* 0x0000000a0c0c723c */ /* 0x008fe20000041804 */
[----:B------:R-:W2:Y:S01]  /*3a070*/  LDL.LU.64 R6, [R1+0x28] ;  /* 0x0000280001067983 */ /* 0x000ea20000300a00 */
[----:B------:R0:W-:Y:S05]  /*3a080*/  STL.64 [R1+0x20c8], R10 ;  /* 0x0020c80a01007387 */ /* 0x0001ea0000100a00 */
[----:B------:R-:W-:-:S02]  /*3a090*/  IMAD.MOV.U32 R5, RZ, RZ, R22 ;  /* 0x000000ffff057224 */ /* 0x000fc400078e0016 */
[----:B------:R-:W-:Y:S11]  /*3a0a0*/  IMAD.MOV.U32 R4, RZ, RZ, R23 ;  /* 0x000000ffff047224 */ /* 0x000ff600078e0017 */
[----:B------:R-:W-:Y:S03]  /*3a0b0*/  @!UPT UIADD3 URZ, URZ, URZ, URZ ;  /* 0x0000003f3f3ff290 */ /* 0x000fe6000fffe03f */
[----:B------:R-:W-:Y:S01]  /*3a0c0*/  STL.64 [R1+0x1b0], R12 ;  /* 0x0001b00c01007387 */ /* 0x000fe20000100a00 */
[----:B------:R1:W-:Y:S02]  /*3a0d0*/  STL.64 [R1+0x1b8], R14 ;  /* 0x0001b80e01007387 */ /* 0x0003e40000100a00 */
[----:B0-----:R-:W3:Y:S02]  /*3a0e0*/  LDL.64 R10, [R1+0x18] ;  /* 0x00001800010a7983 */ /* 0x001ee40000100a00 */
[----:B-1----:R-:W-:Y:S02]  /*3a0f0*/  IMAD.MOV.U32 R14, RZ, RZ, R2 ;  /* 0x000000ffff0e7224 */ /* 0x002fe400078e0002 */
[----:B------:R-:W-:-:S05]  /*3a100*/  IMAD.MOV.U32 R15, RZ, RZ, R0 ;  /* 0x000000ffff0f7224 */ /* 0x000fca00078e0000 */
[----:B------:R0:W-:Y:S01]  /*3a110*/  STL.64 [R1+0x20f0], R14 ;  /* 0x0020f00e01007387 */ /* 0x0001e20000100a00 */
[----:B------:R-:W2:Y:S02]  /*3a120*/  LDL.LU R12, [R1+0x3a0] ;  /* 0x0003a000010c7983 */ /* 0x000ea40000300800 */
[----:B------:R-:W2:Y:S01]  /*3a130*/  LDL.LU R13, [R1+0x3a4] ;  /* 0x0003a400010d7983 */ /* 0x000ea20000300800 */
[----:B0-----:R-:W2:Y:S01]  /*3a140*/  LDL.LU R14, [R1+0x3a8] ;  /* 0x0003a800010e7983 */ /* 0x001ea20000300800 */
[----:B------:R-:W2:Y:S02]  /*3a150*/  LDL.LU R15, [R1+0x3ac] ;  /* 0x0003ac00010f7983 */ /* 0x000ea40000300800 */
[----:B------:R-:W-:Y:S02]  /*3a160*/  STL.64 [R1+0x3e0], R24 ;  /* 0x0003e01801007387 */ /* 0x000fe40000100a00 */
[----:B------:R0:W-:Y:S02]  /*3a170*/  STL.64 [R1+0x3e8], R26 ;  /* 0x0003e81a01007387 */ /* 0x0001e40000100a00 */
[----:B0-----:R-:W2:Y:S01]  /*3a180*/  LDL.LU.64 R26, [R1+0x2138] ;  /* 0x00213800011a7983 */ /* 0x001ea20000300a00 */
[----:B------:R-:W2:Y:S02]  /*3a190*/  LDL.LU.64 R24, [R1+0x2130] ;  /* 0x0021300001187983 */ /* 0x000ea40000300a00 */
[----:B------:R-:W2:Y:S02]  /*3a1a0*/  LDL.LU.64 R22, [R1+0x2128] ;  /* 0x0021280001167983 */ /* 0x000ea40000300a00 */
[C---:B--2---:R-:W-:Y:S11]  /*3a1b0*/  HMMA.16816.F32.BF16 R24, R16.reuse, R22, R24 ;  /* 0x000000161018723c */ /* 0x044ff60000041818 */
[----:B------:R-:W-:Y:S11]  /*3a1c0*/  @!UPT UIADD3 URZ, URZ, URZ, URZ ;  /* 0x0000003f3f3ff290 */ /* 0x000ff6000fffe03f */
[----:B------:R-:W-:Y:S01]  /*3a1d0*/  @!UPT UIADD3 URZ, URZ, URZ, URZ ;  /* 0x0000003f3f3ff290 */ /* 0x000fe2000fffe03f */
[----:B------:R0:W-:Y:S01]  /*3a1e0*/  STL.64 [R1+0x3d0], R24 ;  /* 0x0003d01801007387 */ /* 0x0001e20000100a00 */
[----:B------:R1:W-:Y:S02]  /*3a1f0*/  STL.64 [R1+0x3d8], R26 ;  /* 0x0003d81a01007387 */ /* 0x0003e40000100a00 */
[----:B0-----:R-:W-:Y:S01]  /*3a200*/  IMAD.MOV.U32 R25, RZ, RZ, R22 ;  /* 0x000000ffff197224 */ /* 0x001fe200078e0016 */
[----:B-1----:R-:W2:Y:S01]  /*3a210*/  LDL.LU.64 R26, [R1+0x2120] ;  /* 0x00212000011a7983 */ /* 0x002ea20000300a00 */
[----:B------:R-:W-:Y:S02]  /*3a220*/  IMAD.MOV.U32 R24, RZ, RZ, R23 ;  /* 0x000000ffff187224 */ /* 0x000fe400078e0017 */
        /* <DEDUP_REMOVED lines=11> */
[C---:B--2---:R-:W-:Y:S01]  /*3a2e0*/  HMMA.16816.F32.BF16 R8, R16.reuse, R26, R20 ;  /* 0x0000001a1008723c */ /* 0x044fe20000041814 */
[----:B------:R-:W2:Y:S11]  /*3a2f0*/  LDL.LU R20, [R1+0x2b0] ;  /* 0x0002b00001147983 */ /* 0x000eb60000300800 */
[----:B------:R-:W-:Y:S11]  /*3a300*/  @!UPT UIADD3 URZ, URZ, URZ, URZ ;  /* 0x0000003f3f3ff290 */ /* 0x000ff6000fffe03f */
[----:B------:R-:W-:Y:S01]  /*3a310*/  STL.64 [R1+0x3b0], R8 ;  /* 0x0003b00801007387 */ /* 0x000fe20000100a00 */
[----:B------:R-:W-:Y:S02]  /*3a320*/  STL.64 [R1+0x3b8], R10 ;  /* 0x0003b80a01007387 */ /* 0x000fe40000100a00 */
[----:B------:R-:W2:Y:S02]  /*3a330*/  LDL.LU R21, [R1+0x2b4] ;  /* 0x0002b40001157983 */ /* 0x000ea40000300800 */
[----:B------:R-:W3:Y:S01]  /*3a340*/  LDL.LU R22, [R1+0x2b8] ;  /* 0x0002b80001167983 */ /* 0x000ee20000300800 */
[----:B------:R-:W3:Y:S01]  /*3a350*/  LDL.LU R23, [R1+0x2bc] ;  /* 0x0002bc0001177983 */ /* 0x000ee20000300800 */
[----:B------:R-:W-:Y:S03]  /*3a360*/  HMMA.16816.F32.BF16 R12, R16, R6, R12 ;  /* 0x00000006100c723c */ /* 0x000fe6000004180c */
        /* <DEDUP_REMOVED lines=10> */
[----:B------:R0:W-:Y:S02]  /*3a410*/  STL.64 [R1+0x2070], R26 ;  /* 0x0020701a01007387 */ /* 0x0001e40000100a00 */
[----:B0-----:R-:W-:-:S02]  /*3a420*/  IMAD.MOV.U32 R26, RZ, RZ, R0 ;  /* 0x000000ffff1a7224 */ /* 0x001fc400078e0000 */
[----:B------:R-:W-:Y:S01]  /*3a430*/  IMAD.MOV.U32 R27, RZ, RZ, R2 ;  /* 0x000000ffff1b7224 */ /* 0x000fe200078e0002 */
[----:B------:R-:W2:Y:S01]  /*3a440*/  LDL.LU R0, [R1+0x20fc] ;  /* 0x0020fc0001007983 */ /* 0x000ea20000300800 */
[----:B------:R-:W2:Y:S03]  /*3a450*/  LDL.LU R2, [R1+0x20f8] ;  /* 0x0020f80001027983 */ /* 0x000ea60000300800 */
[----:B------:R0:W-:Y:S02]  /*3a460*/  STL.64 [R1+0x2088], R26 ;  /* 0x0020881a01007387 */ /* 0x0001e40000100a00 */
[----:B0-----:R-:W-:Y:S02]  /*3a470*/  IMAD.MOV.U32 R26, RZ, RZ, R25 ;  /* 0x000000ffff1a7224 */ /* 0x001fe400078e0019 */
[----:B------:R-:W-:-:S05]  /*3a480*/  IMAD.MOV.U32 R27, RZ, RZ, R24 ;  /* 0x000000ffff1b7224 */ /* 0x000fca00078e0018 */
[----:B------:R-:W-:Y:S01]  /*3a490*/  STL.64 [R1+0x20a0], R26 ;  /* 0x0020a01a01007387 */ /* 0x000fe20000100a00 */
[----:B------:R0:W-:Y:S02]  /*3a4a0*/  STL.64 [R1+0x2e0], R12 ;  /* 0x0002e00c01007387 */ /* 0x0001e40000100a00 */
[----:B------:R1:W-:Y:S02]  /*3a4b0*/  STL.64 [R1+0x2e8], R14 ;  /* 0x0002e80e01007387 */ /* 0x0003e40000100a00 */
[----:B0-----:R-:W-:Y:S01]  /*3a4c0*/  IMAD.MOV.U32 R13, RZ, RZ, R6 ;  /* 0x000000ffff0d7224 */ /* 0x001fe200078e0006 */
[----:B-1----:R-:W3:Y:S01]  /*3a4d0*/  LDL.LU.64 R14, [R1+0x20f0] ;  /* 0x0020f000010e7983 */ /* 0x002ee20000300a00 */
[----:B------:R-:W-:Y:S02]  /*3a4e0*/  IMAD.MOV.U32 R12, RZ, RZ, R7 ;  /* 0x000000ffff0c7224 */ /* 0x000fe400078e0007 */
[----:B------:R-:W2:Y:S02]  /*3a4f0*/  LDL.LU.64 R6, [R1+0x20e8] ;  /* 0x0020e80001067983 */ /* 0x000ea40000300a00 */
[----:B------:R-:W-:-:S02]  /*3a500*/  IMAD.MOV.U32 R26, RZ, RZ, R5 ;  /* 0x000000ffff1a7224 */ /* 0x000fc400078e0005 */
[----:B------:R-:W-:Y:S02]  /*3a510*/  IMAD.MOV.U32 R27, RZ, RZ, R4 ;  /* 0x000000ffff1b7224 */ /* 0x000fe400078e0004 */
[----:B------:R-:W3:Y:S01]  /*3a520*/  LDL.LU.64 R4, [R1+0x20e0] ;  /* 0x0020e00001047983 */ /* 0x000ee20000300a00 */
[C---:B--2---:R-:W-:Y:S11]  /*3a530*/  HMMA.16816.F32.BF16 R20, R16.reuse, R6, R20 ;  /* 0x000000061014723c */ /* 0x044ff60000041814 */
[----:B------:R-:W-:Y:S11]  /*3a540*/  @!UPT UIADD3 URZ, URZ, URZ, URZ ;  /* 0x0000003f3f3ff290 */ /* 0x000ff6000fffe03f */
[----:B------:R-:W-:Y:S01]  /*3a550*/  @!UPT UIADD3 URZ, URZ, URZ, URZ ;  /* 0x0000003f3f3ff290 */ /* 0x000fe2000fffe03f */
[----:B------:R-:W-:Y:S01]  /*3a560*/  STL.64 [R1+0x2d0], R20 ;  /* 0x0002d01401007387 */ /* 0x000fe20000100a00 */
[----:B------:R0:W-:Y:S03]  /*3a570*/  STL.64 [R1+0x2d8], R22 ;  /* 0x0002d81601007387 */ /* 0x0001e60000100a00 */
[----:B0-----:R-:W2:Y:S01]  /*3a580*/  LDL.LU.64 R22, [R1+0x20d8] ;  /* 0x0020d80001167983 */ /* 0x001ea20000300a00 */
[----:B------:R-:W2:Y:S02]  /*3a590*/  LDL.LU.64 R20, [R1+0x20d0] ;  /* 0x0020d00001147983 */ /* 0x000ea40000300a00 */
[----:B------:R-:W-:Y:S02]  /*3a5a0*/  STL.64 [R1+0x2080], R6 ;  /* 0x0020800601007387 */ /* 0x000fe40000100a00 */
[----:B---3--:R0:W-:Y:S02]  /*3a5b0*/  STL.64 [R1+0x2078], R4 ;  /* 0x0020780401007387 */ /* 0x0081e40000100a00 */
[----:B0-----:R-:W3:Y:S01]  /*3a5c0*/  LDL.LU R4, [R1+0x280] ;  /* 0x0002800001047983 */ /* 0x001ee20000300800 */
[----:B------:R-:W3:Y:S02]  /*3a5d0*/  LDL.LU R5, [R1+0x284] ;  /* 0x0002840001057983 */ /* 0x000ee40000300800 */
[----:B------:R-:W2:Y:S02]  /*3a5e0*/  LDL.LU R6, [R1+0x288] ;  /* 0x0002880001067983 */ /* 0x000ea40000300800 */
[----:B------:R-:W2:Y:S01]  /*3a5f0*/  LDL.LU R7, [R1+0x28c] ;  /* 0x00028c0001077983 */ /* 0x000ea20000300800 */
[C---:B------:R-:W-:Y:S01]  /*3a600*/  HMMA.16816.F32.BF16 R8, R16.reuse, R14, R8 ;  /* 0x0000000e1008723c */ /* 0x040fe20000041808 */
[----:B--2---:R-:W-:Y:S01]  /*3a610*/  STL.64 [R1+0x2098], R6 ;  /* 0x0020980601007387 */ /* 0x004fe20000100a00 */
[----:B---3--:R0:W-:Y:S03]  /*3a620*/  STL.64 [R1+0x2090], R4 ;  /* 0x0020900401007387 */ /* 0x0081e60000100a00 */
        /* <DEDUP_REMOVED lines=9> */
[----:B------:R-:W2:Y:S02]  /*3a6c0*/  LDL.LU R7, [R1+0x2ac] ;  /* 0x0002ac0001077983 */ /* 0x000ea40000300800 */
[----:B------:R-:W-:Y:S01]  /*3a6d0*/  STL.64 [R1+0x2c0], R8 ;  /* 0x0002c00801007387 */ /* 0x000fe20000100a00 */
[----:B------:R0:W-:Y:S03]  /*3a6e0*/  STL.64 [R1+0x2c8], R10 ;  /* 0x0002c80a01007387 */ /* 0x0001e60000100a00 */
[----:B0-----:R-:W3:Y:S02]  /*3a6f0*/  LDL.LU.64 R10, [R1+0x20c8] ;  /* 0x0020c800010a7983 */ /* 0x001ee40000300a00 */
[----:B---3--:R-:W-:Y:S02]  /*3a700*/  HMMA.16816.F32.BF16 R16, R16, R10, R20 ;  /* 0x0000000a1010723c */ /* 0x008fe40000041814 */
[----:B------:R-:W2:Y:S01]  /*3a710*/  LDL.LU.64 R22, [R1+0x20c0] ;  /* 0x0020c00001167983 */ /* 0x000ea20000300a00 */
[----:B------:R-:W2:Y:S02]  /*3a720*/  LDL.LU.64 R20, [R1+0x20b8] ;  /* 0x0020b80001147983 */ /* 0x000ea40000300a00 */
[----:B------:R0:W-:Y:S02]  /*3a730*/  STL.64 [R1+0x2048], R10 ;  /* 0x0020480a01007387 */ /* 0x0001e40000100a00 */
[----:B------:R-:W3:Y:S11]  /*3a740*/  LDL.LU R8, [R1+0x270] ;  /* 0x0002700001087983 */ /* 0x000ef60000300800 */
[----:B------:R-:W-:Y:S05]  /*3a750*/  @!UPT UIADD3 URZ, URZ, URZ, URZ ;  /* 0x0000003f3f3ff290 */ /* 0x000fea000fffe03f */
[----:B------:R-:W-:Y:S01]  /*3a760*/  STL.64 [R1+0x1a0], R16 ;  /* 0x0001a01001007387 */ /* 0x000fe20000100a00 */
[----:B------:R-:W-:Y:S02]  /*3a770*/  STL.64 [R1+0x1a8], R18 ;  /* 0x0001a81201007387 */ /* 0x000fe40000100a00 */
[----:B------:R-:W3:Y:S02]  /*3a780*/  LDL.LU R9, [R1+0x274] ;  /* 0x0002740001097983 */ /* 0x000ee40000300800 */
[----:B0-----:R-:W3:Y:S01]  /*3a790*/  LDL.LU R10, [R1+0x278] ;  /* 0x00027800010a7983 */ /* 0x001ee20000300800 */
        /* <DEDUP_REMOVED lines=29> */
[----:B------:R-:W-:Y:S02]  /*3a970*/  STL.64 [R1+0xd8], R10 ;  /* 0x0000d80a01007387 */ /* 0x000fe40000100a00 */
        /* <DEDUP_REMOVED lines=9> */
[----:B------:R-:W3:Y:S11]  /*3aa10*/  LDL.LU R24, [R1+0x190] ;  /* 0x0001900001187983 */ /* 0x000ef60000300800 */
[----:B------:R-:W-:Y:S11]  /*3aa20*/  @!UPT UIADD3 URZ, URZ, URZ, URZ ;  /* 0x0000003f3f3ff290 */ /* 0x000ff6000fffe03f */
[----:B------:R0:W-:Y:S01]  /*3aa30*/  STL.64 [R1+0x1d0], R8 ;  /* 0x0001d00801007387 */ /* 0x0001e20000100a00 */
[----:B------:R1:W-:Y:S02]  /*3aa40*/  STL.64 [R1+0x1d8], R10 ;  /* 0x0001d80a01007387 */ /* 0x0003e40000100a00 */
[----:B------:R-:W3:Y:S02]  /*3aa50*/  LDL.LU R25, [R1+0x194] ;  /* 0x0001940001197983 */ /* 0x000ee40000300800 */
[----:B------:R-:W3:Y:S01]  /*3aa60*/  LDL.LU R26, [R1+0x198] ;  /* 0x00019800011a7983 */ /* 0x000ee20000300800 */
[----:B------:R-:W3:Y:S04]  /*3aa70*/  LDL.LU R27, [R1+0x19c] ;  /* 0x00019c00011b7983 */ /* 0x000ee80000300800 */
[----:B0-----:R-:W3:Y:S01]  /*3aa80*/  LDL.LU R8, [R1+0x240] ;  /* 0x0002400001087983 */ /* 0x001ee20000300800 */
[----:B------:R-:W3:Y:S02]  /*3aa90*/  LDL.LU R9, [R1+0x244] ;  /* 0x0002440001097983 */ /* 0x000ee40000300800 */
[----:B-1----:R-:W3:Y:S02]  /*3aaa0*/  LDL.LU R10, [R1+0x248] ;  /* 0x00024800010a7983 */ /* 0x002ee40000300800 */
[----:B------:R-:W3:Y:S01]  /*3aab0*/  LDL.LU R11, [R1+0x24c] ;  /* 0x00024c00010b7983 */ /* 0x000ee20000300800 */
[----:B------:R0:W-:Y:S01]  /*3aac0*/  STL.64 [R1+0x2018], R18 ;  /* 0x0020181201007387 */ /* 0x0001e20000100a00 */
[----:B------:R-:W3:Y:S02]  /*3aad0*/  LDL.LU R16, [R1+0x160] ;  /* 0x0001600001107983 */ /* 0x000ee40000300800 */
[----:B------:R-:W3:Y:S01]  /*3aae0*/  LDL.LU R17, [R1+0x164] ;  /* 0x0001640001117983 */ /* 0x000ee20000300800 */
[----:B0-----:R-:W3:Y:S01]  /*3aaf0*/  LDL.LU R18, [R1+0x168] ;  /* 0x0001680001127983 */ /* 0x001ee20000300800 */
[----:B------:R-:W3:Y:S01]  /*3ab00*/  LDL.LU R19, [R1+0x16c] ;  /* 0x00016c0001137983 */ /* 0x000ee20000300800 */
[C---:B--2---:R-:W-:Y:S02]  /*3ab10*/  HMMA.16816.F32.BF16 R12, R20.reuse, R6, R12 ;  /* 0x00000006140c723c */ /* 0x044fe4000004180c */
[----:B---3--:R0:W-:Y:S01]  /*3ab20*/  STL.64 [R1+0x2028], R18 ;  /* 0x0020281201007387 */ /* 0x0081e20000100a00 */
[----:B------:R-:W-:Y:S03]  /*3ab30*/  STL.64 [R1+0x2020], R16 ;  /* 0x0020201001007387 */ /* 0x000fe60000100a00 */
[----:B0-----:R-:W2:Y:S11]  /*3ab40*/  LDL.LU.64 R18, [R1+0x48] ;  /* 0x0000480001127983 */ /* 0x001eb60000300a00 */
[----:B------:R-:W-:Y:S06]  /*3ab50*/  @!UPT UIADD3 URZ, URZ, URZ, URZ ;  /* 0x0000003f3f3ff290 */ /* 0x000fec000fffe03f */
[----:B------:R-:W-:Y:S02]  /*3ab60*/  STL.64 [R1+0x270], R12 ;  /* 0x0002700c01007387 */ /* 0x000fe40000100a00 */
[----:B------:R0:W-:Y:S02]  /*3ab70*/  STL.64 [R1+0x278], R14 ;  /* 0x0002780e01007387 */ /* 0x0001e40000100a00 */
[----:B0-----:R-:W3:Y:S01]  /*3ab80*/  LDL.LU.64 R14, [R1+0x2058] ;  /* 0x00205800010e7983 */ /* 0x001ee20000300a00 */
[----:B------:R-:W2:Y:S02]  /*3ab90*/  LDL.LU.64 R12, [R1+0x2050] ;  /* 0x00205000010c7983 */ /* 0x000ea40000300a00 */
        /* <DEDUP_REMOVED lines=14> */
[----:B0-----:R-:W2:Y:S01]  /*3ac80*/  LDL.LU.64 R6, [R1+0x18] ;  /* 0x0000180001067983 */ /* 0x001ea20000300a00 */
[C---:B---3--:R-:W-:Y:S03]  /*3ac90*/  HMMA.16816.F32.BF16 R8, R20.reuse, R14, R8 ;  /* 0x0000000e1408723c */ /* 0x048fe60000041808 */
[----:B--2---:R0:W-:Y:S04]  /*3aca0*/  STL.64 [R1+0x2010], R6 ;  /* 0x0020100601007387 */ /* 0x0041e80000100a00 */
[----:B0-----:R-:W2:Y:S04]  /*3acb0*/  LDL.LU.64 R6, [R1+0x38] ;  /* 0x0000380001067983 */ /* 0x001ea80000300a00 */
[----:B--2---:R0:W-:Y:S01]  /*3acc0*/  STL.64 [R1+0x2030], R6 ;  /* 0x0020300601007387 */ /* 0x0041e20000100a00 */
[----:B------:R-:W2:Y:S02]  /*3acd0*/  LDL.LU R4, [R1+0x170] ;  /* 0x0001700001047983 */ /* 0x000ea40000300800 */
[----:B------:R-:W2:Y:S01]  /*3ace0*/  LDL.LU R5, [R1+0x174] ;  /* 0x0001740001057983 */ /* 0x000ea20000300800 */
[----:B0-----:R-:W2:Y:S01]  /*3acf0*/  LDL.LU R6, [R1+0x178] ;  /* 0x0001780001067983 */ /* 0x001ea20000300800 */
[----:B------:R-:W2:Y:S07]  /*3ad00*/  LDL.LU R7, [R1+0x17c] ;  /* 0x00017c0001077983 */ /* 0x000eae0000300800 */
[----:B------:R-:W-:Y:S02]  /*3ad10*/  STL.64 [R1+0x520], R8 ;  /* 0x0005200801007387 */ /* 0x000fe40000100a00 */
[----:B------:R0:W-:Y:S02]  /*3ad20*/  STL.64 [R1+0x528], R10 ;  /* 0x0005280a01007387 */ /* 0x0001e40000100a00 */
        /* <DEDUP_REMOVED lines=8> */
[----:B------:R1:W-:Y:S02]  /*3adb0*/  STL.64 [R1+0x198], R22 ;  /* 0x0001981601007387 */ /* 0x0003e40000100a00 */
[----:B------:R-:W3:Y:S02]  /*3adc0*/  LDL.LU R9, [R1+0x154] ;  /* 0x0001540001097983 */ /* 0x000ee40000300800 */
[----:B0-----:R-:W3:Y:S01]  /*3add0*/  LDL.LU R10, [R1+0x158] ;  /* 0x00015800010a7983 */ /* 0x001ee20000300800 */
[----:B------:R-:W3:Y:S01]  /*3ade0*/  LDL.LU R11, [R1+0x15c] ;  /* 0x00015c00010b7983 */ /* 0x000ee20000300800 */
[----:B-1----:R-:W-:Y:S02]  /*3adf0*/  IMAD.MOV.U32 R22, RZ, RZ, R13 ;  /* 0x000000ffff167224 */ /* 0x002fe400078e000d */
[----:B------:R-:W-:Y:S02]  /*3ae00*/  IMAD.MOV.U32 R23, RZ, RZ, R12 ;  /* 0x000000ffff177224 */ /* 0x000fe400078e000c */
[----:B------:R-:W-:-:S02]  /*3ae10*/  IMAD.MOV.U32 R13, RZ, RZ, R18 ;  /* 0x000000ffff0d7224 */ /* 0x000fc400078e0012 */
        /* <DEDUP_REMOVED lines=25> */
[----:B------:R-:W3:Y:S01]  /*3afb0*/  LDL.LU.64 R6, [R1+0x2008] ;  /* 0x0020080001067983 */ /* 0x000ee20000300a00 */
[----:B------:R-:W3:Y:S02]  /*3afc0*/  LDL.LU.64 R4, [R1+0x2000] ;  /* 0x0020000001047983 */ /* 0x000ee40000300a00 */
[----:B---3--:R-:W-:Y:S11]  /*3afd0*/  HMMA.16816.F32.BF16 R4, R24, R22, R4 ;  /* 0x000000161804723c */ /* 0x008ff60000041804 */
[----:B------:R-:W-:Y:S11]  /*3afe0*/  @!UPT UIADD3 URZ, URZ, URZ, URZ ;  /* 0x0000003f3f3ff290 */ /* 0x000ff6000fffe03f */
[----:B------:R-:W-:Y:S01]  /*3aff0*/  @!UPT UIADD3 URZ, URZ, URZ, URZ ;  /* 0x0000003f3f3ff290 */ /* 0x000fe2000fffe03f */
[----:B------:R-:W-:Y:S01]  /*3b000*/  STL.64 [R1+0x550], R4 ;  /* 0x0005500401007387 */ /* 0x000fe20000100a00 */
[----:B------:R0:W-:Y:S03]  /*3b010*/  STL.64 [R1+0x558], R6 ;  /* 0x0005580601007387 */ /* 0x0001e60000100a00 */
[----:B0-----:R-:W2:Y:S01]  /*3b020*/  LDL.LU.64 R6, [R1+0x1ff8] ;  /* 0x001ff80001067983 */ /* 0x001ea20000300a00 */
[----:B------:R-:W2:Y:S02]  /*3b030*/  LDL.LU.64 R4, [R1+0x1ff0] ;  /* 0x001ff00001047983 */ /* 0x000ea40000300a00 */
[----:B------:R0:W-:Y:S02]  /*3b040*/  STL.64 [R1+0x1f78], R22 ;  /* 0x001f781601007387 */ /* 0x0001e40000100a00 */
[----:B0-----:R-:W-:Y:S02]  /*3b050*/  IMAD.MOV.U32 R22, RZ, RZ, R9 ;  /* 0x000000ffff167224 */ /* 0x001fe400078e0009 */
[----:B------:R-:W-:-:S02]  /*3b060*/  IMAD.MOV.U32 R23, RZ, RZ, R8 ;  /* 0x000000ffff177224 */ /* 0x000fc400078e0008 */
[----:B------:R-:W3:Y:S01]  /*3b070*/  LDL.LU R8, [R1+0x110] ;  /* 0x0001100001087983 */ /* 0x000ee20000300800 */
[----:B------:R-:W3:Y:S02]  /*3b080*/  LDL.LU R9, [R1+0x114] ;  /* 0x0001140001097983 */ /* 0x000ee40000300800 */
[----:B------:R-:W3:Y:S02]  /*3b090*/  LDL.LU R10, [R1+0x118] ;  /* 0x00011800010a7983 */ /* 0x000ee40000300800 */
[----:B------:R-:W3:Y:S01]  /*3b0a0*/  LDL.LU R11, [R1+0x11c] ;  /* 0x00011c00010b7983 */ /* 0x000ee20000300800 */
[----:B------:R0:W-:Y:S02]  /*3b0b0*/  STL.64 [R1+0x1f90], R22 ;  /* 0x001f901601007387 */ /* 0x0001e40000100a00 */
[----:B0-----:R-:W-:Y:S02]  /*3b0c0*/  IMAD.MOV.U32 R22, RZ, RZ, R17 ;  /* 0x000000ffff167224 */ /* 0x001fe400078e0011 */
[----:B------:R-:W-:-:S05]  /*3b0d0*/  IMAD.MOV.U32 R23, RZ, RZ, R16 ;  /* 0x000000ffff177224 */ /* 0x000fca00078e0010 */
[----:B------:R0:W-:Y:S01]  /*3b0e0*/  STL.64 [R1+0x1fa8], R22 ;  /* 0x001fa81601007387 */ /* 0x0001e20000100a00 */
[----:B------:R-:W3:Y:S02]  /*3b0f0*/  LDL.LU R20, [R1+0x120] ;  /* 0x0001200001147983 */ /* 0x000ee40000300800 */
[----:B------:R-:W3:Y:S01]  /*3b100*/  LDL.LU R21, [R1+0x124] ;  /* 0x0001240001157983 */ /* 0x000ee20000300800 */
[----:B0-----:R-:W3:Y:S01]  /*3b110*/  LDL.LU R22, [R1+0x128] ;  /* 0x0001280001167983 */ /* 0x001ee20000300800 */
[----:B------:R-:W3:Y:S01]  /*3b120*/  LDL.LU R23, [R1+0x12c] ;  /* 0x00012c0001177983 */ /* 0x000ee20000300800 */
[C---:B--2---:R-:W-:Y:S11]  /*3b130*/  HMMA.16816.F32.BF16 R4, R24.reuse, R18, R4 ;  /* 0x000000121804723c */ /* 0x044ff60000041804 */
[----:B------:R-:W-:Y:S11]  /*3b140*/  @!UPT UIADD3 URZ, URZ, URZ, URZ ;  /* 0x0000003f3f3ff290 */ /* 0x000ff6000fffe03f */
[----:B------:R-:W-:Y:S01]  /*3b150*/  @!UPT UIADD3 URZ, URZ, URZ, URZ ;  /* 0x0000003f3f3ff290 */ /* 0x000fe2000fffe03f */
[----:B------:R-:W-:Y:S01]  /*3b160*/  STL.64 [R1+0x170], R4 ;  /* 0x0001700401007387 */ /* 0x000fe20000100a00 */
[----:B------:R0:W-:Y:S03]  /*3b170*/  STL.64 [R1+0x178], R6 ;  /* 0x0001780601007387 */ /* 0x0001e60000100a00 */
[----:B0-----:R-:W3:Y:S01]  /*3b180*/  LDL.LU.64 R6, [R1+0x1fe8] ;  /* 0x001fe80001067983 */ /* 0x001ee20000300a00 */
[----:B------:R-:W2:Y:S02]  /*3b190*/  LDL.LU.64 R4, [R1+0x1fe0] ;  /* 0x001fe00001047983 */ /* 0x000ea40000300a00 */
[----:B------:R3:W-:Y:S02]  /*3b1a0*/  STL.64 [R1+0x1fd0], R18 ;  /* 0x001fd01201007387 */ /* 0x0007e40000100a00 */
[C---:B---3--:R-:W-:Y:S11]  /*3b1b0*/  HMMA.16816.F32.BF16 R16, R24.reuse, R6, R20 ;  /* 0x000000061810723c */ /* 0x048ff60000041814 */
[----:B------:R-:W-:Y:S11]  /*3b1c0*/  @!UPT UIADD3 URZ, URZ, URZ, URZ ;  /* 0x0000003f3f3ff290 */ /* 0x000ff6000fffe03f */
[----:B------:R-:W-:Y:S01]  /*3b1d0*/  @!UPT UIADD3 URZ, URZ, URZ, URZ ;  /* 0x0000003f3f3ff290 */ /* 0x000fe2000fffe03f */
[----:B------:R0:W-:Y:S01]  /*3b1e0*/  STL.64 [R1+0x160], R16 ;  /* 0x0001601001007387 */ /* 0x0001e20000100a00 */
[----:B------:R1:W-:Y:S03]  /*3b1f0*/  STL.64 [R1+0x168], R18 ;  /* 0x0001681201007387 */ /* 0x0003e60000100a00 */
[----:B0-----:R-:W3:Y:S01]  /*3b200*/  LDL.LU R16, [R1+0xb0] ;  /* 0x0000b00001107983 */ /* 0x001ee20000300800 */
[----:B------:R-:W3:Y:S02]  /*3b210*/  LDL.LU R17, [R1+0xb4] ;  /* 0x0000b40001117983 */ /* 0x000ee40000300800 */
[----:B-1----:R-:W3:Y:S02]  /*3b220*/  LDL.LU R18, [R1+0xb8] ;  /* 0x0000b80001127983 */ /* 0x002ee40000300800 */
[----:B------:R-:W3:Y:S01]  /*3b230*/  LDL.LU R19, [R1+0xbc] ;  /* 0x0000bc0001137983 */ /* 0x000ee20000300800 */
[----:B------:R-:W-:Y:S01]  /*3b240*/  STL.64 [R1+0x1f88], R6 ;  /* 0x001f880601007387 */ /* 0x000fe20000100a00 */
[----:B--2---:R0:W-:Y:S03]  /*3b250*/  STL.64 [R1+0x1f80], R4 ;  /* 0x001f800401007387 */ /* 0x0041e60000100a00 */
        /* <DEDUP_REMOVED lines=28> */
[----:B--2---:R-:W-:Y:S01]  /*3b420*/  STL.64 [R1+0x1f68], R14 ;  /* 0x001f680e01007387 */ /* 0x004fe20000100a00 */
[----:B------:R0:W-:Y:S04]  /*3b430*/  STL.64 [R1+0x1f60], R12 ;  /* 0x001f600c01007387 */ /* 0x0001e80000100a00 */
[----:B------:R-:W-:-:S02]  /*3b440*/  IMAD.MOV.U32 R17, RZ, RZ, R10 ;  /* 0x000000ffff117224 */ /* 0x000fc400078e000a */
[----:B------:R-:W-:Y:S01]  /*3b450*/  IMAD.MOV.U32 R16, RZ, RZ, R11 ;  /* 0x000000ffff107224 */ /* 0x000fe200078e000b */
[----:B0-----:R-:W2:Y:S01]  /*3b460*/  LDL.LU R12, [R1+0x220] ;  /* 0x00022000010c7983 */ /* 0x001ea20000300800 */
[----:B------:R-:W2:Y:S02]  /*3b470*/  LDL.LU R13, [R1+0x224] ;  /* 0x00022400010d7983 */ /* 0x000ea40000300800 */
[----:B------:R-:W2:Y:S02]  /*3b480*/  LDL.LU R14, [R1+0x228] ;  /* 0x00022800010e7983 */ /* 0x000ea40000300800 */
[----:B------:R-:W2:Y:S01]  /*3b490*/  LDL.LU R15, [R1+0x22c] ;  /* 0x00022c00010f7983 */ /* 0x000ea20000300800 */
[----:B------:R-:W2:Y:S07]  /*3b4a0*/  LDL.LU.64 R18, [R1+0x1fd0] ;  /* 0x001fd00001127983 */ /* 0x000eae0000300a00 */
[----:B------:R0:W-:Y:S02]  /*3b4b0*/  STL.64 [R1+0x4c0], R24 ;  /* 0x0004c01801007387 */ /* 0x0001e40000100a00 */
[----:B------:R1:W-:Y:S02]  /*3b4c0*/  STL.64 [R1+0x4c8], R26 ;  /* 0x0004c81a01007387 */ /* 0x0003e40000100a00 */
[----:B------:R-:W3:Y:S01]  /*3b4d0*/  LDL.LU.64 R10, [R1+0x1fc8] ;  /* 0x001fc800010a7983 */ /* 0x000ee20000300a00 */
[----:B------:R-:W3:Y:S04]  /*3b4e0*/  LDL.LU.64 R8, [R1+0x1fc0] ;  /* 0x001fc00001087983 */ /* 0x000ee80000300a00 */
[----:B0-----:R-:W2:Y:S01]  /*3b4f0*/  LDL.LU R24, [R1+0x50] ;  /* 0x0000500001187983 */ /* 0x001ea20000300800 */
[----:B------:R-:W2:Y:S02]  /*3b500*/  LDL.LU R25, [R1+0x54] ;  /* 0x0000540001197983 */ /* 0x000ea40000300800 */
[----:B-1----:R-:W2:Y:S02]  /*3b510*/  LDL.LU R26, [R1+0x58] ;  /* 0x00005800011a7983 */ /* 0x002ea40000300800 */
[----:B------:R-:W2:Y:S01]  /*3b520*/  LDL.LU R27, [R1+0x5c] ;  /* 0x00005c00011b7983 */ /* 0x000ea20000300800 */
[C---:B---3--:R-:W-:Y:S01]  /*3b530*/  HMMA.16816.F32.BF16 R20, R8.reuse, R22, R4 ;  /* 0x000000160814723c */ /* 0x048fe20000041804 */
[----:B------:R-:W3:Y:S01]  /*3b540*/  LDL.LU.64 R6, [R1+0x1fb8] ;  /* 0x001fb80001067983 */ /* 0x000ee20000300a00 */
[----:B------:R-:W3:Y:S11]  /*3b550*/  LDL.LU.64 R4, [R1+0x1fb0] ;  /* 0x001fb00001047983 */ /* 0x000ef60000300a00 */
[----:B------:R-:W-:Y:S10]  /*3b560*/  @!UPT UIADD3 URZ, URZ, URZ, URZ ;  /* 0x0000003f3f3ff290 */ /* 0x000ff4000fffe03f */
        /* <DEDUP_REMOVED lines=10> */
[C---:B---3--:R-:W-:Y:S02]  /*3b610*/  HMMA.16816.F32.BF16 R20, R8.reuse, R22, R4 ;  /* 0x000000160814723c */ /* 0x048fe40000041804 */
[----:B------:R-:W3:Y:S01]  /*3b620*/  LDL.LU.64 R6, [R1+0x1f88] ;  /* 0x001f880001067983 */ /* 0x000ee20000300a00 */
[----:B------:R-:W2:Y:S11]  /*3b630*/  LDL.LU.64 R4, [R1+0x1f80] ;  /* 0x001f800001047983 */ /* 0x000eb60000300a00 */
[----:B------:R-:W-:Y:S09]  /*3b640*/  @!UPT UIADD3 URZ, URZ, URZ, URZ ;  /* 0x0000003f3f3ff290 */ /* 0x000ff2000fffe03f */
[----:B------:R-:W-:Y:S01]  /*3b650*/  STL.64 [R1+0xc0], R20 ;  /* 0x0000c01401007387 */ /* 0x000fe20000100a00 */
[----:B------:R0:W-:Y:S03]  /*3b660*/  STL.64 [R1+0xc8], R22 ;  /* 0x0000c81601007387 */ /* 0x0001e60000100a00 */
[----:B0-----:R-:W2:Y:S02]  /*3b670*/  LDL.LU.64 R22, [R1+0x1f78] ;  /* 0x001f780001167983 */ /* 0x001ea40000300a00 */
[C---:B--2---:R-:W-:Y:S02]  /*3b680*/  HMMA.16816.F32.BF16 R20, R8.reuse, R22, R24 ;  /* 0x000000160814723c */ /* 0x044fe40000041818 */
[----:B----4-:R0:W1:Y:S04]  /*3b690*/  LDSM.16.MT88.4 R24, [R3+0xc000] ;  /* 0x00c000000318783b */ /* 0x0100680000004200 */
[----:B0-----:R-:W2:Y:S11]  /*3b6a0*/  LDL.LU R3, [R1+0x1f70] ;  /* 0x001f700001037983 */ /* 0x001eb60000300800 */
[----:B------:R-:W-:Y:S06]  /*3b6b0*/  @!UPT UIADD3 URZ, URZ, URZ, URZ ;  /* 0x0000003f3f3ff290 */ /* 0x000fec000fffe03f */
[----:B------:R-:W-:Y:S01]  /*3b6c0*/  STL.64 [R1+0xb0], R20 ;  /* 0x0000b01401007387 */ /* 0x000fe20000100a00 */
[----:B------:R-:W-:Y:S02]  /*3b6d0*/  STL.64 [R1+0xb8], R22 ;  /* 0x0000b81601007387 */ /* 0x000fe40000100a00 */
[----:B------:R-:W-:Y:S01]  /*3b6e0*/  LDSM.16.M88.4 R20, [R5+0x10080] ;  /* 0x010080000514783b */ /* 0x000fe20000000200 */
[----:B-1----:R0:W-:Y:S03]  /*3b6f0*/  STL.64 [R1+0x1f40], R26 ;  /* 0x001f401a01007387 */ /* 0x0021e60000100a00 */
[----:B0-----:R-:W-:Y:S02]  /*3b700*/  IMAD.MOV.U32 R26, RZ, RZ, R17 ;  /* 0x000000ffff1a7224 */ /* 0x001fe400078e0011 */
[----:B------:R-:W-:Y:S02]  /*3b710*/  IMAD.MOV.U32 R27, RZ, RZ, R16 ;  /* 0x000000ffff1b7224 */ /* 0x000fe400078e0010 */
[----:B------:R-:W-:Y:S01]  /*3b720*/  HMMA.16816.F32.BF16 R16, R8, R18, R12 ;  /* 0x000000120810723c */ /* 0x000fe2000004180c */
[----:B------:R-:W0:Y:S04]  /*3b730*/  LDSM.16.M88.4 R12, [R5+0x11080] ;  /* 0x01108000050c783b */ /* 0x000e280000000200 */
[----:B------:R1:W-:Y:S01]  /*3b740*/  STL.64 [R1+0x1f38], R24 ;  /* 0x001f381801007387 */ /* 0x0003e20000100a00 */
[----:B------:R4:W-:Y:S03]  /*3b750*/  STL.64 [R1+0x1f50], R26 ;  /* 0x001f501a01007387 */ /* 0x0009e60000100a00 */
[----:B-1----:R-:W2:Y:S01]  /*3b760*/  LDL.LU R24, [R1+0x460] ;  /* 0x0004600001187983 */ /* 0x002ea20000300800 */
[----:B------:R-:W2:Y:S02]  /*3b770*/  LDL.LU R25, [R1+0x464] ;  /* 0x0004640001197983 */ /* 0x000ea40000300800 */
[----:B----4-:R-:W4:Y:S02]  /*3b780*/  LDL.LU R26, [R1+0x468] ;  /* 0x00046800011a7983 */ /* 0x010f240000300800 */
[----:B------:R-:W4:Y:S09]  /*3b790*/  LDL.LU R27, [R1+0x46c] ;  /* 0x00046c00011b7983 */ /* 0x000f320000300800 */
[----:B------:R1:W-:Y:S01]  /*3b7a0*/  STL.64 [R1+0xa0], R16 ;  /* 0x0000a01001007387 */ /* 0x0003e20000100a00 */
[----:B------:R-:W-:Y:S03]  /*3b7b0*/  STL.64 [R1+0xa8], R18 ;  /* 0x0000a81201007387 */ /* 0x000fe60000100a00 */
[----:B0-----:R-:W-:Y:S01]  /*3b7c0*/  STL.64 [R1+0x50], R12 ;  /* 0x0000500c01007387 */ /* 0x001fe20000100a00 */
[----:B------:R0:W-:Y:S02]  /*3b7d0*/  STL.64 [R1+0x58], R14 ;  /* 0x0000580e01007387 */ /* 0x0001e40000100a00 */
[----:B-1----:R-:W-:-:S02]  /*3b7e0*/  IMAD.MOV.U32 R17, RZ, RZ, R12 ;  /* 0x000000ffff117224 */ /* 0x002fc400078e000c */
[----:B------:R-:W-:Y:S01]  /*3b7f0*/  IMAD.MOV.U32 R16, RZ, RZ, R13 ;  /* 0x000000ffff107224 */ /* 0x000fe200078e000d */
[----:B0-----:R-:W3:Y:S01]  /*3b800*/  LDL.LU.64 R14, [R1+0x1f68] ;  /* 0x001f6800010e7983 */ /* 0x001ee20000300a00 */
[----:B------:R-:W3:Y:S03]  /*3b810*/  LDL.LU.64 R12, [R1+0x1f60] ;  /* 0x001f6000010c7983 */ /* 0x000ee60000300a00 */
[----:B------:R0:W-:Y:S02]  /*3b820*/  STL.64 [R1+0x1f48], R16 ;  /* 0x001f481001007387 */ /* 0x0001e40000100a00 */
[----:B0-----:R-:W2:Y:S01]  /*3b830*/  LDL.LU R16, [R1+0x330] ;  /* 0x0003300001107983 */ /* 0x001ea20000300800 */
[----:B------:R-:W-:Y:S02]  /*3b840*/  STL.64 [R1+0x60], R20 ;  /* 0x0000601401007387 */ /* 0x000fe40000100a00 */
[----:B------:R-:W-:Y:S01]  /*3b850*/  STL.64 [R1+0x68], R22 ;  /* 0x0000681601007387 */ /* 0x000fe20000100a00 */
[----:B---3--:R-:W-:Y:S11]  /*3b860*/  HMMA.16816.F32.BF16 R12, R8, R6, R12 ;  /* 0x00000006080c723c */ /* 0x008ff6000004180c */
[----:B------:R-:W-:Y:S11]  /*3b870*/  @!UPT UIADD3 URZ, URZ, URZ, URZ ;  /* 0x0000003f3f3ff290 */ /* 0x000ff6000fffe03f */
[----:B------:R-:W-:Y:S01]  /*3b880*/  @!UPT UIADD3 URZ, URZ, URZ, URZ ;  /* 0x0000003f3f3ff290 */ /* 0x000fe2000fffe03f */
[----:B------:R-:W-:Y:S01]  /*3b890*/  STL.64 [R1+0x90], R12 ;  /* 0x0000900c01007387 */ /* 0x000fe20000100a00 */
[----:B------:R-:W-:Y:S02]  /*3b8a0*/  STL.64 [R1+0x98], R14 ;  /* 0x0000980e01007387 */ /* 0x000fe40000100a00 */
[----:B------:R-:W0:Y:S02]  /*3b8b0*/  LDSM.16.M88.4 R12, [R5+0x12080] ;  /* 0x01208000050c783b */ /* 0x000e240000000200 */
[----:B0-----:R-:W-:Y:S02]  /*3b8c0*/  STL.64 [R1+0x40], R12 ;  /* 0x0000400c01007387 */ /* 0x001fe40000100a00 */
[----:B------:R-:W-:Y:S02]  /*3b8d0*/  IMAD.MOV.U32 R7, RZ, RZ, R12 ;  /* 0x000000ffff077224 */ /* 0x000fe400078e000c */
[----:B------:R-:W-:Y:S02]  /*3b8e0*/  STL.64 [R1+0x48], R14 ;  /* 0x0000480e01007387 */ /* 0x000fe40000100a00 */
[----:B------:R-:W-:-:S02]  /*3b8f0*/  IMAD.MOV.U32 R6, RZ, RZ, R13 ;  /* 0x000000ffff067224 */ /* 0x000fc400078e000d */
[----:B------:R-:W0:Y:S04]  /*3b900*/  LDSM.16.M88.4 R12, [R5+0x13080] ;  /* 0x01308000050c783b */ /* 0x000e280000000200 */
[----:B0-----:R-:W-:Y:S01]  /*3b910*/  STL.64 [R1+0x30], R12 ;  /* 0x0000300c01007387 */ /* 0x001fe20000100a00 */
[----:B------:R0:W-:Y:S03]  /*3b920*/  STL.64 [R1+0x38], R14 ;  /* 0x0000380e01007387 */ /* 0x0001e60000100a00 */
[----:B0-----:R-:W4:Y:S01]  /*3b930*/  LDL.LU.64 R14, [R1+0x1f58] ;  /* 0x001f5800010e7983 */ /* 0x001f220000300a00 */
[----:B--2---:R-:W-:Y:S02]  /*3b940*/  IMAD.MOV.U32 R17, RZ, RZ, R3 ;  /* 0x000000ffff117224 */ /* 0x004fe400078e0003 */
[----:B------:R-:W-:-:S02]  /*3b950*/  IMAD.MOV.U32 R18, RZ, RZ, R2 ;  /* 0x000000ffff127224 */ /* 0x000fc400078e0002 */
[----:B------:R-:W-:Y:S01]  /*3b960*/  IMAD.MOV.U32 R19, RZ, RZ, R0 ;  /* 0x000000ffff137224 */ /* 0x000fe200078e0000 */
[C---:B----4-:R-:W-:Y:S01]  /*3b970*/  HMMA.16816.F32.BF16 R12, R8.reuse, R14, R24 ;  /* 0x0000000e080c723c */ /* 0x050fe20000041818 */
[----:B------:R-:W2:Y:S11]  /*3b980*/  LDL.LU.64 R26, [R1+0x1f50] ;  /* 0x001f5000011a7983 */ /* 0x000eb60000300a00 */
[----:B------:R-:W-:Y:S11]  /*3b990*/  @!UPT UIADD3 URZ, URZ, URZ, URZ ;  /* 0x0000003f3f3ff290 */ /* 0x000ff6000fffe03f */
[----:B------:R-:W-:Y:S01]  /*3b9a0*/  STL [R1+0x360], R12 ;  /* 0x0003600c01007387 */ /* 0x000fe20000100800 */
[----:B------:R-:W-:Y:S02]  /*3b9b0*/  IMAD.MOV.U32 R3, RZ, RZ, R13 ;  /* 0x000000ffff037224 */ /* 0x000fe400078e000d */
[----:B------:R-:W-:Y:S02]  /*3b9c0*/  IMAD.MOV.U32 R2, RZ, RZ, R14 ;  /* 0x000000ffff027224 */ /* 0x000fe400078e000e */
[----:B------:R-:W-:Y:S02]  /*3b9d0*/  IMAD.MOV.U32 R0, RZ, RZ, R15 ;  /* 0x000000ffff007224 */ /* 0x000fe400078e000f */
[----:B------:R-:W0:Y:S04]  /*3b9e0*/  LDSM.16.M88.4 R12, [R5+0x14080] ;  /* 0x01408000050c783b */ /* 0x000e280000000200 */
[----:B------:R1:W-:Y:S04]  /*3b9f0*/  STL [R1+0x1c50], R0 ;  /* 0x001c500001007387 */ /* 0x0003e80000100800 */
[----:B-1----:R-:W3:Y:S01]  /*3ba00*/  LDL R0, [R1+0x5d4] ;  /* 0x0005d40001007983 */ /* 0x002ee20000100800 */
[----:B------:R-:W-:Y:S02]  /*3ba10*/  STL [R1+0x1c4c], R2 ;  /* 0x001c4c0201007387 */ /* 0x000fe40000100800 */
[----:B------:R-:W-:Y:S01]  /*3ba20*/  STL [R1+0x1c48], R3 ;  /* 0x001c480301007387 */ /* 0x000fe20000100800 */
[----:B0-----:R-:W-:Y:S01]  /*3ba30*/  STL.64 [R1+0x1f30], R14 ;  /* 0x001f300e01007387 */ /* 0x001fe20000100a00 */
[----:B------:R0:W-:Y:S03]  /*3ba40*/  STL.64 [R1+0x1f28], R12 ;  /* 0x001f280c01007387 */ /* 0x0001e60000100a00 */
[----:B0-----:R-:W4:Y:S01]  /*3ba50*/  LDL.LU R12, [R1+0x320] ;  /* 0x00032000010c7983 */ /* 0x001f220000300800 */
[----:B------:R-:W4:Y:S02]  /*3ba60*/  LDL.LU R13, [R1+0x324] ;  /* 0x00032400010d7983 */ /* 0x000f240000300800 */
[----:B------:R-:W4:Y:S02]  /*3ba70*/  LDL.LU R14, [R1+0x328] ;  /* 0x00032800010e7983 */ /* 0x000f240000300800 */
[----:B------:R-:W4:Y:S01]  /*3ba80*/  LDL.LU R15, [R1+0x32c] ;  /* 0x00032c00010f7983 */ /* 0x000f220000300800 */
[----:B--2---:R-:W-:Y:S01]  /*3ba90*/  HMMA.16816.F32.BF16 R8, R8, R26, R16 ;  /* 0x0000001a0808723c */ /* 0x004fe20000041810 */
[----:B------:R-:W2:Y:S01]  /*3baa0*/  LDL.LU.64 R16, [R1+0x1f48] ;  /* 0x001f480001107983 */ /* 0x000ea20000300a00 */
[----:B------:R-:W4:Y:S02]  /*3bab0*/  LDL.LU.64 R26, [R1+0x1f40] ;  /* 0x001f4000011a7983 */ /* 0x000f240000300a00 */
[----:B------:R-:W4:Y:S11]  /*3bac0*/  LDL.LU.64 R24, [R1+0x1f38] ;  /* 0x001f380001187983 */ /* 0x000f360000300a00 */
[----:B------:R-:W-:Y:S08]  /*3bad0*/  @!UPT UIADD3 URZ, URZ, URZ, URZ ;  /* 0x0000003f3f3ff290 */ /* 0x000ff0000fffe03f */
[----:B------:R0:W-:Y:S01]  /*3bae0*/  STL.64 [R1+0x70], R8 ;  /* 0x0000700801007387 */ /* 0x0001e20000100a00 */
[----:B------:R-:W-:Y:S03]  /*3baf0*/  STL.64 [R1+0x78], R10 ;  /* 0x0000780a01007387 */ /* 0x000fe60000100a00 */
[----:B0-----:R-:W2:Y:S04]  /*3bb00*/  LDL.64 R8, [R1+0x30] ;  /* 0x0000300001087983 */ /* 0x001ea80000100a00 */
[----:B--2---:R0:W-:Y:S02]  /*3bb10*/  STL.64 [R1+0x1f00], R8 ;  /* 0x001f000801007387 */ /* 0x0041e40000100a00 */
[----:B0-----:R-:W-:-:S02]  /*3bb20*/  IMAD.MOV.U32 R8, RZ, RZ, R7 ;  /* 0x000000ffff087224 */ /* 0x001fc400078e0007 */
[----:B------:R-:W-:-:S05]  /*3bb30*/  IMAD.MOV.U32 R9, RZ, RZ, R6 ;  /* 0x000000ffff097224 */ /* 0x000fca00078e0006 */
[----:B------:R0:W-:Y:S02]  /*3bb40*/  STL.64 [R1+0x1f10], R8 ;  /* 0x001f100801007387 */ /* 0x0001e40000100a00 */
[----:B0-----:R-:W-:Y:S02]  /*3bb50*/  IMAD.MOV.U32 R8, RZ, RZ, R17 ;  /* 0x000000ffff087224 */ /* 0x001fe400078e0011 */
[----:B------:R-:W-:Y:S02]  /*3bb60*/  IMAD.MOV.U32 R9, RZ, RZ, R16 ;  /* 0x000000ffff097224 */ /* 0x000fe400078e0010 */
[----:B------:R-:W0:Y:S01]  /*3bb70*/  LDSM.16.M88.4 R16, [R5+0x15080] ;  /* 0x015080000510783b */ /* 0x000e220000000200 */
[C---:B----4-:R-:W-:Y:S03]  /*3bb80*/  HMMA.16816.F32.BF16 R20, R24.reuse, R20, R12 ;  /* 0x000000141814723c */ /* 0x050fe6000004180c */
[----:B0-----:R-:W-:Y:S01]  /*3bb90*/  STL.64 [R1+0x1f20], R18 ;  /* 0x001f201201007387 */ /* 0x001fe20000100a00 */
[----:B------:R0:W-:Y:S03]  /*3bba0*/  STL.64 [R1+0x1f18], R16 ;  /* 0x001f181001007387 */ /* 0x0001e60000100a00 */
[----:B0-----:R-:W2:Y:S01]  /*3bbb0*/  LDL.LU R16, [R1+0x310] ;  /* 0x0003100001107983 */ /* 0x001ea20000300800 */
[----:B------:R-:W2:Y:S02]  /*3bbc0*/  LDL.LU R17, [R1+0x314] ;  /* 0x0003140001117983 */ /* 0x000ea40000300800 */
[----:B------:R-:W2:Y:S02]  /*3bbd0*/  LDL.LU R18, [R1+0x318] ;  /* 0x0003180001127983 */ /* 0x000ea40000300800 */
[----:B------:R-:W2:Y:S01]  /*3bbe0*/  LDL.LU R19, [R1+0x31c] ;  /* 0x00031c0001137983 */ /* 0x000ea20000300800 */
[----:B------:R-:W4:Y:S01]  /*3bbf0*/  LDL.LU.64 R14, [R1+0x1f30] ;  /* 0x001f3000010e7983 */ /* 0x000f220000300a00 */
[----:B------:R-:W2:Y:S03]  /*3bc00*/  LDL.LU.64 R12, [R1+0x1f28] ;  /* 0x001f2800010c7983 */ /* 0x000ea60000300a00 */
[----:B--2---:R-:W-:Y:S01]  /*3bc10*/  STL.64 [R1+0x20], R12 ;  /* 0x0000200c01007387 */ /* 0x004fe20000100a00 */
[----:B----4-:R-:W-:Y:S05]  /*3bc20*/  STL.64 [R1+0x28], R14 ;  /* 0x0000280e01007387 */ /* 0x010fea0000100a00 */
[----:B------:R-:W-:Y:S02]  /*3bc30*/  STL.64 [R1+0x350], R20 ;  /* 0x0003501401007387 */ /* 0x000fe40000100a00 */
[----:B------:R-:W-:Y:S01]  /*3bc40*/  STL.64 [R1+0x358], R22 ;  /* 0x0003581601007387 */ /* 0x000fe20000100a00 */
[----:B------:R0:W-:Y:S01]  /*3bc50*/  STL.64 [R1+0x1f08], R12 ;  /* 0x001f080c01007387 */ /* 0x0001e20000100a00 */
[----:B------:R-:W-:Y:S03]  /*3bc60*/  HMMA.16816.F32.BF16 R8, R24, R8, R16 ;  /* 0x000000081808723c */ /* 0x000fe60000041810 */
[----:B------:R-:W-:Y:S04]  /*3bc70*/  LDSM.16.M88.4 R20, [R5+0x16080] ;  /* 0x016080000514783b */ /* 0x000fe80000000200 */
[----:B0-----:R-:W2:Y:S01]  /*3bc80*/  LDL.LU R12, [R1+0x300] ;  /* 0x00030000010c7983 */ /* 0x001ea20000300800 */
[----:B------:R-:W2:Y:S02]  /*3bc90*/  LDL.LU R13, [R1+0x304] ;  /* 0x00030400010d7983 */ /* 0x000ea40000300800 */
[----:B------:R-:W2:Y:S02]  /*3bca0*/  LDL.LU R14, [R1+0x308] ;  /* 0x00030800010e7983 */ /* 0x000ea40000300800 */
[----:B------:R-:W4:Y:S01]  /*3bcb0*/  LDL.LU.64 R18, [R1+0x1f20] ;  /* 0x001f200001127983 */ /* 0x000f220000300a00 */
[----:B------:R-:W2:Y:S01]  /*3bcc0*/  LDL.LU.64 R16, [R1+0x1f18] ;  /* 0x001f180001107983 */ /* 0x000ea20000300a00 */
[----:B------:R-:W-:-:S02]  /*3bcd0*/  IMAD.MOV.U32 R15, RZ, RZ, R4 ;  /* 0x000000ffff0f7224 */ /* 0x000fc400078e0004 */
[----:B------:R-:W0:Y:S07]  /*3bce0*/  LDSM.16.M88.4 R4, [R5+0x17080] ;  /* 0x017080000504783b */ /* 0x000e2e0000000200 */
[----:B------:R1:W-:Y:S01]  /*3bcf0*/  STL.64 [R1+0x340], R8 ;  /* 0x0003400801007387 */ /* 0x0003e20000100a00 */
[----:B------:R-:W-:Y:S03]  /*3bd00*/  STL.64 [R1+0x348], R10 ;  /* 0x0003480a01007387 */ /* 0x000fe60000100a00 */
[----:B-1----:R-:W3:Y:S04]  /*3bd10*/  LDL.LU.64 R8, [R1+0x1f10] ;  /* 0x001f100001087983 */ /* 0x002ee80000300a00 */
[----:B--2---:R-:W-:Y:S01]  /*3bd20*/  STL.64 [R1+0x10], R16 ;  /* 0x0000101001007387 */ /* 0x004fe20000100a00 */
[----:B----4-:R-:W-:Y:S02]  /*3bd30*/  STL.64 [R1+0x18], R18 ;  /* 0x0000181201007387 */ /* 0x010fe40000100a00 */
[----:B0-----:R0:W-:Y:S02]  /*3bd40*/  STL [R1+0x1c70], R7 ;  /* 0x001c700701007387 */ /* 0x0011e40000100800 */
[----:B------:R-:W-:Y:S01]  /*3bd50*/  STL.64 [R1], R20 ;  /* 0x0000001401007387 */ /* 0x000fe20000100a00 */
[----:B------:R-:W-:Y:S04]  /*3bd60*/  STL.64 [R1+0x8], R22 ;  /* 0x0000081601007387 */ /* 0x000fe80000100a00 */
[----:B0-----:R-:W2:Y:S01]  /*3bd70*/  LDL R7, [R1+0x13dc] ;  /* 0x0013dc0001077983 */ /* 0x001ea20000100800 */
[C---:B---3--:R-:W-:Y:S03]  /*3bd80*/  HMMA.16816.F32.BF16 R8, R24.reuse, R8, R12 ;  /* 0x000000081808723c */ /* 0x048fe6000004180c */
[----:B--2---:R-:W-:Y:S01]  /*3bd90*/  STL.64 [R1+0x1ef0], R6 ;  /* 0x001ef00601007387 */ /* 0x004fe20000100a00 */
[----:B------:R0:W-:Y:S03]  /*3bda0*/  STL.64 [R1+0x1ee8], R4 ;  /* 0x001ee80401007387 */ /* 0x0001e60000100a00 */
[----:B0-----:R-:W2:Y:S01]  /*3bdb0*/  LDL.LU R4, [R1+0x2f0] ;  /* 0x0002f00001047983 */ /* 0x001ea20000300800 */
[----:B------:R-:W2:Y:S02]  /*3bdc0*/  LDL.LU R5, [R1+0x2f4] ;  /* 0x0002f40001057983 */ /* 0x000ea40000300800 */
[----:B------:R-:W2:Y:S02]  /*3bdd0*/  LDL.LU R6, [R1+0x2f8] ;  /* 0x0002f80001067983 */ /* 0x000ea40000300800 */
[----:B------:R-:W2:Y:S01]  /*3bde0*/  LDL.LU R7, [R1+0x2fc] ;  /* 0x0002fc0001077983 */ /* 0x000ea20000300800 */
[----:B------:R-:W3:Y:S10]  /*3bdf0*/  LDL.LU.64 R12, [R1+0x1f08] ;  /* 0x001f0800010c7983 */ /* 0x000ef40000300a00 */
[----:B------:R0:W-:Y:S02]  /*3be00*/  STL.64 [R1+0x330], R8 ;  /* 0x0003300801007387 */ /* 0x0001e40000100a00 */
[----:B------:R-:W-:Y:S01]  /*3be10*/  STL.64 [R1+0x338], R10 ;  /* 0x0003380a01007387 */ /* 0x000fe20000100a00 */
[----:B0-----:R-:W2:Y:S02]  /*3be20*/  LDL.LU.64 R8, [R1+0x1f00] ;  /* 0x001f000001087983 */ /* 0x001ea40000300a00 */
[----:B--2---:R-:W-:Y:S01]  /*3be30*/  HMMA.16816.F32.BF16 R4, R24, R8, R4 ;  /* 0x000000081804723c */ /* 0x004fe20000041804 */
[----:B------:R-:W-:-:S02]  /*3be40*/  IMAD.MOV.U32 R3, RZ, RZ, R8 ;  /* 0x000000ffff037224 */ /* 0x000fc400078e0008 */
[----:B------:R-:W-:Y:S02]  /*3be50*/  IMAD.MOV.U32 R2, RZ, RZ, R9 ;  /* 0x000000ffff027224 */ /* 0x000fe400078e0009 */
[----:B------:R-:W0:Y:S11]  /*3be60*/  LDSM.16.MT88.4 R8, [R0+0xc080] ;  /* 0x00c080000008783b */ /* 0x000e360000004200 */
[----:B------:R-:W-:Y:S07]  /*3be70*/  @!UPT UIADD3 URZ, URZ, URZ, URZ ;  /* 0x0000003f3f3ff290 */ /* 0x000fee000fffe03f */
[----:B------:R1:W-:Y:S01]  /*3be80*/  STL.64 [R1+0x320], R4 ;  /* 0x0003200401007387 */ /* 0x0003e20000100a00 */
[----:B------:R2:W-:Y:S03]  /*3be90*/  STL.64 [R1+0x328], R6 ;  /* 0x0003280601007387 */ /* 0x0005e60000100a00 */
[----:B-1----:R-:W4:Y:S01]  /*3bea0*/  LDL.LU R4, [R1+0x540] ;  /* 0x0005400001047983 */ /* 0x002f220000300800 */
[----:B------:R-:W4:Y:S02]  /*3beb0*/  LDL.LU R5, [R1+0x544] ;  /* 0x0005440001057983 */ /* 0x000f240000300800 */
[----:B--2---:R-:W4:Y:S02]  /*3bec0*/  LDL.LU R6, [R1+0x548] ;  /* 0x0005480001067983 */ /* 0x004f240000300800 */
[----:B------:R-:W4:Y:S01]  /*3bed0*/  LDL.LU R7, [R1+0x54c] ;  /* 0x00054c0001077983 */ /* 0x000f220000300800 */
[----:B0-----:R-:W-:Y:S01]  /*3bee0*/  STL.64 [R1+0x1ee0], R10 ;  /* 0x001ee00a01007387 */ /* 0x001fe20000100a00 */
[----:B------:R0:W-:Y:S03]  /*3bef0*/  STL.64 [R1+0x1ed8], R8 ;  /* 0x001ed80801007387 */ /* 0x0001e60000100a00 */
[----:B0-----:R-:W3:Y:S01]  /*3bf00*/  LDL.LU R8, [R1+0x470] ;  /* 0x0004700001087983 */ /* 0x001ee20000300800 */
[----:B------:R-:W3:Y:S02]  /*3bf10*/  LDL.LU R9, [R1+0x474] ;  /* 0x0004740001097983 */ /* 0x000ee40000300800 */
[----:B------:R-:W3:Y:S02]  /*3bf20*/  LDL.LU R10, [R1+0x478] ;  /* 0x00047800010a7983 */ /* 0x000ee40000300800 */
[----:B------:R-:W3:Y:S02]  /*3bf30*/  LDL.LU R11, [R1+0x47c] ;  /* 0x00047c00010b7983 */ /* 0x000ee40000300800 */
[----:B---3--:R-:W-:Y:S01]  /*3bf40*/  HMMA.16816.F32.BF16 R12, R24, R12, R8 ;  /* 0x0000000c180c723c */ /* 0x008fe20000041808 */
[----:B------:R-:W2:Y:S11]  /*3bf50*/  LDL.LU R8, [R1+0x210] ;  /* 0x0002100001087983 */ /* 0x000eb60000300800 */
[----:B------:R-:W-:Y:S11]  /*3bf60*/  @!UPT UIADD3 URZ, URZ, URZ, URZ ;  /* 0x0000003f3f3ff290 */ /* 0x000ff6000fffe03f */
[----:B------:R-:W-:Y:S01]  /*3bf70*/  STL.64 [R1+0x310], R12 ;  /* 0x0003100c01007387 */ /* 0x000fe20000100a00 */
[----:B------:R-:W-:Y:S02]  /*3bf80*/  STL.64 [R1+0x318], R14 ;  /* 0x0003180e01007387 */ /* 0x000fe40000100a00 */
[----:B------:R-:W0:Y:S04]  /*3bf90*/  LDSM.16.MT88.4 R12, [R0+0xc100] ;  /* 0x00c10000000c783b */ /* 0x000e280000004200 */
[----:B------:R-:W2:Y:S01]  /*3bfa0*/  LDL.LU R9, [R1+0x214] ;  /* 0x0002140001097983 */ /* 0x000ea20000300800 */
[----:B------:R-:W2:Y:S01]  /*3bfb0*/  LDL.LU R10, [R1+0x218] ;  /* 0x00021800010a7983 */ /* 0x000ea20000300800 */
[----:B------:R-:W2:Y:S03]  /*3bfc0*/  LDL.LU R11, [R1+0x21c] ;  /* 0x00021c00010b7983 */ /* 0x000ea60000300800 */
[----:B0-----:R-:W-:Y:S01]  /*3bfd0*/  STL.64 [R1+0x1e60], R14 ;  /* 0x001e600e01007387 */ /* 0x001fe20000100a00 */
[----:B------:R0:W-:Y:S02]  /*3bfe0*/  STL.64 [R1+0x1e58], R12 ;  /* 0x001e580c01007387 */ /* 0x0001e40000100a00 */
[----:B0-----:R-:W-:-:S02]  /*3bff0*/  IMAD.MOV.U32 R12, RZ, RZ, R28 ;  /* 0x000000ffff0c7224 */ /* 0x001fc400078e001c */
[----:B------:R-:W-:Y:S01]  /*3c000*/  IMAD.MOV.U32 R13, RZ, RZ, R29 ;  /* 0x000000ffff0d7224 */ /* 0x000fe200078e001d */
[----:B------:R-:W3:Y:S01]  /*3c010*/  LDL.LU R28, [R1+0x1efc] ;  /* 0x001efc00011c7983 */ /* 0x000ee20000300800 */
[----:B------:R-:W2:Y:S02]  /*3c020*/  LDL.LU R29, [R1+0x1ef8] ;  /* 0x001ef800011d7983 */ /* 0x000ea40000300800 */
[----:B------:R-:W2:Y:S02]  /*3c030*/  LDL.LU R14, [R1+0x5a8] ;  /* 0x0005a800010e7983 */ /* 0x000ea40000300800 */
[----:B------:R-:W2:Y:S02]  /*3c040*/  LDL.LU R15, [R1+0x5ac] ;  /* 0x0005ac00010f7983 */ /* 0x000ea40000300800 */
[----:B--2---:R-:W-:Y:S01]  /*3c050*/  STL.64 [R1+0x1ed0], R14 ;  /* 0x001ed00e01007387 */ /* 0x004fe20000100a00 */
[----:B------:R0:W-:Y:S03]  /*3c060*/  STL.64 [R1+0x1ec8], R12 ;  /* 0x001ec80c01007387 */ /* 0x0001e60000100a00 */
[----:B0-----:R-:W2:Y:S01]  /*3c070*/  LDL.LU R12, [R1+0x4b0] ;  /* 0x0004b000010c7983 */ /* 0x001ea20000300800 */
[----:B------:R-:W2:Y:S02]  /*3c080*/  LDL.LU R13, [R1+0x4b4] ;  /* 0x0004b400010d7983 */ /* 0x000ea40000300800 */
[----:B------:R-:W-:-:S02]  /*3c090*/  IMAD.MOV.U32 R14, RZ, RZ, R29 ;  /* 0x000000ffff0e7224 */ /* 0x000fc400078e001d */
[----:B---3--:R-:W-:-:S07]  /*3c0a0*/  IMAD.MOV.U32 R15, RZ, RZ, R28 ;  /* 0x000000ffff0f7224 */ /* 0x008fce00078e001c */
[C---:B--2---:R-:W-:Y:S11]  /*3c0b0*/  HMMA.16816.F32.BF16 R16, R24.reuse, R16, R12 ;  /* 0x000000101810723c */ /* 0x044ff6000004180c */
[----:B------:R-:W-:Y:S11]  /*3c0c0*/  @!UPT UIADD3 URZ, URZ, URZ, URZ ;  /* 0x0000003f3f3ff290 */ /* 0x000ff6000fffe03f */
[----:B------:R-:W-:Y:S01]  /*3c0d0*/  @!UPT UIADD3 URZ, URZ, URZ, URZ ;  /* 0x0000003f3f3ff290 */ /* 0x000fe2000fffe03f */
[----:B------:R-:W-:Y:S01]  /*3c0e0*/  STL.64 [R1+0x300], R16 ;  /* 0x0003001001007387 */ /* 0x000fe20000100a00 */
[----:B------:R-:W-:Y:S02]  /*3c0f0*/  IMAD.MOV.U32 R29, RZ, RZ, R18 ;  /* 0x000000ffff1d7224 */ /* 0x000fe400078e0012 */
[----:B------:R-:W-:Y:S02]  /*3c100*/  IMAD.MOV.U32 R28, RZ, RZ, R19 ;  /* 0x000000ffff1c7224 */ /* 0x000fe400078e0013 */
[----:B------:R-:W2:Y:S01]  /*3c110*/  LDL.LU R12, [R1+0x5c0] ;  /* 0x0005c000010c7983 */ /* 0x000ea20000300800 */
[----:B------:R-:W0:Y:S04]  /*3c120*/  LDSM.16.MT88.4 R16, [R0+0xc180] ;  /* 0x00c180000010783b */ /* 0x000e280000004200 */
[----:B------:R-:W2:Y:S01]  /*3c130*/  LDL.LU R13, [R1+0x5c4] ;  /* 0x0005c400010d7983 */ /* 0x000ea20000300800 */
[----:B------:R-:W2:Y:S02]  /*3c140*/  LDL.LU R14, [R1+0x5c8] ;  /* 0x0005c800010e7983 */ /* 0x000ea40000300800 */
[----:B------:R-:W2:Y:S02]  /*3c150*/  LDL.LU R15, [R1+0x5cc] ;  /* 0x0005cc00010f7983 */ /* 0x000ea40000300800 */
[----:B------:R-:W-:Y:S01]  /*3c160*/  STL [R1+0x1b34], R28 ;  /* 0x001b341c01007387 */ /* 0x000fe20000100800 */
[----:B------:R-:W-:Y:S04]  /*3c170*/  STL [R1+0x1b30], R29 ;  /* 0x001b301d01007387 */ /* 0x000fe80000100800 */
[----:B0-----:R-:W-:Y:S01]  /*3c180*/  STL.64 [R1+0x1df0], R18 ;  /* 0x001df01201007387 */ /* 0x001fe20000100a00 */
[----:B------:R0:W-:Y:S03]  /*3c190*/  STL.64 [R1+0x1de8], R16 ;  /* 0x001de81001007387 */ /* 0x0001e60000100a00 */
[----:B0-----:R-:W3:Y:S01]  /*3c1a0*/  LDL.64 R16, [R1+0x10] ;  /* 0x0000100001107983 */ /* 0x001ee20000100a00 */
[C---:B----4-:R-:W-:Y:S03]  /*3c1b0*/  HMMA.16816.F32.BF16 R20, R24.reuse, R20, R4 ;  /* 0x000000141814723c */ /* 0x050fe60000041804 */
[----:B---3--:R0:W-:Y:S04]  /*3c1c0*/  STL.64 [R1+0x1ea8], R16 ;  /* 0x001ea81001007387 */ /* 0x0081e80000100a00 */
[----:B0-----:R-:W3:Y:S04]  /*3c1d0*/  LDL R16, [R1+0x50] ;  /* 0x0000500001107983 */ /* 0x001ee80000100800 */
[----:B------:R-:W3:Y:S01]  /*3c1e0*/  LDL R17, [R1+0x54] ;  /* 0x0000540001117983 */ /* 0x000ee20000100800 */
[----:B------:R-:W4:Y:S02]  /*3c1f0*/  LDL.LU.64 R6, [R1+0x1ef0] ;  /* 0x001ef00001067983 */ /* 0x000f240000300a00 */
[----:B------:R-:W2:Y:S09]  /*3c200*/  LDL.LU.64 R4, [R1+0x1ee8] ;  /* 0x001ee80001047983 */ /* 0x000eb20000300a00 */
[----:B------:R-:W-:Y:S01]  /*3c210*/  STL.64 [R1+0x2f0], R20 ;  /* 0x0002f01401007387 */ /* 0x000fe20000100a00 */
[----:B------:R-:W-:Y:S04]  /*3c220*/  STL.64 [R1+0x2f8], R22 ;  /* 0x0002f81601007387 */ /* 0x000fe80000100a00 */
[----:B----4-:R-:W0:Y:S01]  /*3c230*/  LDSM.16.MT88.4 R20, [R7+0xc000] ;  /* 0x00c000000714783b */ /* 0x010e220000004200 */
[----:B--2---:R-:W-:Y:S11]  /*3c240*/  HMMA.16816.F32.BF16 R24, R24, R4, R8 ;  /* 0x000000041818723c */ /* 0x004ff60000041808 */
[----:B------:R-:W-:Y:S11]  /*3c250*/  @!UPT UIADD3 URZ, URZ, URZ, URZ ;  /* 0x0000003f3f3ff290 */ /* 0x000ff6000fffe03f */
[----:B------:R-:W-:Y:S02]  /*3c260*/  @!UPT UIADD3 URZ, URZ, URZ, URZ ;  /* 0x0000003f3f3ff290 */ /* 0x000fe4000fffe03f */
[----:B------:R-:W-:Y:S02]  /*3c270*/  IMAD.MOV.U32 R29, RZ, RZ, R27 ;  /* 0x000000ffff1d7224 */ /* 0x000fe400078e001b */
[----:B------:R-:W-:Y:S01]  /*3c280*/  IMAD.MOV.U32 R28, RZ, RZ, R26 ;  /* 0x000000ffff1c7224 */ /* 0x000fe200078e001a */
        /* <DEDUP_REMOVED lines=8> */
[----:B------:R-:W-:Y:S02]  /*3c310*/  STL.64 [R1+0x250], R24 ;  /* 0x0002501801007387 */ /* 0x000fe40000100a00 */
[----:B------:R-:W-:Y:S01]  /*3c320*/  STL [R1+0x1c6c], R29 ;  /* 0x001c6c1d01007387 */ /* 0x000fe20000100800 */
[----:B------:R-:W-:Y:S01]  /*3c330*/  STL [R1+0x1c68], R28 ;  /* 0x001c681c01007387 */ /* 0x000fe20000100800 */
[----:B------:R-:W-:Y:S02]  /*3c340*/  STL.64 [R1+0x1e70], R6 ;  /* 0x001e700601007387 */ /* 0x000fe40000100a00 */
[----:B------:R0:W-:Y:S01]  /*3c350*/  STL.64 [R1+0x1e68], R4 ;  /* 0x001e680401007387 */ /* 0x0001e20000100a00 */
[----:B------:R-:W1:Y:S04]  /*3c360*/  LDSM.16.MT88.4 R24, [R7+0xc080] ;  /* 0x00c080000718783b */ /* 0x000e680000004200 */
[----:B0-----:R-:W2:Y:S04]  /*3c370*/  LDL R4, [R1+0x60] ;  /* 0x0000600001047983 */ /* 0x001ea80000100800 */
[----:B------:R-:W2:Y:S04]  /*3c380*/  LDL R5, [R1+0x64] ;  /* 0x0000640001057983 */ /* 0x000ea80000100800 */
[----:B-1----:R-:W-:Y:S01]  /*3c390*/  STL.64 [R1+0x1cd8], R26 ;  /* 0x001cd81a01007387 */ /* 0x002fe20000100a00 */
[----:B------:R0:W-:Y:S03]  /*3c3a0*/  STL.64 [R1+0x1cd0], R24 ;  /* 0x001cd01801007387 */ /* 0x0001e60000100a00 */
[----:B0-----:R-:W4:Y:S04]  /*3c3b0*/  LDL R24, [R1+0x40] ;  /* 0x0000400001187983 */ /* 0x001f280000100800 */
[----:B------:R-:W4:Y:S01]  /*3c3c0*/  LDL R25, [R1+0x44] ;  /* 0x0000440001197983 */ /* 0x000f220000100800 */
[C---:B--2---:R-:W-:Y:S03]  /*3c3d0*/  HMMA.16816.F32.BF16 R4, R8.reuse, R4, R12 ;  /* 0x000000040804723c */ /* 0x044fe6000004180c */
[----:B------:R-:W4:Y:S01]  /*3c3e0*/  LDL.LU.64 R14, [R1+0x1ed0] ;  /* 0x001ed000010e7983 */ /* 0x000f220000300a00 */
[----:B------:R-:W4:Y:S04]  /*3c3f0*/  LDL.LU.64 R12, [R1+0x1ec8] ;  /* 0x001ec800010c7983 */ /* 0x000f280000300a00 */
[C---:B---3--:R-:W-:Y:S11]  /*3c400*/  HMMA.16816.F32.BF16 R16, R8.reuse, R16, R20 ;  /* 0x000000100810723c */ /* 0x048ff60000041814 */
[----:B------:R-:W-:Y:S04]  /*3c410*/  @!UPT UIADD3 URZ, URZ, URZ, URZ ;  /* 0x0000003f3f3ff290 */ /* 0x000fe8000fffe03f */
[----:B------:R-:W-:Y:S01]  /*3c420*/  STL.64 [R1+0x240], R4 ;  /* 0x0002400401007387 */ /* 0x000fe20000100a00 */
[----:B------:R4:W-:Y:S02]  /*3c430*/  STL.64 [R1+0x248], R6 ;  /* 0x0002480601007387 */ /* 0x0009e40000100a00 */
[----:B----4-:R-:W-:Y:S01]  /*3c440*/  HMMA.16816.F32.BF16 R4, R8, R24, R12 ;  /* 0x000000180804723c */ /* 0x010fe2000004180c */
[----:B------:R-:W2:Y:S04]  /*3c450*/  LDL.LU R12, [R1+0x530] ;  /* 0x00053000010c7983 */ /* 0x000ea80000300800 */
[----:B------:R-:W-:Y:S02]  /*3c460*/  STL.64 [R1+0x230], R16 ;  /* 0x0002301001007387 */ /* 0x000fe40000100a00 */
[----:B------:R-:W-:Y:S11]  /*3c470*/  STL.64 [R1+0x238], R18 ;  /* 0x0002381201007387 */ /* 0x000ff60000100a00 */
[----:B------:R-:W-:Y:S05]  /*3c480*/  @!UPT UIADD3 URZ, URZ, URZ, URZ ;  /* 0x0000003f3f3ff290 */ /* 0x000fea000fffe03f */
[----:B------:R-:W-:Y:S01]  /*3c490*/  STL.64 [R1+0x220], R4 ;  /* 0x0002200401007387 */ /* 0x000fe20000100a00 */
[----:B------:R-:W-:Y:S02]  /*3c4a0*/  STL.64 [R1+0x228], R6 ;  /* 0x0002280601007387 */ /* 0x000fe40000100a00 */
[----:B------:R-:W2:Y:S02]  /*3c4b0*/  LDL.LU R13, [R1+0x534] ;  /* 0x00053400010d7983 */ /* 0x000ea40000300800 */
[----:B------:R-:W3:Y:S01]  /*3c4c0*/  LDL.LU R14, [R1+0x538] ;  /* 0x00053800010e7983 */ /* 0x000ee20000300800 */
[----:B------:R-:W3:Y:S04]  /*3c4d0*/  LDL.LU R15, [R1+0x53c] ;  /* 0x00053c00010f7983 */ /* 0x000ee80000300800 */
        /* <DEDUP_REMOVED lines=8> */
[----:B------:R-:W2:Y:S02]  /*3c560*/  LDL.LU R18, [R1+0x208] ;  /* 0x0002080001127983 */ /* 0x000ea40000300800 */
[----:B------:R-:W2:Y:S02]  /*3c570*/  LDL.LU R19, [R1+0x20c] ;  /* 0x00020c0001137983 */ /* 0x000ea40000300800 */
[----:B--2---:R-:W-:Y:S01]  /*3c580*/  STL.64 [R1+0x1eb8], R18 ;  /* 0x001eb81201007387 */ /* 0x004fe20000100a00 */
[----:B----4-:R-:W-:Y:S02]  /*3c590*/  STL.64 [R1+0x1eb0], R16 ;  /* 0x001eb01001007387 */ /* 0x010fe40000100a00 */
[----:B---3--:R-:W-:Y:S02]  /*3c5a0*/  STL.64 [R1+0x1e90], R14 ;  /* 0x001e900e01007387 */ /* 0x008fe40000100a00 */
[----:B------:R0:W-:Y:S02]  /*3c5b0*/  STL.64 [R1+0x1e88], R12 ;  /* 0x001e880c01007387 */ /* 0x0001e40000100a00 */
[----:B0-----:R-:W2:Y:S01]  /*3c5c0*/  LDL.LU R12, [R1+0x1f0] ;  /* 0x0001f000010c7983 */ /* 0x001ea20000300800 */
[----:B------:R-:W2:Y:S02]  /*3c5d0*/  LDL.LU R13, [R1+0x1f4] ;  /* 0x0001f400010d7983 */ /* 0x000ea40000300800 */
[----:B------:R-:W3:Y:S02]  /*3c5e0*/  LDL.LU R14, [R1+0x1f8] ;  /* 0x0001f800010e7983 */ /* 0x000ee40000300800 */
[----:B------:R-:W3:Y:S02]  /*3c5f0*/  LDL.LU R15, [R1+0x1fc] ;  /* 0x0001fc00010f7983 */ /* 0x000ee40000300800 */
[----:B---3--:R-:W-:Y:S01]  /*3c600*/  STL.64 [R1+0x1ea0], R14 ;  /* 0x001ea00e01007387 */ /* 0x008fe20000100a00 */
[----:B--2---:R0:W-:Y:S03]  /*3c610*/  STL.64 [R1+0x1e98], R12 ;  /* 0x001e980c01007387 */ /* 0x0041e60000100a00 */
[----:B0-----:R-:W2:Y:S04]  /*3c620*/  LDL.64 R12, [R1+0x20] ;  /* 0x00002000010c7983 */ /* 0x001ea80000100a00 */
[----:B--2---:R0:W-:Y:S04]  /*3c630*/  STL.64 [R1+0x1ec0], R12 ;  /* 0x001ec00c01007387 */ /* 0x0041e80000100a00 */
[----:B0-----:R-:W2:Y:S01]  /*3c640*/  LDL.LU R12, [R1+0x590] ;  /* 0x00059000010c7983 */ /* 0x001ea20000300800 */
[----:B------:R-:W2:Y:S02]  /*3c650*/  LDL.LU R13, [R1+0x594] ;  /* 0x00059400010d7983 */ /* 0x000ea40000300800 */
[----:B------:R-:W2:Y:S02]  /*3c660*/  LDL.LU R14, [R1+0x598] ;  /* 0x00059800010e7983 */ /* 0x000ea40000300800 */
[----:B------:R-:W2:Y:S01]  /*3c670*/  LDL.LU R15, [R1+0x59c] ;  /* 0x00059c00010f7983 */ /* 0x000ea20000300800 */
[----:B------:R-:W3:Y:S01]  /*3c680*/  LDL.64 R4, [R1] ;  /* 0x0000000001047983 */ /* 0x000ee20000100a00 */
[----:B------:R0:W-:Y:S03]  /*3c690*/  STL.64 [R1+0x1e30], R24 ;  /* 0x001e301801007387 */ /* 0x0001e60000100a00 */
[----:B0-----:R-:W4:Y:S01]  /*3c6a0*/  LDL.LU R24, [R1+0x500] ;  /* 0x0005000001187983 */ /* 0x001f220000300800 */
[----:B------:R-:W4:Y:S02]  /*3c6b0*/  LDL.LU R25, [R1+0x504] ;  /* 0x0005040001197983 */ /* 0x000f240000300800 */
[----:B------:R-:W2:Y:S02]  /*3c6c0*/  LDL.LU R26, [R1+0x508] ;  /* 0x00050800011a7983 */ /* 0x000ea40000300800 */
[----:B------:R-:W2:Y:S02]  /*3c6d0*/  LDL.LU R27, [R1+0x50c] ;  /* 0x00050c00011b7983 */ /* 0x000ea40000300800 */
[----:B--2---:R-:W-:Y:S01]  /*3c6e0*/  STL.64 [R1+0x1e40], R26 ;  /* 0x001e401a01007387 */ /* 0x004fe20000100a00 */
[----:B----4-:R0:W-:Y:S03]  /*3c6f0*/  STL.64 [R1+0x1e38], R24 ;  /* 0x001e381801007387 */ /* 0x0101e60000100a00 */
[----:B0-----:R-:W2:Y:S01]  /*3c700*/  LDL.64 R24, [R1+0x60] ;  /* 0x0000600001187983 */ /* 0x001ea20000100a00 */
[----:B------:R-:W4:Y:S02]  /*3c710*/  LDL.LU R20, [R1+0x100] ;  /* 0x0001000001147983 */ /* 0x000f240000300800 */
[----:B------:R-:W4:Y:S02]  /*3c720*/  LDL.LU R21, [R1+0x104] ;  /* 0x0001040001157983 */ /* 0x000f240000300800 */
[----:B------:R-:W2:Y:S01]  /*3c730*/  LDL.LU R22, [R1+0x108] ;  /* 0x0001080001167983 */ /* 0x000ea20000300800 */
[----:B------:R-:W2:Y:S01]  /*3c740*/  LDL.LU R23, [R1+0x10c] ;  /* 0x00010c0001177983 */ /* 0x000ea20000300800 */
[----:B------:R-:W-:-:S02]  /*3c750*/  IMAD.MOV.U32 R16, RZ, RZ, R3 ;  /* 0x000000ffff107224 */ /* 0x000fc400078e0003 */
[----:B------:R-:W-:-:S07]  /*3c760*/  IMAD.MOV.U32 R17, RZ, RZ, R2 ;  /* 0x000000ffff117224 */ /* 0x000fce00078e0002 */
[C---:B------:R-:W-:Y:S01]  /*3c770*/  HMMA.16816.F32.BF16 R16, R8.reuse, R16, R12 ;  /* 0x000000100810723c */ /* 0x040fe2000004180c */
[----:B--2---:R-:W-:Y:S01]  /*3c780*/  STL.64 [R1+0x1e28], R22 ;  /* 0x001e281601007387 */ /* 0x004fe20000100a00 */
[----:B----4-:R0:W-:Y:S03]  /*3c790*/  STL.64 [R1+0x1e20], R20 ;  /* 0x001e201401007387 */ /* 0x0101e60000100a00 */
        /* <DEDUP_REMOVED lines=10> */
[----:B------:R-:W4:Y:S01]  /*3c840*/  LDL.LU.64 R12, [R1+0x1ec0] ;  /* 0x001ec000010c7983 */ /* 0x000f220000300a00 */
[----:B------:R-:W-:Y:S02]  /*3c850*/  STL.64 [R1+0x210], R16 ;  /* 0x0002101001007387 */ /* 0x000fe40000100a00 */
[----:B------:R0:W-:Y:S02]  /*3c860*/  STL.64 [R1+0x218], R18 ;  /* 0x0002181201007387 */ /* 0x0001e40000100a00 */
[----:B0-----:R-:W4:Y:S01]  /*3c870*/  LDL.LU.64 R18, [R1+0x1eb8] ;  /* 0x001eb80001127983 */ /* 0x001f220000300a00 */
[----:B------:R-:W4:Y:S02]  /*3c880*/  LDL.LU.64 R16, [R1+0x1eb0] ;  /* 0x001eb00001107983 */ /* 0x000f240000300a00 */
[C---:B----4-:R-:W-:Y:S11]  /*3c890*/  HMMA.16816.F32.BF16 R16, R8.reuse, R12, R16 ;  /* 0x0000000c0810723c */ /* 0x050ff60000041810 */
[----:B------:R-:W-:Y:S11]  /*3c8a0*/  @!UPT UIADD3 URZ, URZ, URZ, URZ ;  /* 0x0000003f3f3ff290 */ /* 0x000ff6000fffe03f */
[----:B------:R-:W-:Y:S01]  /*3c8b0*/  @!UPT UIADD3 URZ, URZ, URZ, URZ ;  /* 0x0000003f3f3ff290 */ /* 0x000fe2000fffe03f */
[----:B------:R0:W-:Y:S01]  /*3c8c0*/  STL.64 [R1+0x200], R16 ;  /* 0x0002001001007387 */ /* 0x0001e20000100a00 */
[----:B------:R1:W-:Y:S03]  /*3c8d0*/  STL.64 [R1+0x208], R18 ;  /* 0x0002081201007387 */ /* 0x0003e60000100a00 */
[----:B0-----:R-:W4:Y:S01]  /*3c8e0*/  LDL.LU.64 R16, [R1+0x1ea8] ;  /* 0x001ea80001107983 */ /* 0x001f220000300a00 */
[----:B-1----:R-:W-:Y:S02]  /*3c8f0*/  IMAD.MOV.U32 R19, RZ, RZ, R12 ;  /* 0x000000ffff137224 */ /* 0x002fe400078e000c */
[----:B------:R-:W-:Y:S02]  /*3c900*/  IMAD.MOV.U32 R18, RZ, RZ, R13 ;  /* 0x000000ffff127224 */ /* 0x000fe400078e000d */
[----:B------:R-:W4:Y:S01]  /*3c910*/  LDL.LU.64 R14, [R1+0x1ea0] ;  /* 0x001ea000010e7983 */ /* 0x000f220000300a00 */
        /* <DEDUP_REMOVED lines=8> */
[----:B------:R-:W-:Y:S02]  /*3c9a0*/  STL.64 [R1+0x1e08], R16 ;  /* 0x001e081001007387 */ /* 0x000fe40000100a00 */
[----:B---3--:R-:W-:Y:S02]  /*3c9b0*/  IMAD.MOV.U32 R3, RZ, RZ, R4 ;  /* 0x000000ffff037224 */ /* 0x008fe400078e0004 */
[----:B------:R-:W-:Y:S01]  /*3c9c0*/  IMAD.MOV.U32 R2, RZ, RZ, R5 ;  /* 0x000000ffff027224 */ /* 0x000fe200078e0005 */
[C---:B----4-:R-:W-:Y:S11]  /*3c9d0*/  HMMA.16816.F32.BF16 R12, R8.reuse, R4, R12 ;  /* 0x00000004080c723c */ /* 0x050ff6000004180c */
[----:B------:R-:W-:Y:S11]  /*3c9e0*/  @!UPT UIADD3 URZ, URZ, URZ, URZ ;  /* 0x0000003f3f3ff290 */ /* 0x000ff6000fffe03f */
[----:B------:R-:W-:Y:S01]  /*3c9f0*/  @!UPT UIADD3 URZ, URZ, URZ, URZ ;  /* 0x0000003f3f3ff290 */ /* 0x000fe2000fffe03f */
[----:B------:R-:W-:Y:S01]  /*3ca00*/  STL.64 [R1+0x1e0], R12 ;  /* 0x0001e00c01007387 */ /* 0x000fe20000100a00 */
[----:B------:R0:W-:Y:S03]  /*3ca10*/  STL.64 [R1+0x1e8], R14 ;  /* 0x0001e80e01007387 */ /* 0x0001e60000100a00 */
[----:B0-----:R-:W3:Y:S01]  /*3ca20*/  LDL.LU.64 R14, [R1+0x1e80] ;  /* 0x001e8000010e7983 */ /* 0x001ee20000300a00 */
[----:B------:R-:W3:Y:S02]  /*3ca30*/  LDL.LU.64 R12, [R1+0x1e78] ;  /* 0x001e7800010c7983 */ /* 0x000ee40000300a00 */
[----:B------:R-:W4:Y:S02]  /*3ca40*/  LDL.LU.64 R6, [R1+0x1e70] ;  /* 0x001e700001067983 */ /* 0x000f240000300a00 */
[----:B------:R-:W3:Y:S02]  /*3ca50*/  LDL.LU.64 R4, [R1+0x1e68] ;  /* 0x001e680001047983 */ /* 0x000ee40000300a00 */
[----:B---3--:R-:W-:Y:S01]  /*3ca60*/  HMMA.16816.F32.BF16 R8, R8, R4, R12 ;  /* 0x000000040808723c */ /* 0x008fe2000004180c */
[----:B------:R-:W2:Y:S01]  /*3ca70*/  LDL.LU.64 R14, [R1+0x1e60] ;  /* 0x001e6000010e7983 */ /* 0x000ea20000300a00 */
[----:B------:R-:W2:Y:S02]  /*3ca80*/  LDL.LU.64 R12, [R1+0x1e58] ;  /* 0x001e5800010c7983 */ /* 0x000ea40000300a00 */
[----:B----4-:R-:W-:Y:S02]  /*3ca90*/  STL.64 [R1+0x1e00], R6 ;  /* 0x001e000601007387 */ /* 0x010fe40000100a00 */
[----:B------:R0:W-:Y:S02]  /*3caa0*/  STL.64 [R1+0x1df8], R4 ;  /* 0x001df80401007387 */ /* 0x0001e40000100a00 */
[----:B------:R-:W-:-:S02]  /*3cab0*/  IMAD.MOV.U32 R29, RZ, RZ, R24 ;  /* 0x000000ffff1d7224 */ /* 0x000fc400078e0018 */
[----:B------:R-:W-:Y:S11]  /*3cac0*/  IMAD.MOV.U32 R28, RZ, RZ, R25 ;  /* 0x000000ffff1c7224 */ /* 0x000ff600078e0019 */
[----:B------:R-:W-:Y:S02]  /*3cad0*/  @!UPT UIADD3 URZ, URZ, URZ, URZ ;  /* 0x0000003f3f3ff290 */ /* 0x000fe4000fffe03f */
[----:B------:R1:W-:Y:S01]  /*3cae0*/  STL.64 [R1+0x140], R8 ;  /* 0x0001400801007387 */ /* 0x0003e20000100a00 */
[----:B------:R-:W-:Y:S02]  /*3caf0*/  STL.64 [R1+0x148], R10 ;  /* 0x0001480a01007387 */ /* 0x000fe40000100a00 */
[----:B0-----:R-:W3:Y:S01]  /*3cb00*/  LDL.64 R4, [R1+0x50] ;  /* 0x0000500001047983 */ /* 0x001ee20000100a00 */
[----:B-1----:R-:W4:Y:S01]  /*3cb10*/  LDL.LU.64 R8, [R1+0x30] ;  /* 0x0000300001087983 */ /* 0x002f220000300a00 */
[----:B--2---:R-:W-:Y:S11]  /*3cb20*/  HMMA.16816.F32.BF16 R20, R12, R24, R20 ;  /* 0x000000180c14723c */ /* 0x004ff60000041814 */
[----:B------:R-:W-:Y:S11]  /*3cb30*/  @!UPT UIADD3 URZ, URZ, URZ, URZ ;  /* 0x0000003f3f3ff290 */ /* 0x000ff6000fffe03f */
[----:B------:R-:W-:Y:S01]  /*3cb40*/  @!UPT UIADD3 URZ, URZ, URZ, URZ ;  /* 0x0000003f3f3ff290 */ /* 0x000fe2000fffe03f */
[----:B------:R-:W-:Y:S01]  /*3cb50*/  STL.64 [R1+0x130], R20 ;  /* 0x0001301401007387 */ /* 0x000fe20000100a00 */
[----:B------:R0:W-:Y:S03]  /*3cb60*/  STL.64 [R1+0x138], R22 ;  /* 0x0001381601007387 */ /* 0x0001e60000100a00 */
[----:B0-----:R-:W2:Y:S01]  /*3cb70*/  LDL.LU.64 R22, [R1+0x1e50] ;  /* 0x001e500001167983 */ /* 0x001ea20000300a00 */
[----:B------:R-:W2:Y:S02]  /*3cb80*/  LDL.LU.64 R20, [R1+0x1e48] ;  /* 0x001e480001147983 */ /* 0x000ea40000300a00 */
[----:B------:R-:W2:Y:S02]  /*3cb90*/  LDL.LU.64 R26, [R1+0x1e40] ;  /* 0x001e4000011a7983 */ /* 0x000ea40000300a00 */
[----:B------:R-:W2:Y:S02]  /*3cba0*/  LDL.LU.64 R24, [R1+0x1e38] ;  /* 0x001e380001187983 */ /* 0x000ea40000300a00 */
[----:B---3--:R-:W-:-:S02]  /*3cbb0*/  IMAD.MOV.U32 R11, RZ, RZ, R4 ;  /* 0x000000ffff0b7224 */ /* 0x008fc400078e0004 */
[----:B------:R-:W-:Y:S01]  /*3cbc0*/  IMAD.MOV.U32 R10, RZ, RZ, R5 ;  /* 0x000000ffff0a7224 */ /* 0x000fe200078e0005 */
[C---:B--2---:R-:W-:Y:S11]  /*3cbd0*/  HMMA.16816.F32.BF16 R24, R12.reuse, R4, R24 ;  /* 0x000000040c18723c */ /* 0x044ff60000041818 */
[----:B------:R-:W-:Y:S11]  /*3cbe0*/  @!UPT UIADD3 URZ, URZ, URZ, URZ ;  /* 0x0000003f3f3ff290 */ /* 0x000ff6000fffe03f */
[----:B------:R-:W-:Y:S01]  /*3cbf0*/  @!UPT UIADD3 URZ, URZ, URZ, URZ ;  /* 0x0000003f3f3ff290 */ /* 0x000fe2000fffe03f */
[----:B------:R0:W-:Y:S01]  /*3cc00*/  STL.64 [R1+0x120], R24 ;  /* 0x0001201801007387 */ /* 0x0001e20000100a00 */
[----:B------:R1:W-:Y:S03]  /*3cc10*/  STL.64 [R1+0x128], R26 ;  /* 0x0001281a01007387 */ /* 0x0003e60000100a00 */
[----:B0-----:R-:W1:Y:S01]  /*3cc20*/  LDL.LU.64 R24, [R1+0x1e30] ;  /* 0x001e300001187983 */ /* 0x001e620000300a00 */
[----:B------:R-:W2:Y:S02]  /*3cc30*/  LDL.LU R4, [R1+0x4e0] ;  /* 0x0004e00001047983 */ /* 0x000ea40000300800 */
[----:B------:R-:W2:Y:S02]  /*3cc40*/  LDL.LU R5, [R1+0x4e4] ;  /* 0x0004e40001057983 */ /* 0x000ea40000300800 */
[----:B------:R-:W3:Y:S01]  /*3cc50*/  LDL.LU R6, [R1+0x4e8] ;  /* 0x0004e80001067983 */ /* 0x000ee20000300800 */
[----:B------:R-:W3:Y:S04]  /*3cc60*/  LDL.LU R7, [R1+0x4ec] ;  /* 0x0004ec0001077983 */ /* 0x000ee80000300800 */
[----:B---3--:R-:W-:Y:S01]  /*3cc70*/  STL.64 [R1+0x1e18], R6 ;  /* 0x001e180601007387 */ /* 0x008fe20000100a00 */
[----:B--2---:R0:W-:Y:S01]  /*3cc80*/  STL.64 [R1+0x1e10], R4 ;  /* 0x001e100401007387 */ /* 0x0041e20000100a00 */
[C---:B-1----:R-:W-:Y:S02]  /*3cc90*/  HMMA.16816.F32.BF16 R24, R12.reuse, R24, R20 ;  /* 0x000000180c18723c */ /* 0x042fe40000041814 */
[----:B0-----:R-:W2:Y:S01]  /*3cca0*/  LDL.LU R4, [R1+0x1c0] ;  /* 0x0001c00001047983 */ /* 0x001ea20000300800 */
[----:B------:R-:W2:Y:S02]  /*3ccb0*/  LDL.LU R5, [R1+0x1c4] ;  /* 0x0001c40001057983 */ /* 0x000ea40000300800 */
[----:B------:R-:W2:Y:S02]  /*3ccc0*/  LDL.LU R6, [R1+0x1c8] ;  /* 0x0001c80001067983 */ /* 0x000ea40000300800 */
[----:B------:R-:W2:Y:S01]  /*3ccd0*/  LDL.LU R7, [R1+0x1cc] ;  /* 0x0001cc0001077983 */ /* 0x000ea20000300800 */
[----:B------:R-:W3:Y:S01]  /*3cce0*/  LDL.LU.64 R22, [R1+0x1e28] ;  /* 0x001e280001167983 */ /* 0x000ee20000300a00 */
[----:B------:R-:W3:Y:S02]  /*3ccf0*/  LDL.LU.64 R20, [R1+0x1e20] ;  /* 0x001e200001147983 */ /* 0x000ee40000300a00 */
[----:B----4-:R-:W-:Y:S11]  /*3cd00*/  STL.64 [R1+0x1db0], R8 ;  /* 0x001db00801007387 */ /* 0x010ff60000100a00 */
[----:B------:R-:W-:Y:S01]  /*3cd10*/  @!UPT UIADD3 URZ, URZ, URZ, URZ ;  /* 0x0000003f3f3ff290 */ /* 0x000fe2000fffe03f */
[----:B------:R0:W-:Y:S01]  /*3cd20*/  STL.64 [R1+0x110], R24 ;  /* 0x0001101801007387 */ /* 0x0001e20000100a00 */
[----:B------:R1:W-:Y:S03]  /*3cd30*/  STL.64 [R1+0x118], R26 ;  /* 0x0001181a01007387 */ /* 0x0003e60000100a00 */
[----:B0-----:R-:W4:Y:S01]  /*3cd40*/  LDL.LU R24, [R1+0x2e0] ;  /* 0x0002e00001187983 */ /* 0x001f220000300800 */
[----:B---3--:R-:W-:Y:S11]  /*3cd50*/  HMMA.16816.F32.BF16 R20, R12, R8, R20 ;  /* 0x000000080c14723c */ /* 0x008ff60000041814 */
[----:B------:R-:W-:Y:S11]  /*3cd60*/  @!UPT UIADD3 URZ, URZ, URZ, URZ ;  /* 0x0000003f3f3ff290 */ /* 0x000ff6000fffe03f */
[----:B------:R-:W-:Y:S01]  /*3cd70*/  @!UPT UIADD3 URZ, URZ, URZ, URZ ;  /* 0x0000003f3f3ff290 */ /* 0x000fe2000fffe03f */
[----:B------:R-:W-:Y:S01]  /*3cd80*/  STL.64 [R1+0x100], R20 ;  /* 0x0001001401007387 */ /* 0x000fe20000100a00 */
[----:B------:R-:W-:Y:S02]  /*3cd90*/  STL.64 [R1+0x108], R22 ;  /* 0x0001081601007387 */ /* 0x000fe40000100a00 */
[----:B------:R-:W4:Y:S02]  /*3cda0*/  LDL.LU R25, [R1+0x2e4] ;  /* 0x0002e40001197983 */ /* 0x000f240000300800 */
[----:B-1----:R-:W3:Y:S01]  /*3cdb0*/  LDL.LU R26, [R1+0x2e8] ;  /* 0x0002e800011a7983 */ /* 0x002ee20000300800 */
[----:B------:R-:W3:Y:S04]  /*3cdc0*/  LDL.LU R27, [R1+0x2ec] ;  /* 0x0002ec00011b7983 */ /* 0x000ee80000300800 */
[----:B---3--:R-:W-:Y:S01]  /*3cdd0*/  STL.64 [R1+0x1d10], R26 ;  /* 0x001d101a01007387 */ /* 0x008fe20000100a00 */
[----:B----4-:R0:W-:Y:S03]  /*3cde0*/  STL.64 [R1+0x1d08], R24 ;  /* 0x001d081801007387 */ /* 0x0101e60000100a00 */
[----:B0-----:R-:W3:Y:S01]  /*3cdf0*/  LDL.LU R24, [R1+0x3b0] ;  /* 0x0003b00001187983 */ /* 0x001ee20000300800 */
[----:B------:R-:W3:Y:S02]  /*3ce00*/  LDL.LU R25, [R1+0x3b4] ;  /* 0x0003b40001197983 */ /* 0x000ee40000300800 */
[----:B------:R-:W4:Y:S02]  /*3ce10*/  LDL.LU R26, [R1+0x3b8] ;  /* 0x0003b800011a7983 */ /* 0x000f240000300800 */
[----:B------:R-:W4:Y:S01]  /*3ce20*/  LDL.LU R27, [R1+0x3bc] ;  /* 0x0003bc00011b7983 */ /* 0x000f220000300800 */
[----:B------:R-:W3:Y:S01]  /*3ce30*/  LDL.LU R20, [R1+0x1b0] ;  /* 0x0001b00001147983 */ /* 0x000ee20000300800 */
[----:B------:R-:W3:Y:S02]  /*3ce40*/  LDL.LU R21, [R1+0x1b4] ;  /* 0x0001b40001157983 */ /* 0x000ee40000300800 */
[----:B------:R-:W3:Y:S02]  /*3ce50*/  LDL.LU R22, [R1+0x1b8] ;  /* 0x0001b80001167983 */ /* 0x000ee40000300800 */
[----:B------:R-:W3:Y:S02]  /*3ce60*/  LDL.LU R23, [R1+0x1bc] ;  /* 0x0001bc0001177983 */ /* 0x000ee40000300800 */
[----:B------:R-:W-:-:S02]  /*3ce70*/  IMAD.MOV.U32 R16, RZ, RZ, R19 ;  /* 0x000000ffff107224 */ /* 0x000fc400078e0013 */
[----:B------:R-:W-:-:S07]  /*3ce80*/  IMAD.MOV.U32 R17, RZ, RZ, R18 ;  /* 0x000000ffff117224 */ /* 0x000fce00078e0012 */
[----:B--2---:R-:W-:Y:S01]  /*3ce90*/  HMMA.16816.F32.BF16 R16, R12, R16, R4 ;  /* 0x000000100c10723c */ /* 0x004fe20000041804 */
[----:B---3--:R-:W-:Y:S01]  /*3cea0*/  STL.64 [R1+0x1d68], R22 ;  /* 0x001d681601007387 */ /* 0x008fe20000100a00 */
[----:B------:R-:W-:Y:S02]  /*3ceb0*/  STL.64 [R1+0x1d60], R20 ;  /* 0x001d601401007387 */ /* 0x000fe40000100a00 */
[----:B----4-:R-:W-:Y:S02]  /*3cec0*/  STL.64 [R1+0x1d20], R26 ;  /* 0x001d201a01007387 */ /* 0x010fe40000100a00 */
[----:B------:R0:W-:Y:S02]  /*3ced0*/  STL.64 [R1+0x1d18], R24 ;  /* 0x001d181801007387 */ /* 0x0001e40000100a00 */
[----:B0-----:R-:W2:Y:S04]  /*3cee0*/  LDL.64 R24, [R1+0x40] ;  /* 0x0000400001187983 */ /* 0x001ea80000100a00 */
[----:B--2---:R0:W-:Y:S04]  /*3cef0*/  STL.64 [R1+0x1db8], R24 ;  /* 0x001db81801007387 */ /* 0x0041e80000100a00 */
[----:B0-----:R-:W2:Y:S01]  /*3cf00*/  LDL.LU R24, [R1+0x4d0] ;  /* 0x0004d00001187983 */ /* 0x001ea20000300800 */
[----:B------:R-:W2:Y:S02]  /*3cf10*/  LDL.LU R25, [R1+0x4d4] ;  /* 0x0004d40001197983 */ /* 0x000ea40000300800 */
[----:B------:R-:W2:Y:S02]  /*3cf20*/  LDL.LU R26, [R1+0x4d8] ;  /* 0x0004d800011a7983 */ /* 0x000ea40000300800 */
[----:B------:R-:W2:Y:S01]  /*3cf30*/  LDL.LU R27, [R1+0x4dc] ;  /* 0x0004dc00011b7983 */ /* 0x000ea20000300800 */
[----:B------:R-:W3:Y:S01]  /*3cf40*/  LDL.LU.64 R6, [R1+0x1e18] ;  /* 0x001e180001067983 */ /* 0x000ee20000300a00 */
[----:B------:R-:W3:Y:S02]  /*3cf50*/  LDL.LU.64 R4, [R1+0x1e10] ;  /* 0x001e100001047983 */ /* 0x000ee40000300a00 */
[----:B------:R0:W-:Y:S02]  /*3cf60*/  STL.64 [R1+0x1c0], R16 ;  /* 0x0001c01001007387 */ /* 0x0001e40000100a00 */
[----:B------:R-:W-:Y:S01]  /*3cf70*/  STL.64 [R1+0x1c8], R18 ;  /* 0x0001c81201007387 */ /* 0x000fe20000100a00 */
[----:B0-----:R-:W3:Y:S01]  /*3cf80*/  LDL.LU.64 R16, [R1+0x1e08] ;  /* 0x001e080001107983 */ /* 0x001ee20000300a00 */
[----:B------:R-:W-:-:S02]  /*3cf90*/  IMAD.MOV.U32 R20, RZ, RZ, R3 ;  /* 0x000000ffff147224 */ /* 0x000fc400078e0003 */
[----:B------:R-:W-:-:S07]  /*3cfa0*/  IMAD.MOV.U32 R21, RZ, RZ, R2 ;  /* 0x000000ffff157224 */ /* 0x000fce00078e0002 */
[C---:B--2---:R-:W-:Y:S08]  /*3cfb0*/  HMMA.16816.F32.BF16 R24, R12.reuse, R20, R24 ;  /* 0x000000140c18723c */ /* 0x044ff00000041818 */
[----:B---3--:R-:W-:Y:S01]  /*3cfc0*/  HMMA.16816.F32.BF16 R4, R12, R16, R4 ;  /* 0x000000100c04723c */ /* 0x008fe20000041804 */
[----:B------:R-:W-:Y:S02]  /*3cfd0*/  IMAD.MOV.U32 R3, RZ, RZ, R16 ;  /* 0x000000ffff037224 */ /* 0x000fe400078e0010 */
[----:B------:R-:W-:Y:S11]  /*3cfe0*/  IMAD.MOV.U32 R2, RZ, RZ, R17 ;  /* 0x000000ffff027224 */ /* 0x000ff600078e0011 */
[----:B------:R-:W-:Y:S09]  /*3cff0*/  @!UPT UIADD3 URZ, URZ, URZ, URZ ;  /* 0x0000003f3f3ff290 */ /* 0x000ff2000fffe03f */
[----:B------:R-:W-:Y:S01]  /*3d000*/  STL.64 [R1+0x260], R4 ;  /* 0x0002600401007387 */ /* 0x000fe20000100a00 */
[----:B------:R0:W-:Y:S03]  /*3d010*/  STL.64 [R1+0x268], R6 ;  /* 0x0002680601007387 */ /* 0x0001e60000100a00 */
[----:B0-----:R-:W2:Y:S01]  /*3d020*/  LDL.LU.64 R6, [R1+0x1e00] ;  /* 0x001e000001067983 */ /* 0x001ea20000300a00 */
[----:B------:R-:W3:Y:S02]  /*3d030*/  LDL.LU.64 R4, [R1+0x1df8] ;  /* 0x001df80001047983 */ /* 0x000ee40000300a00 */
[----:B------:R-:W4:Y:S02]  /*3d040*/  LDL.LU.64 R18, [R1+0x1df0] ;  /* 0x001df00001127983 */ /* 0x000f240000300a00 */
[----:B------:R-:W4:Y:S01]  /*3d050*/  LDL.LU.64 R16, [R1+0x1de8] ;  /* 0x001de80001107983 */ /* 0x000f220000300a00 */
[----:B------:R0:W-:Y:S01]  /*3d060*/  STL.64 [R1+0x390], R24 ;  /* 0x0003901801007387 */ /* 0x0001e20000100a00 */
[----:B------:R-:W-:Y:S02]  /*3d070*/  STL.64 [R1+0x398], R26 ;  /* 0x0003981a01007387 */ /* 0x000fe40000100a00 */
[----:B0-----:R-:W-:-:S02]  /*3d080*/  IMAD.MOV.U32 R24, RZ, RZ, R11 ;  /* 0x000000ffff187224 */ /* 0x001fc400078e000b */
[----:B------:R-:W-:-:S05]  /*3d090*/  IMAD.MOV.U32 R25, RZ, RZ, R10 ;  /* 0x000000ffff197224 */ /* 0x000fca00078e000a */
[----:B------:R-:W-:Y:S01]  /*3d0a0*/  STL.64 [R1+0x1dd0], R24 ;  /* 0x001dd01801007387 */ /* 0x000fe20000100a00 */
        /* <DEDUP_REMOVED lines=12> */
[----:B0-----:R-:W4:Y:S01]  /*3d170*/  LDL.LU R8, [R1+0x450] ;  /* 0x0004500001087983 */ /* 0x001f220000300800 */
[----:B------:R-:W4:Y:S02]  /*3d180*/  LDL.LU R9, [R1+0x454] ;  /* 0x0004540001097983 */ /* 0x000f240000300800 */
[----:B------:R-:W4:Y:S02]  /*3d190*/  LDL.LU R10, [R1+0x458] ;  /* 0x00045800010a7983 */ /* 0x000f240000300800 */
[----:B------:R-:W4:Y:S01]  /*3d1a0*/  LDL.LU R11, [R1+0x45c] ;  /* 0x00045c00010b7983 */ /* 0x000f220000300800 */
[----:B------:R0:W-:Y:S02]  /*3d1b0*/  STL.64 [R1+0x1d80], R20 ;  /* 0x001d801401007387 */ /* 0x0001e40000100a00 */
[----:B0-----:R-:W-:-:S02]  /*3d1c0*/  IMAD.MOV.U32 R20, RZ, RZ, R3 ;  /* 0x000000ffff147224 */ /* 0x001fc400078e0003 */
[----:B------:R-:W-:-:S05]  /*3d1d0*/  IMAD.MOV.U32 R21, RZ, RZ, R2 ;  /* 0x000000ffff157224 */ /* 0x000fca00078e0002 */
[----:B------:R0:W-:Y:S04]  /*3d1e0*/  STL.64 [R1+0x1d98], R20 ;  /* 0x001d981401007387 */ /* 0x0001e80000100a00 */
        /* <DEDUP_REMOVED lines=9> */
[----:B------:R-:W2:Y:S02]  /*3d280*/  LDL.LU R21, [R1+0x414] ;  /* 0x0004140001157983 */ /* 0x000ea40000300800 */
[----:B------:R-:W3:Y:S01]  /*3d290*/  LDL.LU R22, [R1+0x418] ;  /* 0x0004180001167983 */ /* 0x000ee20000300800 */
[----:B------:R-:W3:Y:S01]  /*3d2a0*/  LDL.LU R23, [R1+0x41c] ;  /* 0x00041c0001177983 */ /* 0x000ee20000300800 */
[----:B------:R-:W-:Y:S02]  /*3d2b0*/  IMAD.MOV.U32 R24, RZ, RZ, R29 ;  /* 0x000000ffff187224 */ /* 0x000fe400078e001d */
[----:B------:R-:W-:Y:S01]  /*3d2c0*/  IMAD.MOV.U32 R25, RZ, RZ, R28 ;  /* 0x000000ffff197224 */ /* 0x000fe200078e001c */
        /* <DEDUP_REMOVED lines=8> */
[----:B0-----:R-:W3:Y:S01]  /*3d350*/  LDL.LU R4, [R1+0x370] ;  /* 0x0003700001047983 */ /* 0x001ee20000300800 */
[----:B------:R-:W3:Y:S02]  /*3d360*/  LDL.LU R5, [R1+0x374] ;  /* 0x0003740001057983 */ /* 0x000ee40000300800 */
[----:B------:R-:W2:Y:S02]  /*3d370*/  LDL.LU R6, [R1+0x378] ;  /* 0x0003780001067983 */ /* 0x000ea40000300800 */
[----:B------:R-:W2:Y:S01]  /*3d380*/  LDL.LU R7, [R1+0x37c] ;  /* 0x00037c0001077983 */ /* 0x000ea20000300800 */
[C---:B----4-:R-:W-:Y:S01]  /*3d390*/  HMMA.16816.F32.BF16 R24, R16.reuse, R24, R8 ;  /* 0x000000181018723c */ /* 0x050fe20000041808 */
[----:B--2---:R-:W-:Y:S01]  /*3d3a0*/  STL.64 [R1+0x1d90], R6 ;  /* 0x001d900601007387 */ /* 0x004fe20000100a00 */
[----:B---3--:R0:W-:Y:S03]  /*3d3b0*/  STL.64 [R1+0x1d88], R4 ;  /* 0x001d880401007387 */ /* 0x0081e60000100a00 */
[----:B0-----:R-:W2:Y:S01]  /*3d3c0*/  LDL.LU R4, [R1+0x400] ;  /* 0x0004000001047983 */ /* 0x001ea20000300800 */
[----:B------:R-:W2:Y:S02]  /*3d3d0*/  LDL.LU R5, [R1+0x404] ;  /* 0x0004040001057983 */ /* 0x000ea40000300800 */
[----:B------:R-:W2:Y:S02]  /*3d3e0*/  LDL.LU R6, [R1+0x408] ;  /* 0x0004080001067983 */ /* 0x000ea40000300800 */
[----:B------:R-:W2:Y:S01]  /*3d3f0*/  LDL.LU R7, [R1+0x40c] ;  /* 0x00040c0001077983 */ /* 0x000ea20000300800 */
[----:B------:R-:W3:Y:S01]  /*3d400*/  LDL.LU.64 R12, [R1+0x20] ;  /* 0x00002000010c7983 */ /* 0x000ee20000300a00 */
[----:B------:R-:W4:Y:S02]  /*3d410*/  LDL.LU.64 R10, [R1+0x1de0] ;  /* 0x001de000010a7983 */ /* 0x000f240000300a00 */
[----:B------:R-:W4:Y:S09]  /*3d420*/  LDL.LU.64 R8, [R1+0x1dd8] ;  /* 0x001dd80001087983 */ /* 0x000f320000300a00 */
[----:B------:R0:W-:Y:S01]  /*3d430*/  STL.64 [R1+0x470], R24 ;  /* 0x0004701801007387 */ /* 0x0001e20000100a00 */
[----:B------:R4:W-:Y:S04]  /*3d440*/  STL.64 [R1+0x478], R26 ;  /* 0x0004781a01007387 */ /* 0x0009e80000100a00 */
        /* <DEDUP_REMOVED lines=23> */
[----:B------:R-:W3:Y:S02]  /*3d5c0*/  LDL.LU.64 R20, [R1+0x1da0] ;  /* 0x001da00001147983 */ /* 0x000ee40000300a00 */
[----:B------:R0:W-:Y:S02]  /*3d5d0*/  STL.64 [R1+0x1d28], R8 ;  /* 0x001d280801007387 */ /* 0x0001e40000100a00 */
[----:B0-----:R-:W4:Y:S01]  /*3d5e0*/  LDL.LU R8, [R1+0x3c0] ;  /* 0x0003c00001087983 */ /* 0x001f220000300800 */
[----:B------:R-:W4:Y:S02]  /*3d5f0*/  LDL.LU R9, [R1+0x3c4] ;  /* 0x0003c40001097983 */ /* 0x000f240000300800 */
[----:B------:R-:W2:Y:S02]  /*3d600*/  LDL.LU R10, [R1+0x3c8] ;  /* 0x0003c800010a7983 */ /* 0x000ea40000300800 */
[----:B------:R-:W2:Y:S01]  /*3d610*/  LDL.LU R11, [R1+0x3cc] ;  /* 0x0003cc00010b7983 */ /* 0x000ea20000300800 */
[C---:B---3--:R-:W-:Y:S01]  /*3d620*/  HMMA.16816.F32.BF16 R20, R16.reuse, R12, R20 ;  /* 0x0000000c1014723c */ /* 0x048fe20000041814 */
[----:B--2---:R-:W-:Y:S01]  /*3d630*/  STL.64 [R1+0x1d48], R10 ;  /* 0x001d480a01007387 */ /* 0x004fe20000100a00 */
[----:B----4-:R0:W-:Y:S03]  /*3d640*/  STL.64 [R1+0x1d40], R8 ;  /* 0x001d400801007387 */ /* 0x0101e60000100a00 */
[----:B0-----:R-:W2:Y:S01]  /*3d650*/  LDL.LU R8, [R1+0x3e0] ;  /* 0x0003e00001087983 */ /* 0x001ea20000300800 */
[----:B------:R-:W2:Y:S02]  /*3d660*/  LDL.LU R9, [R1+0x3e4] ;  /* 0x0003e40001097983 */ /* 0x000ea40000300800 */
[----:B------:R-:W2:Y:S02]  /*3d670*/  LDL.LU R10, [R1+0x3e8] ;  /* 0x0003e800010a7983 */ /* 0x000ea40000300800 */
[----:B------:R-:W2:Y:S11]  /*3d680*/  LDL.LU R11, [R1+0x3ec] ;  /* 0x0003ec00010b7983 */ /* 0x000eb60000300800 */
[----:B------:R-:W-:Y:S02]  /*3d690*/  @!UPT UIADD3 URZ, URZ, URZ, URZ ;  /* 0x0000003f3f3ff290 */ /* 0x000fe4000fffe03f */
        /* <DEDUP_REMOVED lines=8> */
[----:B------:R3:W-:Y:S03]  /*3d720*/  STL.64 [R1+0x428], R22 ;  /* 0x0004281601007387 */ /* 0x0007e60000100a00 */
[----:B0-----:R-:W3:Y:S02]  /*3d730*/  LDL.LU.64 R20, [R1+0x1d80] ;  /* 0x001d800001147983 */ /* 0x001ee40000300a00 */
[C---:B---3--:R-:W-:Y:S02]  /*3d740*/  HMMA.16816.F32.BF16 R20, R16.reuse, R20, R4 ;  /* 0x000000141014723c */ /* 0x048fe40000041804 */
[----:B------:R-:W3:Y:S01]  /*3d750*/  LDL.LU.64 R6, [R1+0x1d78] ;  /* 0x001d780001067983 */ /* 0x000ee20000300a00 */
[----:B------:R-:W4:Y:S11]  /*3d760*/  LDL.LU.64 R4, [R1+0x1d70] ;  /* 0x001d700001047983 */ /* 0x000f360000300a00 */
[----:B------:R-:W-:Y:S09]  /*3d770*/  @!UPT UIADD3 URZ, URZ, URZ, URZ ;  /* 0x0000003f3f3ff290 */ /* 0x000ff2000fffe03f */
[----:B------:R-:W-:Y:S01]  /*3d780*/  STL.64 [R1+0x410], R20 ;  /* 0x0004101401007387 */ /* 0x000fe20000100a00 */
[----:B------:R0:W-:Y:S03]  /*3d790*/  STL.64 [R1+0x418], R22 ;  /* 0x0004181601007387 */ /* 0x0001e60000100a00 */
[----:B0-----:R-:W4:Y:S01]  /*3d7a0*/  LDL.LU.64 R22, [R1+0x1d68] ;  /* 0x001d680001167983 */ /* 0x001f220000300a00 */
[----:B------:R-:W4:Y:S02]  /*3d7b0*/  LDL.LU.64 R20, [R1+0x1d60] ;  /* 0x001d600001147983 */ /* 0x000f240000300a00 */
[----:B----4-:R-:W-:Y:S01]  /*3d7c0*/  HMMA.16816.F32.BF16 R16, R16, R4, R20 ;  /* 0x000000041010723c */ /* 0x010fe20000041814 */
[----:B------:R-:W2:Y:S01]  /*3d7d0*/  LDL.LU.64 R22, [R1+0x1d58] ;  /* 0x001d580001167983 */ /* 0x000ea20000300a00 */
[----:B------:R-:W2:Y:S02]  /*3d7e0*/  LDL.LU.64 R20, [R1+0x1d50] ;  /* 0x001d500001147983 */ /* 0x000ea40000300a00 */
[----:B---3--:R-:W-:Y:S02]  /*3d7f0*/  STL.64 [R1+0x1ce8], R6 ;  /* 0x001ce80601007387 */ /* 0x008fe40000100a00 */
[----:B------:R0:W-:Y:S02]  /*3d800*/  STL.64 [R1+0x1ce0], R4 ;  /* 0x001ce00401007387 */ /* 0x0001e40000100a00 */
[----:B------:R-:W-:-:S02]  /*3d810*/  IMAD.MOV.U32 R3, RZ, RZ, R24 ;  /* 0x000000ffff037224 */ /* 0x000fc400078e0018 */
[----:B------:R-:W-:Y:S11]  /*3d820*/  IMAD.MOV.U32 R2, RZ, RZ, R25 ;  /* 0x000000ffff027224 */ /* 0x000ff600078e0019 */
[----:B------:R-:W-:Y:S02]  /*3d830*/  @!UPT UIADD3 URZ, URZ, URZ, URZ ;  /* 0x0000003f3f3ff290 */ /* 0x000fe4000fffe03f */
[----:B------:R1:W-:Y:S01]  /*3d840*/  STL.64 [R1+0x370], R16 ;  /* 0x0003701001007387 */ /* 0x0003e20000100a00 */
[----:B------:R-:W-:Y:S02]  /*3d850*/  STL.64 [R1+0x378], R18 ;  /* 0x0003781201007387 */ /* 0x000fe40000100a00 */
[----:B0-----:R-:W3:Y:S02]  /*3d860*/  LDL.LU R4, [R1+0x3d0] ;  /* 0x0003d00001047983 */ /* 0x001ee40000300800 */
[----:B------:R-:W3:Y:S01]  /*3d870*/  LDL.LU R5, [R1+0x3d4] ;  /* 0x0003d40001057983 */ /* 0x000ee20000300800 */
[----:B------:R-:W3:Y:S01]  /*3d880*/  LDL.LU R6, [R1+0x3d8] ;  /* 0x0003d80001067983 */ /* 0x000ee20000300800 */
[----:B------:R-:W3:Y:S03]  /*3d890*/  LDL.LU R7, [R1+0x3dc] ;  /* 0x0003dc0001077983 */ /* 0x000ee60000300800 */
[----:B-1----:R-:W4:Y:S01]  /*3d8a0*/  LDL.LU.64 R16, [R1+0x10] ;  /* 0x0000100001107983 */ /* 0x002f220000300a00 */
        /* <DEDUP_REMOVED lines=20> */
[----:B------:R0:W-:Y:S01]  /*3d9f0*/  STL.64 [R1+0x3e0], R8 ;  /* 0x0003e00801007387 */ /* 0x0001e20000100a00 */
[----:B------:R-:W-:Y:S03]  /*3da00*/  STL.64 [R1+0x3e8], R10 ;  /* 0x0003e80a01007387 */ /* 0x000fe60000100a00 */
[----:B0-----:R-:W2:Y:S01]  /*3da10*/  LDL.LU.64 R8, [R1+0x1d28] ;  /* 0x001d280001087983 */ /* 0x001ea20000300a00 */
[----:B------:R-:W2:Y:S02]  /*3da20*/  LDL.LU.64 R26, [R1+0x1d20] ;  /* 0x001d2000011a7983 */ /* 0x000ea40000300a00 */
[----:B------:R-:W2:Y:S02]  /*3da30*/  LDL.LU.64 R24, [R1+0x1d18] ;  /* 0x001d180001187983 */ /* 0x000ea40000300a00 */
        /* <DEDUP_REMOVED lines=9> */
[----:B------:R-:W-:-:S05]  /*3dad0*/  IMAD.MOV.U32 R9, RZ, RZ, R6 ;  /* 0x000000ffff097224 */ /* 0x000fca00078e0006 */
[----:B------:R0:W-:Y:S02]  /*3dae0*/  STL.64 [R1+0x1ca0], R8 ;  /* 0x001ca00801007387 */ /* 0x0001e40000100a00 */
[----:B0-----:R-:W-:Y:S02]  /*3daf0*/  IMAD.MOV.U32 R8, RZ, RZ, R5 ;  /* 0x000000ffff087224 */ /* 0x001fe400078e0005 */
[----:B------:R-:W-:-:S05]  /*3db00*/  IMAD.MOV.U32 R9, RZ, RZ, R4 ;  /* 0x000000ffff097224 */ /* 0x000fca00078e0004 */
[----:B------:R0:W-:Y:S02]  /*3db10*/  STL.64 [R1+0x1cb8], R8 ;  /* 0x001cb80801007387 */ /* 0x0001e40000100a00 */
[----:B0-----:R-:W-:Y:S02]  /*3db20*/  IMAD.MOV.U32 R8, RZ, RZ, R3 ;  /* 0x000000ffff087224 */ /* 0x001fe400078e0003 */
[----:B------:R-:W-:-:S05]  /*3db30*/  IMAD.MOV.U32 R9, RZ, RZ, R2 ;  /* 0x000000ffff097224 */ /* 0x000fca00078e0002 */
[----:B------:R0:W-:Y:S04]  /*3db40*/  STL.64 [R1+0x1cf0], R8 ;  /* 0x001cf00801007387 */ /* 0x0001e80000100a00 */
[----:B0-----:R-:W3:Y:S01]  /*3db50*/  LDL.LU R8, [R1+0x2c0] ;  /* 0x0002c00001087983 */ /* 0x001ee20000300800 */
[C---:B--2---:R-:W-:Y:S11]  /*3db60*/  HMMA.16816.F32.BF16 R4, R20.reuse, R12, R24 ;  /* 0x0000000c1404723c */ /* 0x044ff60000041818 */
[----:B------:R-:W-:Y:S11]  /*3db70*/  @!UPT UIADD3 URZ, URZ, URZ, URZ ;  /* 0x0000003f3f3ff290 */ /* 0x000ff6000fffe03f */
[----:B------:R-:W-:Y:S01]  /*3db80*/  @!UPT UIADD3 URZ, URZ, URZ, URZ ;  /* 0x0000003f3f3ff290 */ /* 0x000fe2000fffe03f */
[----:B------:R-:W-:Y:S01]  /*3db90*/  STL.64 [R1+0x3c0], R4 ;  /* 0x0003c00401007387 */ /* 0x000fe20000100a00 */
[----:B------:R-:W-:Y:S02]  /*3dba0*/  STL.64 [R1+0x3c8], R6 ;  /* 0x0003c80601007387 */ /* 0x000fe40000100a00 */
[----:B------:R-:W3:Y:S02]  /*3dbb0*/  LDL.LU R9, [R1+0x2c4] ;  /* 0x0002c40001097983 */ /* 0x000ee40000300800 */
[----:B------:R-:W2:Y:S01]  /*3dbc0*/  LDL.LU R10, [R1+0x2c8] ;  /* 0x0002c800010a7983 */ /* 0x000ea20000300800 */
[----:B------:R-:W2:Y:S04]  /*3dbd0*/  LDL.LU R11, [R1+0x2cc] ;  /* 0x0002cc00010b7983 */ /* 0x000ea80000300800 */
[----:B--2---:R-:W-:Y:S01]  /*3dbe0*/  STL.64 [R1+0x1d00], R10 ;  /* 0x001d000a01007387 */ /* 0x004fe20000100a00 */
[----:B---3--:R0:W-:Y:S03]  /*3dbf0*/  STL.64 [R1+0x1cf8], R8 ;  /* 0x001cf80801007387 */ /* 0x0081e60000100a00 */
[----:B0-----:R-:W4:Y:S01]  /*3dc00*/  LDL.LU R8, [R1+0x2d0] ;  /* 0x0002d00001087983 */ /* 0x001f220000300800 */
[----:B------:R-:W4:Y:S02]  /*3dc10*/  LDL.LU R9, [R1+0x2d4] ;  /* 0x0002d40001097983 */ /* 0x000f240000300800 */
[----:B------:R-:W4:Y:S02]  /*3dc20*/  LDL.LU R10, [R1+0x2d8] ;  /* 0x0002d800010a7983 */ /* 0x000f240000300800 */
[----:B------:R-:W4:Y:S01]  /*3dc30*/  LDL.LU R11, [R1+0x2dc] ;  /* 0x0002dc00010b7983 */ /* 0x000f220000300800 */
[----:B------:R-:W2:Y:S01]  /*3dc40*/  LDL.64 R4, [R1] ;  /* 0x0000000001047983 */ /* 0x000ea20000100a00 */
[----:B------:R-:W3:Y:S02]  /*3dc50*/  LDL.LU R24, [R1+0x1a0] ;  /* 0x0001a00001187983 */ /* 0x000ee40000300800 */
[----:B------:R-:W3:Y:S02]  /*3dc60*/  LDL.LU R25, [R1+0x1a4] ;  /* 0x0001a40001197983 */ /* 0x000ee40000300800 */
[----:B------:R-:W3:Y:S01]  /*3dc70*/  LDL.LU R26, [R1+0x1a8] ;  /* 0x0001a800011a7983 */ /* 0x000ee20000300800 */
[----:B------:R-:W3:Y:S01]  /*3dc80*/  LDL.LU R27, [R1+0x1ac] ;  /* 0x0001ac00011b7983 */ /* 0x000ee20000300800 */
        /* <DEDUP_REMOVED lines=11> */
[----:B----4-:R-:W-:Y:S01]  /*3dd40*/  HMMA.16816.F32.BF16 R8, R20, R16, R8 ;  /* 0x000000101408723c */ /* 0x010fe20000041808 */
[----:B--2---:R-:W-:Y:S01]  /*3dd50*/  STL.64 [R1+0x1cb0], R14 ;  /* 0x001cb00e01007387 */ /* 0x004fe20000100a00 */
[----:B------:R0:W-:Y:S03]  /*3dd60*/  STL.64 [R1+0x1ca8], R12 ;  /* 0x001ca80c01007387 */ /* 0x0001e60000100a00 */
        /* <DEDUP_REMOVED lines=13> */
[----:B------:R-:W4:Y:S02]  /*3de40*/  LDL.LU.64 R8, [R1+0x1cf8] ;  /* 0x001cf80001087983 */ /* 0x000f240000300a00 */
[----:B------:R0:W-:Y:S02]  /*3de50*/  STL.64 [R1+0x1c78], R16 ;  /* 0x001c781001007387 */ /* 0x0001e40000100a00 */
[----:B------:R-:W-:-:S02]  /*3de60*/  IMAD.MOV.U32 R3, RZ, RZ, R4 ;  /* 0x000000ffff037224 */ /* 0x000fc400078e0004 */
[----:B------:R-:W-:Y:S01]  /*3de70*/  IMAD.MOV.U32 R2, RZ, RZ, R5 ;  /* 0x000000ffff027224 */ /* 0x000fe200078e0005 */
[----:B0-----:R-:W2:Y:S01]  /*3de80*/  LDL.LU R16, [R1+0x1d0] ;  /* 0x0001d00001107983 */ /* 0x001ea20000300800 */
[----:B------:R-:W2:Y:S02]  /*3de90*/  LDL.LU R17, [R1+0x1d4] ;  /* 0x0001d40001117983 */ /* 0x000ea40000300800 */
[----:B------:R-:W2:Y:S02]  /*3dea0*/  LDL.LU R18, [R1+0x1d8] ;  /* 0x0001d80001127983 */ /* 0x000ea40000300800 */
[----:B------:R-:W2:Y:S01]  /*3deb0*/  LDL.LU R19, [R1+0x1dc] ;  /* 0x0001dc0001137983 */ /* 0x000ea20000300800 */
[C---:B----4-:R-:W-:Y:S11]  /*3dec0*/  HMMA.16816.F32.BF16 R8, R20.reuse, R4, R8 ;  /* 0x000000041408723c */ /* 0x050ff60000041808 */
[----:B------:R-:W-:Y:S11]  /*3ded0*/  @!UPT UIADD3 URZ, URZ, URZ, URZ ;  /* 0x0000003f3f3ff290 */ /* 0x000ff6000fffe03f */
[----:B------:R-:W-:Y:S01]  /*3dee0*/  @!UPT UIADD3 URZ, URZ, URZ, URZ ;  /* 0x0000003f3f3ff290 */ /* 0x000fe2000fffe03f */
[----:B------:R0:W-:Y:S01]  /*3def0*/  STL.64 [R1+0x3a0], R8 ;  /* 0x0003a00801007387 */ /* 0x0001e20000100a00 */
[----:B------:R2:W-:Y:S03]  /*3df00*/  STL.64 [R1+0x3a8], R10 ;  /* 0x0003a80a01007387 */ /* 0x0005e60000100a00 */
[----:B0-----:R-:W2:Y:S01]  /*3df10*/  LDL.LU.64 R8, [R1+0x1cf0] ;  /* 0x001cf00001087983 */ /* 0x001ea20000300a00 */
[----:B------:R-:W4:Y:S02]  /*3df20*/  LDL.LU.64 R6, [R1+0x1ce8] ;  /* 0x001ce80001067983 */ /* 0x000f240000300a00 */
[----:B------:R-:W3:Y:S02]  /*3df30*/  LDL.LU.64 R4, [R1+0x1ce0] ;  /* 0x001ce00001047983 */ /* 0x000ee40000300a00 */
[----:B---3--:R-:W-:Y:S01]  /*3df40*/  HMMA.16816.F32.BF16 R20, R20, R4, R24 ;  /* 0x000000041414723c */ /* 0x008fe20000041818 */
[----:B------:R-:W2:Y:S01]  /*3df50*/  LDL.LU.64 R26, [R1+0x1cd8] ;  /* 0x001cd800011a7983 */ /* 0x000ea20000300a00 */
[----:B------:R-:W2:Y:S11]  /*3df60*/  LDL.LU.64 R24, [R1+0x1cd0] ;  /* 0x001cd00001187983 */ /* 0x000eb60000300a00 */
[----:B------:R-:W-:Y:S10]  /*3df70*/  @!UPT UIADD3 URZ, URZ, URZ, URZ ;  /* 0x0000003f3f3ff290 */ /* 0x000ff4000fffe03f */
[----:B------:R-:W-:Y:S01]  /*3df80*/  STL.64 [R1+0x2e0], R20 ;  /* 0x0002e01401007387 */ /* 0x000fe20000100a00 */
[----:B------:R-:W-:Y:S01]  /*3df90*/  STL.64 [R1+0x2e8], R22 ;  /* 0x0002e81601007387 */ /* 0x000fe20000100a00 */
        /* <DEDUP_REMOVED lines=21> */
[----:B--2---:R-:W-:Y:S11]  /*3e0f0*/  HMMA.16816.F32.BF16 R12, R24, R8, R12 ;  /* 0x00000008180c723c */ /* 0x004ff6000004180c */
[----:B------:R-:W-:Y:S11]  /*3e100*/  @!UPT UIADD3 URZ, URZ, URZ, URZ ;  /* 0x0000003f3f3ff290 */ /* 0x000ff6000fffe03f */
[----:B------:R-:W-:Y:S01]  /*3e110*/  @!UPT UIADD3 URZ, URZ, URZ, URZ ;  /* 0x0000003f3f3ff290 */ /* 0x000fe2000fffe03f */
[----:B------:R0:W-:Y:S01]  /*3e120*/  STL.64 [R1+0x2a0], R12 ;  /* 0x0002a00c01007387 */ /* 0x0001e20000100a00 */
[----:B------:R-:W-:Y:S03]  /*3e130*/  STL.64 [R1+0x2a8], R14 ;  /* 0x0002a80e01007387 */ /* 0x000fe60000100a00 */
[----:B0-----:R-:W2:Y:S01]  /*3e140*/  LDL.LU.64 R12, [R1+0x1c80] ;  /* 0x001c8000010c7983 */ /* 0x001ea20000300a00 */
[----:B------:R-:W-:Y:S02]  /*3e150*/  IMAD.MOV.U32 R20, RZ, RZ, R3 ;  /* 0x000000ffff147224 */ /* 0x000fe400078e0003 */
[----:B------:R-:W-:Y:S02]  /*3e160*/  IMAD.MOV.U32 R21, RZ, RZ, R2 ;  /* 0x000000ffff157224 */ /* 0x000fe400078e0002 */
[----:B------:R-:W-:Y:S02]  /*3e170*/  IMAD.MOV.U32 R2, RZ, RZ, R8 ;  /* 0x000000ffff027224 */ /* 0x000fe400078e0008 */
[----:B------:R-:W-:-:S02]  /*3e180*/  IMAD.MOV.U32 R3, RZ, RZ, R9 ;  /* 0x000000ffff037224 */ /* 0x000fc400078e0009 */
[----:B----4-:R-:W0:Y:S04]  /*3e190*/  LDSM.16.MT88.4 R8, [R7+0xc100] ;  /* 0x00c100000708783b */ /* 0x010e280000004200 */
[----:B0-----:R-:W-:Y:S01]  /*3e1a0*/  STL.64 [R1+0x1c60], R10 ;  /* 0x001c600a01007387 */ /* 0x001fe20000100a00 */
[----:B------:R0:W-:Y:S03]  /*3e1b0*/  STL.64 [R1+0x1c58], R8 ;  /* 0x001c580801007387 */ /* 0x0001e60000100a00 */
        /* <DEDUP_REMOVED lines=9> */
[----:B------:R1:W-:Y:S01]  /*3e250*/  STL.64 [R1+0x290], R16 ;  /* 0x0002901001007387 */ /* 0x0003e20000100a00 */
[----:B------:R-:W-:Y:S03]  /*3e260*/  STL.64 [R1+0x298], R18 ;  /* 0x0002981201007387 */ /* 0x000fe60000100a00 */
[----:B-1----:R-:W2:Y:S01]  /*3e270*/  LDL.LU.64 R16, [R1+0x1c78] ;  /* 0x001c780001107983 */ /* 0x002ea20000300a00 */
[----:B------:R-:W4:Y:S03]  /*3e280*/  LDL.LU R7, [R1+0x1c70] ;  /* 0x001c700001077983 */ /* 0x000f260000300800 */
[----:B0-----:R-:W-:Y:S01]  /*3e290*/  STL.64 [R1+0x1bd0], R14 ;  /* 0x001bd00e01007387 */ /* 0x001fe20000100a00 */
[----:B------:R0:W-:Y:S03]  /*3e2a0*/  STL.64 [R1+0x1bc8], R12 ;  /* 0x001bc80c01007387 */ /* 0x0001e60000100a00 */
[----:B0-----:R-:W2:Y:S01]  /*3e2b0*/  LDL.LU R12, [R1+0x270] ;  /* 0x00027000010c7983 */ /* 0x001ea20000300800 */
[----:B------:R-:W2:Y:S02]  /*3e2c0*/  LDL.LU R13, [R1+0x274] ;  /* 0x00027400010d7983 */ /* 0x000ea40000300800 */
[----:B------:R-:W2:Y:S02]  /*3e2d0*/  LDL.LU R14, [R1+0x278] ;  /* 0x00027800010e7983 */ /* 0x000ea40000300800 */
[----:B------:R-:W2:Y:S01]  /*3e2e0*/  LDL.LU R15, [R1+0x27c] ;  /* 0x00027c00010f7983 */ /* 0x000ea20000300800 */
[C---:B---3--:R-:W-:Y:S01]  /*3e2f0*/  HMMA.16816.F32.BF16 R8, R24.reuse, R20, R8 ;  /* 0x000000141808723c */ /* 0x048fe20000041808 */
[----:B------:R-:W-:Y:S07]  /*3e300*/  LDSM.16.MT88.4 R20, [R0+0xe080] ;  /* 0x00e080000014783b */ /* 0x000fee0000004200 */
[----:B--2---:R-:W-:Y:S11]  /*3e310*/  HMMA.16816.F32.BF16 R12, R24, R16, R12 ;  /* 0x00000010180c723c */ /* 0x004ff6000004180c */
[----:B------:R-:W-:Y:S11]  /*3e320*/  @!UPT UIADD3 URZ, URZ, URZ, URZ ;  /* 0x0000003f3f3ff290 */ /* 0x000ff6000fffe03f */
[----:B------:R-:W-:Y:S01]  /*3e330*/  @!UPT UIADD3 URZ, URZ, URZ, URZ ;  /* 0x0000003f3f3ff290 */ /* 0x000fe2000fffe03f */
[----:B------:R0:W-:Y:S02]  /*3e340*/  STL.64 [R1+0x280], R12 ;  /* 0x0002800c01007387 */ /* 0x0001e40000100a00 */
[----:B0-----:R-:W-:Y:S02]  /*3e350*/  IMAD.MOV.U32 R13, RZ, RZ, R16 ;  /* 0x000000ffff0d7224 */ /* 0x001fe400078e0010 */
[----:B------:R-:W-:Y:S02]  /*3e360*/  IMAD.MOV.U32 R12, RZ, RZ, R17 ;  /* 0x000000ffff0c7224 */ /* 0x000fe400078e0011 */
[----:B------:R-:W0:Y:S04]  /*3e370*/  LDSM.16.MT88.4 R16, [R0+0xe000] ;  /* 0x00e000000010783b */ /* 0x000e280000004200 */
[----:B------:R-:W-:Y:S04]  /*3e380*/  STL.64 [R1+0x288], R14 ;  /* 0x0002880e01007387 */ /* 0x000fe80000100a00 */
[----:B0-----:R-:W-:Y:S01]  /*3e390*/  STL.64 [R1+0x1b40], R18 ;  /* 0x001b401201007387 */ /* 0x001fe20000100a00 */
[----:B------:R0:W-:Y:S02]  /*3e3a0*/  STL.64 [R1+0x1b38], R16 ;  /* 0x001b381001007387 */ /* 0x0001e40000100a00 */
[----:B0-----:R-:W-:-:S02]  /*3e3b0*/  IMAD.MOV.U32 R16, RZ, RZ, R13 ;  /* 0x000000ffff107224 */ /* 0x001fc400078e000d */
[----:B------:R-:W-:-:S05]  /*3e3c0*/  IMAD.MOV.U32 R17, RZ, RZ, R12 ;  /* 0x000000ffff117224 */ /* 0x000fca00078e000c */
[----:B------:R-:W-:Y:S01]  /*3e3d0*/  STL.64 [R1+0x1c20], R16 ;  /* 0x001c201001007387 */ /* 0x000fe20000100a00 */
[----:B------:R-:W-:Y:S02]  /*3e3e0*/  STL.64 [R1+0x1ab8], R22 ;  /* 0x001ab81601007387 */ /* 0x000fe40000100a00 */
[----:B------:R-:W-:Y:S02]  /*3e3f0*/  STL.64 [R1+0x270], R8 ;  /* 0x0002700801007387 */ /* 0x000fe40000100a00 */
[----:B------:R-:W-:Y:S01]  /*3e400*/  STL.64 [R1+0x278], R10 ;  /* 0x0002780a01007387 */ /* 0x000fe20000100a00 */
[----:B------:R0:W-:Y:S04]  /*3e410*/  STL.64 [R1+0x1ab0], R20 ;  /* 0x001ab01401007387 */ /* 0x0001e80000100a00 */
[----:B0-----:R-:W2:Y:S01]  /*3e420*/  LDL.LU R20, [R1+0x70] ;  /* 0x0000700001147983 */ /* 0x001ea20000300800 */
[----:B------:R-:W2:Y:S02]  /*3e430*/  LDL.LU R21, [R1+0x74] ;  /* 0x0000740001157983 */ /* 0x000ea40000300800 */
[----:B------:R-:W3:Y:S02]  /*3e440*/  LDL.LU R22, [R1+0x78] ;  /* 0x0000780001167983 */ /* 0x000ee40000300800 */
[----:B------:R-:W3:Y:S01]  /*3e450*/  LDL.LU R23, [R1+0x7c] ;  /* 0x00007c0001177983 */ /* 0x000ee20000300800 */
        /* <DEDUP_REMOVED lines=11> */
[----:B------:R-:W2:Y:S02]  /*3e510*/  LDL.LU R19, [R1+0x56c] ;  /* 0x00056c0001137983 */ /* 0x000ea40000300800 */
[----:B--2---:R-:W-:Y:S01]  /*3e520*/  STL.64 [R1+0x1c30], R18 ;  /* 0x001c301201007387 */ /* 0x004fe20000100a00 */
[----:B------:R0:W-:Y:S03]  /*3e530*/  STL.64 [R1+0x1c28], R16 ;  /* 0x001c281001007387 */ /* 0x0001e60000100a00 */
[----:B0-----:R-:W2:Y:S04]  /*3e540*/  LDL.LU.64 R16, [R1+0x50] ;  /* 0x0000500001107983 */ /* 0x001ea80000300a00 */
[----:B--2---:R0:W-:Y:S04]  /*3e550*/  STL.64 [R1+0x1c40], R16 ;  /* 0x001c401001007387 */ /* 0x0041e80000100a00 */
[----:B0-----:R-:W2:Y:S01]  /*3e560*/  LDL.LU.64 R16, [R1+0x60] ;  /* 0x0000600001107983 */ /* 0x001ea20000300a00 */
        /* <DEDUP_REMOVED lines=8> */
[----:B0-----:R-:W2:Y:S01]  /*3e5f0*/  LDL.LU.64 R12, [R1+0x40] ;  /* 0x00004000010c7983 */ /* 0x001ea20000300a00 */
[----:B------:R-:W-:Y:S03]  /*3e600*/  HMMA.16816.F32.BF16 R24, R24, R4, R8 ;  /* 0x000000041818723c */ /* 0x000fe60000041808 */
[----:B--2---:R0:W-:Y:S04]  /*3e610*/  STL.64 [R1+0x1c38], R12 ;  /* 0x001c380c01007387 */ /* 0x0041e80000100a00 */
[----:B0-----:R-:W2:Y:S01]  /*3e620*/  LDL.LU R12, [R1+0x570] ;  /* 0x00057000010c7983 */ /* 0x001ea20000300800 */
[----:B------:R-:W2:Y:S02]  /*3e630*/  LDL.LU R13, [R1+0x574] ;  /* 0x00057400010d7983 */ /* 0x000ea40000300800 */
[----:B------:R-:W2:Y:S02]  /*3e640*/  LDL.LU R14, [R1+0x578] ;  /* 0x00057800010e7983 */ /* 0x000ea40000300800 */
[----:B------:R-:W2:Y:S01]  /*3e650*/  LDL.LU R15, [R1+0x57c] ;  /* 0x00057c00010f7983 */ /* 0x000ea20000300800 */
[----:B---3--:R-:W-:Y:S01]  /*3e660*/  STL.64 [R1+0x1b50], R22 ;  /* 0x001b501601007387 */ /* 0x008fe20000100a00 */
[----:B------:R0:W-:Y:S03]  /*3e670*/  STL.64 [R1+0x1b48], R20 ;  /* 0x001b481401007387 */ /* 0x0001e60000100a00 */
[----:B0-----:R-:W3:Y:S01]  /*3e680*/  LDL.LU R20, [R1+0x90] ;  /* 0x0000900001147983 */ /* 0x001ee20000300800 */
[----:B------:R-:W3:Y:S02]  /*3e690*/  LDL.LU R21, [R1+0x94] ;  /* 0x0000940001157983 */ /* 0x000ee40000300800 */
[----:B------:R-:W2:Y:S02]  /*3e6a0*/  LDL.LU R22, [R1+0x98] ;  /* 0x0000980001167983 */ /* 0x000ea40000300800 */
[----:B------:R-:W2:Y:S02]  /*3e6b0*/  LDL.LU R23, [R1+0x9c] ;  /* 0x00009c0001177983 */ /* 0x000ea40000300800 */
[----:B--2---:R-:W-:Y:S01]  /*3e6c0*/  STL.64 [R1+0x1b60], R22 ;  /* 0x001b601601007387 */ /* 0x004fe20000100a00 */
[----:B---3--:R0:W-:Y:S02]  /*3e6d0*/  STL.64 [R1+0x1b58], R20 ;  /* 0x001b581401007387 */ /* 0x0081e40000100a00 */
[----:B0-----:R-:W-:-:S02]  /*3e6e0*/  IMAD.MOV.U32 R20, RZ, RZ, R29 ;  /* 0x000000ffff147224 */ /* 0x001fc400078e001d */
[----:B------:R-:W-:Y:S01]  /*3e6f0*/  IMAD.MOV.U32 R21, RZ, RZ, R28 ;  /* 0x000000ffff157224 */ /* 0x000fe200078e001c */
[----:B------:R-:W2:Y:S01]  /*3e700*/  LDL.LU R29, [R1+0x1c6c] ;  /* 0x001c6c00011d7983 */ /* 0x000ea20000300800 */
[----:B------:R-:W3:Y:S02]  /*3e710*/  LDL.LU R28, [R1+0x1c68] ;  /* 0x001c6800011c7983 */ /* 0x000ee40000300800 */
[----:B------:R-:W2:Y:S02]  /*3e720*/  LDL.LU.64 R10, [R1+0x1c60] ;  /* 0x001c6000010a7983 */ /* 0x000ea40000300a00 */
[----:B------:R-:W2:Y:S01]  /*3e730*/  LDL.LU.64 R8, [R1+0x1c58] ;  /* 0x001c580001087983 */ /* 0x000ea20000300a00 */
[----:B----4-:R-:W-:Y:S01]  /*3e740*/  STL.64 [R1+0x1be0], R6 ;  /* 0x001be00601007387 */ /* 0x010fe20000100a00 */
[----:B------:R0:W-:Y:S02]  /*3e750*/  STL.64 [R1+0x1bd8], R4 ;  /* 0x001bd80401007387 */ /* 0x0001e40000100a00 */
[----:B------:R-:W-:Y:S02]  /*3e760*/  STL.64 [R1+0x1d0], R24 ;  /* 0x0001d01801007387 */ /* 0x000fe40000100a00 */
[----:B------:R-:W-:Y:S02]  /*3e770*/  STL.64 [R1+0x1d8], R26 ;  /* 0x0001d81a01007387 */ /* 0x000fe40000100a00 */
[----:B------:R1:W4:Y:S04]  /*3e780*/  LDSM.16.MT88.4 R24, [R0+0xe100] ;  /* 0x00e100000018783b */ /* 0x0003280000004200 */
[----:B0-----:R-:W2:Y:S01]  /*3e790*/  LDL.LU R4, [R1+0x580] ;  /* 0x0005800001047983 */ /* 0x001ea20000300800 */
[----:B------:R-:W2:Y:S02]  /*3e7a0*/  LDL.LU R5, [R1+0x584] ;  /* 0x0005840001057983 */ /* 0x000ea40000300800 */
[----:B------:R-:W2:Y:S02]  /*3e7b0*/  LDL.LU R6, [R1+0x588] ;  /* 0x0005880001067983 */ /* 0x000ea40000300800 */
[----:B------:R-:W2:Y:S01]  /*3e7c0*/  LDL.LU R7, [R1+0x58c] ;  /* 0x00058c0001077983 */ /* 0x000ea20000300800 */
[----:B-1----:R-:W3:Y:S04]  /*3e7d0*/  LDL.LU R0, [R1+0x1c50] ;  /* 0x001c500001007983 */ /* 0x002ee80000300800 */
[----:B----4-:R-:W-:Y:S01]  /*3e7e0*/  STL.64 [R1+0x1a48], R26 ;  /* 0x001a481a01007387 */ /* 0x010fe20000100a00 */
[----:B------:R0:W-:Y:S02]  /*3e7f0*/  STL.64 [R1+0x1a40], R24 ;  /* 0x001a401801007387 */ /* 0x0001e40000100a00 */
[----:B0-----:R-:W-:-:S02]  /*3e800*/  IMAD.MOV.U32 R24, RZ, RZ, R2 ;  /* 0x000000ffff187224 */ /* 0x001fc400078e0002 */
[----:B------:R-:W-:Y:S01]  /*3e810*/  IMAD.MOV.U32 R25, RZ, RZ, R3 ;  /* 0x000000ffff197224 */ /* 0x000fe200078e0003 */
[----:B------:R-:W4:Y:S01]  /*3e820*/  LDL.LU R2, [R1+0x1c4c] ;  /* 0x001c4c0001027983 */ /* 0x000f220000300800 */
[----:B------:R-:W3:Y:S02]  /*3e830*/  LDL.LU R3, [R1+0x1c48] ;  /* 0x001c480001037983 */ /* 0x000ee40000300800 */
[----:B------:R-:W3:Y:S02]  /*3e840*/  LDL R26, [R1+0x38] ;  /* 0x00003800011a7983 */ /* 0x000ee40000100800 */
[----:B------:R-:W3:Y:S01]  /*3e850*/  LDL R27, [R1+0x3c] ;  /* 0x00003c00011b7983 */ /* 0x000ee20000100800 */
[C---:B--2---:R-:W-:Y:S11]  /*3e860*/  HMMA.16816.F32.BF16 R4, R8.reuse, R16, R4 ;  /* 0x000000100804723c */ /* 0x044ff60000041804 */
        /* <DEDUP_REMOVED lines=24> */
[----:B------:R-:W2:Y:S01]  /*3e9f0*/  LDL.LU.64 R14, [R1+0x1c18] ;  /* 0x001c1800010e7983 */ /* 0x000ea20000300a00 */
        /* <DEDUP_REMOVED lines=8> */
[----:B---3--:R-:W-:Y:S02]  /*3ea80*/  STL.64 [R1+0x1b80], R26 ;  /* 0x001b801a01007387 */ /* 0x008fe40000100a00 */
[----:B------:R0:W-:Y:S02]  /*3ea90*/  STL.64 [R1+0x1b78], R24 ;  /* 0x001b781801007387 */ /* 0x0001e40000100a00 */
[----:B0-----:R-:W-:-:S02]  /*3eaa0*/  IMAD.MOV.U32 R24, RZ, RZ, R19 ;  /* 0x000000ffff187224 */ /* 0x001fc400078e0013 */
        /* <DEDUP_REMOVED lines=19> */
[----:B0-----:R-:W2:Y:S01]  /*3ebe0*/  LDL.LU R24, [R1+0x160] ;  /* 0x0001600001187983 */ /* 0x001ea20000300800 */
[----:B------:R-:W2:Y:S02]  /*3ebf0*/  LDL.LU R25, [R1+0x164] ;  /* 0x0001640001197983 */ /* 0x000ea40000300800 */
[----:B------:R-:W2:Y:S02]  /*3ec00*/  LDL.LU R26, [R1+0x168] ;  /* 0x00016800011a7983 */ /* 0x000ea40000300800 */
[----:B------:R-:W2:Y:S01]  /*3ec10*/  LDL.LU R27, [R1+0x16c] ;  /* 0x00016c00011b7983 */ /* 0x000ea20000300800 */
[----:B------:R-:W3:Y:S01]  /*3ec20*/  LDL.LU.64 R4, [R1] ;  /* 0x0000000001047983 */ /* 0x000ee20000300a00 */
[----:B------:R-:W2:Y:S02]  /*3ec30*/  LDL.LU R12, [R1+0x4c0] ;  /* 0x0004c000010c7983 */ /* 0x000ea40000300800 */
[----:B------:R-:W2:Y:S02]  /*3ec40*/  LDL.LU R13, [R1+0x4c4] ;  /* 0x0004c400010d7983 */ /* 0x000ea40000300800 */
[----:B------:R-:W2:Y:S01]  /*3ec50*/  LDL.LU R14, [R1+0x4c8] ;  /* 0x0004c800010e7983 */ /* 0x000ea20000300800 */
[----:B------:R-:W2:Y:S01]  /*3ec60*/  LDL.LU R15, [R1+0x4cc] ;  /* 0x0004cc00010f7983 */ /* 0x000ea20000300800 */
        /* <DEDUP_REMOVED lines=11> */
[C---:B------:R-:W-:Y:S01]  /*3ed20*/  HMMA.16816.F32.BF16 R24, R8.reuse, R16, R24 ;  /* 0x000000100818723c */ /* 0x040fe20000041818 */
        /* <DEDUP_REMOVED lines=24> */
[----:B------:R0:W-:Y:S01]  /*3eeb0*/  STL.64 [R1+0x150], R24 ;  /* 0x0001501801007387 */ /* 0x0001e20000100a00 */
[----:B------:R1:W-:Y:S03]  /*3eec0*/  STL.64 [R1+0x158], R26 ;  /* 0x0001581a01007387 */ /* 0x0003e60000100a00 */
[----:B0-----:R-:W2:Y:S01]  /*3eed0*/  LDL.LU.64 R24, [R1+0x1be8] ;  /* 0x001be80001187983 */ /* 0x001ea20000300a00 */
[----:B-1----:R-:W-:Y:S02]  /*3eee0*/  IMAD.MOV.U32 R27, RZ, RZ, R4 ;  /* 0x000000ffff1b7224 */ /* 0x002fe400078e0004 */
[----:B------:R-:W-:Y:S02]  /*3eef0*/  IMAD.MOV.U32 R26, RZ, RZ, R5 ;  /* 0x000000ffff1a7224 */ /* 0x000fe400078e0005 */
[----:B------:R-:W3:Y:S01]  /*3ef00*/  LDL.LU.64 R6, [R1+0x1be0] ;  /* 0x001be00001067983 */ /* 0x000ee20000300a00 */
[----:B------:R-:W2:Y:S02]  /*3ef10*/  LDL.LU.64 R4, [R1+0x1bd8] ;  /* 0x001bd80001047983 */ /* 0x000ea40000300a00 */
[----:B--2---:R-:W-:Y:S02]  /*3ef20*/  HMMA.16816.F32.BF16 R8, R8, R4, R12 ;  /* 0x000000040808723c */ /* 0x004fe4000004180c */
[----:B------:R-:W2:Y:S01]  /*3ef30*/  LDL.LU.64 R14, [R1+0x1bd0] ;  /* 0x001bd000010e7983 */ /* 0x000ea20000300a00 */
[----:B------:R-:W2:Y:S11]  /*3ef40*/  LDL.LU.64 R12, [R1+0x1bc8] ;  /* 0x001bc800010c7983 */ /* 0x000eb60000300a00 */
[----:B------:R-:W-:Y:S09]  /*3ef50*/  @!UPT UIADD3 URZ, URZ, URZ, URZ ;  /* 0x0000003f3f3ff290 */ /* 0x000ff2000fffe03f */
[----:B------:R0:W-:Y:S02]  /*3ef60*/  STL.64 [R1+0xf0], R8 ;  /* 0x0000f00801007387 */ /* 0x0001e40000100a00 */
[----:B0-----:R-:W-:Y:S02]  /*3ef70*/  IMAD.MOV.U32 R8, RZ, RZ, R27 ;  /* 0x000000ffff087224 */ /* 0x001fe400078e001b */
[----:B------:R-:W-:Y:S01]  /*3ef80*/  IMAD.MOV.U32 R9, RZ, RZ, R26 ;  /* 0x000000ffff097224 */ /* 0x000fe200078e001a */
[----:B------:R-:W-:Y:S01]  /*3ef90*/  STL.64 [R1+0xf8], R10 ;  /* 0x0000f80a01007387 */ /* 0x000fe20000100a00 */
        /* <DEDUP_REMOVED lines=28> */
[----:B------:R-:W-:Y:S02]  /*3f160*/  STL.64 [R1+0x1ae8], R26 ;  /* 0x001ae81a01007387 */ /* 0x000fe40000100a00 */
[----:B------:R-:W2:Y:S01]  /*3f170*/  LDL.LU R24, [R1+0x360] ;  /* 0x0003600001187983 */ /* 0x000ea20000300800 */
[C---:B-1----:R-:W-:Y:S01]  /*3f180*/  HMMA.16816.F32.BF16 R20, R12.reuse, R20, R16 ;  /* 0x000000140c14723c */ /* 0x042fe20000041810 */
[----:B------:R-:W2:Y:S11]  /*3f190*/  LDL.LU.64 R16, [R1+0x1b68] ;  /* 0x001b680001107983 */ /* 0x000eb60000300a00 */
[----:B------:R-:W-:Y:S11]  /*3f1a0*/  @!UPT UIADD3 URZ, URZ, URZ, URZ ;  /* 0x0000003f3f3ff290 */ /* 0x000ff6000fffe03f */
[----:B------:R-:W-:Y:S01]  /*3f1b0*/  STL.64 [R1+0xa0], R20 ;  /* 0x0000a01401007387 */ /* 0x000fe20000100a00 */
[----:B------:R0:W-:Y:S03]  /*3f1c0*/  STL.64 [R1+0xa8], R22 ;  /* 0x0000a81601007387 */ /* 0x0001e60000100a00 */
[----:B0-----:R-:W2:Y:S01]  /*3f1d0*/  LDL.LU.64 R22, [R1+0x1b60] ;  /* 0x001b600001167983 */ /* 0x001ea20000300a00 */
[----:B------:R-:W2:Y:S02]  /*3f1e0*/  LDL.LU.64 R20, [R1+0x1b58] ;  /* 0x001b580001147983 */ /* 0x000ea40000300a00 */
[----:B------:R-:W-:Y:S02]  /*3f1f0*/  IMAD.MOV.U32 R25, RZ, RZ, R3 ;  /* 0x000000ffff197224 */ /* 0x000fe400078e0003 */
[----:B----4-:R-:W-:Y:S02]  /*3f200*/  IMAD.MOV.U32 R26, RZ, RZ, R2 ;  /* 0x000000ffff1a7224 */ /* 0x010fe400078e0002 */
[----:B------:R-:W-:Y:S01]  /*3f210*/  IMAD.MOV.U32 R27, RZ, RZ, R0 ;  /* 0x000000ffff1b7224 */ /* 0x000fe200078e0000 */
[C---:B--2---:R-:W-:Y:S01]  /*3f220*/  HMMA.16816.F32.BF16 R16, R12.reuse, R16, R20 ;  /* 0x000000100c10723c */ /* 0x044fe20000041814 */
[----:B------:R-:W2:Y:S01]  /*3f230*/  LDL.LU.64 R22, [R1+0x1b50] ;  /* 0x001b500001167983 */ /* 0x000ea20000300a00 */
[----:B------:R-:W2:Y:S06]  /*3f240*/  LDL.LU.64 R20, [R1+0x1b48] ;  /* 0x001b480001147983 */ /* 0x000eac0000300a00 */
[C---:B------:R-:W-:Y:S11]  /*3f250*/  HMMA.16816.F32.BF16 R24, R12.reuse, R8, R24 ;  /* 0x000000080c18723c */ /* 0x040ff60000041818 */
[----:B------:R-:W-:Y:S04]  /*3f260*/  @!UPT UIADD3 URZ, URZ, URZ, URZ ;  /* 0x0000003f3f3ff290 */ /* 0x000fe8000fffe03f */
[----:B------:R-:W-:Y:S01]  /*3f270*/  STL.64 [R1+0x90], R16 ;  /* 0x0000901001007387 */ /* 0x000fe20000100a00 */
[----:B------:R0:W-:Y:S03]  /*3f280*/  STL.64 [R1+0x98], R18 ;  /* 0x0000981201007387 */ /* 0x0001e60000100a00 */
[----:B0-----:R-:W4:Y:S01]  /*3f290*/  LDL.LU.64 R18, [R1+0x1b40] ;  /* 0x001b400001127983 */ /* 0x001f220000300a00 */
[----:B------:R-:W4:Y:S03]  /*3f2a0*/  LDL.LU.64 R16, [R1+0x1b38] ;  /* 0x001b380001107983 */ /* 0x000f260000300a00 */
[----:B------:R-:W-:Y:S02]  /*3f2b0*/  STL.64 [R1+0x80], R24 ;  /* 0x0000801801007387 */ /* 0x000fe40000100a00 */
[----:B------:R-:W-:Y:S01]  /*3f2c0*/  STL.64 [R1+0x88], R26 ;  /* 0x0000881a01007387 */ /* 0x000fe20000100a00 */
[----:B--2---:R-:W-:Y:S11]  /*3f2d0*/  HMMA.16816.F32.BF16 R8, R12, R4, R20 ;  /* 0x000000040c08723c */ /* 0x004ff60000041814 */
[----:B------:R-:W-:Y:S11]  /*3f2e0*/  @!UPT UIADD3 URZ, URZ, URZ, URZ ;  /* 0x0000003f3f3ff290 */ /* 0x000ff6000fffe03f */
[----:B------:R-:W-:Y:S01]  /*3f2f0*/  @!UPT UIADD3 URZ, URZ, URZ, URZ ;  /* 0x0000003f3f3ff290 */ /* 0x000fe2000fffe03f */
[----:B------:R0:W-:Y:S01]  /*3f300*/  STL [R1+0x70], R8 ;  /* 0x0000700801007387 */ /* 0x0001e20000100800 */
[----:B---3--:R-:W-:Y:S02]  /*3f310*/  STL.64 [R1+0x1ac0], R6 ;  /* 0x001ac00601007387 */ /* 0x008fe40000100a00 */
[----:B------:R-:W-:Y:S02]  /*3f320*/  IMAD.MOV.U32 R0, RZ, RZ, R9 ;  /* 0x000000ffff007224 */ /* 0x000fe400078e0009 */
[----:B------:R-:W-:Y:S02]  /*3f330*/  IMAD.MOV.U32 R3, RZ, RZ, R10 ;  /* 0x000000ffff037224 */ /* 0x000fe400078e000a */
[----:B------:R-:W-:Y:S02]  /*3f340*/  IMAD.MOV.U32 R2, RZ, RZ, R11 ;  /* 0x000000ffff027224 */ /* 0x000fe400078e000b */
[----:B------:R-:W-:Y:S02]  /*3f350*/  IMAD.MOV.U32 R10, RZ, RZ, R28 ;  /* 0x000000ffff0a7224 */ /* 0x000fe400078e001c */
[----:B------:R-:W-:Y:S01]  /*3f360*/  IMAD.MOV.U32 R11, RZ, RZ, R29 ;  /* 0x000000ffff0b7224 */ /* 0x000fe200078e001d */
[----:B0-----:R-:W2:Y:S01]  /*3f370*/  LDL.LU R8, [R1+0x250] ;  /* 0x0002500001087983 */ /* 0x001ea20000300800 */
[----:B------:R-:W2:Y:S02]  /*3f380*/  LDL.LU R9, [R1+0x254] ;  /* 0x0002540001097983 */ /* 0x000ea40000300800 */
[----:B------:R-:W3:Y:S02]  /*3f390*/  LDL.LU R28, [R1+0x1b34] ;  /* 0x001b3400011c7983 */ /* 0x000ee40000300800 */
[----:B------:R-:W2:Y:S01]  /*3f3a0*/  LDL.LU R29, [R1+0x1b30] ;  /* 0x001b3000011d7983 */ /* 0x000ea20000300800 */
[----:B------:R-:W2:Y:S04]  /*3f3b0*/  LDL.64 R26, [R1+0x48] ;  /* 0x00004800011a7983 */ /* 0x000ea80000100a00 */
[----:B--2---:R-:W-:Y:S01]  /*3f3c0*/  STL.64 [R1+0x1b00], R26 ;  /* 0x001b001a01007387 */ /* 0x004fe20000100a00 */
[----:B------:R-:W-:Y:S02]  /*3f3d0*/  STL.64 [R1+0x1ad0], R10 ;  /* 0x001ad00a01007387 */ /* 0x000fe40000100a00 */
[----:B------:R0:W-:Y:S02]  /*3f3e0*/  STL.64 [R1+0x1ac8], R8 ;  /* 0x001ac80801007387 */ /* 0x0001e40000100a00 */
[----:B0-----:R-:W2:Y:S01]  /*3f3f0*/  LDL.LU R8, [R1+0x310] ;  /* 0x0003100001087983 */ /* 0x001ea20000300800 */
[----:B------:R-:W2:Y:S02]  /*3f400*/  LDL.LU R9, [R1+0x314] ;  /* 0x0003140001097983 */ /* 0x000ea40000300800 */
[----:B------:R-:W2:Y:S02]  /*3f410*/  LDL.LU R10, [R1+0x318] ;  /* 0x00031800010a7983 */ /* 0x000ea40000300800 */
[----:B------:R-:W2:Y:S01]  /*3f420*/  LDL.LU R11, [R1+0x31c] ;  /* 0x00031c00010b7983 */ /* 0x000ea20000300800 */
[----:B------:R-:W2:Y:S04]  /*3f430*/  LDL R26, [R1+0x58] ;  /* 0x00005800011a7983 */ /* 0x000ea80000100800 */
[----:B------:R-:W2:Y:S04]  /*3f440*/  LDL R27, [R1+0x5c] ;  /* 0x00005c00011b7983 */ /* 0x000ea80000100800 */
[----:B--2---:R0:W-:Y:S04]  /*3f450*/  STL.64 [R1+0x1b18], R26 ;  /* 0x001b181a01007387 */ /* 0x0041e80000100a00 */
[----:B0-----:R-:W4:Y:S04]  /*3f460*/  LDL R26, [R1+0x68] ;  /* 0x00006800011a7983 */ /* 0x001f280000100800 */
[----:B------:R-:W4:Y:S01]  /*3f470*/  LDL R27, [R1+0x6c] ;  /* 0x00006c00011b7983 */ /* 0x000f220000100800 */
        /* <DEDUP_REMOVED lines=24> */
[----:B------:R-:W2:Y:S01]  /*3f600*/  LDL.LU R20, [R1+0x2f0] ;  /* 0x0002f00001147983 */ /* 0x000ea20000300800 */
[----:B------:R-:W2:Y:S02]  /*3f610*/  LDL.LU R21, [R1+0x2f4] ;  /* 0x0002f40001157983 */ /* 0x000ea40000300800 */
[----:B------:R-:W2:Y:S02]  /*3f620*/  LDL.LU R22, [R1+0x2f8] ;  /* 0x0002f80001167983 */ /* 0x000ea40000300800 */
[----:B------:R-:W2:Y:S01]  /*3f630*/  LDL.LU R23, [R1+0x2fc] ;  /* 0x0002fc0001177983 */ /* 0x000ea20000300800 */
[----:B------:R-:W2:Y:S01]  /*3f640*/  LDL.LU R4, [R1+0x300] ;  /* 0x0003000001047983 */ /* 0x000ea20000300800 */
[----:B------:R-:W2:Y:S02]  /*3f650*/  LDL.LU R5, [R1+0x304] ;  /* 0x0003040001057983 */ /* 0x000ea40000300800 */
[----:B------:R-:W2:Y:S02]  /*3f660*/  LDL.64 R14, [R1+0x18] ;  /* 0x00001800010e7983 */ /* 0x000ea40000100a00 */
[----:B------:R-:W-:Y:S01]  /*3f670*/  STL [R1+0x19dc], R2 ;  /* 0x0019dc0201007387 */ /* 0x000fe20000100800 */
[----:B------:R-:W-:Y:S01]  /*3f680*/  STL [R1+0x19d8], R3 ;  /* 0x0019d80301007387 */ /* 0x000fe20000100800 */
[----:B------:R0:W-:Y:S03]  /*3f690*/  STL [R1+0x19c0], R0 ;  /* 0x0019c00001007387 */ /* 0x0001e60000100800 */
[----:B0-----:R-:W2:Y:S01]  /*3f6a0*/  LDL R0, [R1+0x13dc] ;  /* 0x0013dc0001007983 */ /* 0x001ea20000100800 */
[----:B----4-:R-:W-:Y:S03]  /*3f6b0*/  HMMA.16816.F32.BF16 R24, R16, R26, R8 ;  /* 0x0000001a1018723c */ /* 0x010fe60000041808 */
[----:B------:R-:W4:Y:S01]  /*3f6c0*/  LDL.LU.64 R10, [R1+0x1b28] ;  /* 0x001b2800010a7983 */ /* 0x000f220000300a00 */
[----:B------:R-:W4:Y:S11]  /*3f6d0*/  LDL.LU.64 R8, [R1+0x1b20] ;  /* 0x001b200001087983 */ /* 0x000f360000300a00 */
[----:B------:R-:W-:Y:S08]  /*3f6e0*/  @!UPT UIADD3 URZ, URZ, URZ, URZ ;  /* 0x0000003f3f3ff290 */ /* 0x000ff0000fffe03f */
[----:B------:R-:W-:Y:S01]  /*3f6f0*/  STL.64 [R1+0x6f0], R24 ;  /* 0x0006f01801007387 */ /* 0x000fe20000100a00 */
[----:B------:R0:W-:Y:S03]  /*3f700*/  STL.64 [R1+0x6f8], R26 ;  /* 0x0006f81a01007387 */ /* 0x0001e60000100a00 */
[----:B0-----:R-:W4:Y:S01]  /*3f710*/  LDL.LU.64 R26, [R1+0x1b18] ;  /* 0x001b1800011a7983 */ /* 0x001f220000300a00 */
[----:B------:R-:W-:Y:S02]  /*3f720*/  IMAD.MOV.U32 R6, RZ, RZ, R29 ;  /* 0x000000ffff067224 */ /* 0x000fe400078e001d */
[----:B---3--:R-:W-:Y:S02]  /*3f730*/  IMAD.MOV.U32 R7, RZ, RZ, R28 ;  /* 0x000000ffff077224 */ /* 0x008fe400078e001c */
[----:B------:R-:W-:Y:S02]  /*3f740*/  IMAD.MOV.U32 R29, RZ, RZ, R25 ;  /* 0x000000ffff1d7224 */ /* 0x000fe400078e0019 */
[----:B------:R-:W-:-:S05]  /*3f750*/  IMAD.MOV.U32 R28, RZ, RZ, R24 ;  /* 0x000000ffff1c7224 */ /* 0x000fca00078e0018 */
[----:B------:R-:W-:Y:S01]  /*3f760*/  STL [R1+0x15e8], R28 ;  /* 0x0015e81c01007387 */ /* 0x000fe20000100800 */
[----:B------:R-:W-:Y:S01]  /*3f770*/  STL [R1+0x15e4], R29 ;  /* 0x0015e41d01007387 */ /* 0x000fe20000100800 */
[C---:B----4-:R-:W-:Y:S02]  /*3f780*/  HMMA.16816.F32.BF16 R24, R16.reuse, R26, R8 ;  /* 0x0000001a1018723c */ /* 0x050fe40000041808 */
[----:B------:R-:W3:Y:S01]  /*3f790*/  LDL.LU.64 R10, [R1+0x1b10] ;  /* 0x001b1000010a7983 */ /* 0x000ee20000300a00 */
[----:B------:R-:W3:Y:S11]  /*3f7a0*/  LDL.LU.64 R8, [R1+0x1b08] ;  /* 0x001b080001087983 */ /* 0x000ef60000300a00 */
[----:B------:R-:W-:Y:S09]  /*3f7b0*/  @!UPT UIADD3 URZ, URZ, URZ, URZ ;  /* 0x0000003f3f3ff290 */ /* 0x000ff2000fffe03f */
        /* <DEDUP_REMOVED lines=17> */
[----:B0-----:R-:W3:Y:S01]  /*3f8d0*/  LDL.LU.64 R10, [R1+0x1ae0] ;  /* 0x001ae000010a7983 */ /* 0x001ee20000300a00 */
[----:B------:R-:W3:Y:S02]  /*3f8e0*/  LDL.LU.64 R8, [R1+0x1ad8] ;  /* 0x001ad80001087983 */ /* 0x000ee40000300a00 */
[----:B------:R0:W-:Y:S02]  /*3f8f0*/  STL.64 [R1+0x1a78], R26 ;  /* 0x001a781a01007387 */ /* 0x0001e40000100a00 */
[----:B0-----:R-:W3:Y:S04]  /*3f900*/  LDL R26, [R1+0x28] ;  /* 0x00002800011a7983 */ /* 0x001ee80000100800 */
[----:B------:R-:W3:Y:S02]  /*3f910*/  LDL R27, [R1+0x2c] ;  /* 0x00002c00011b7983 */ /* 0x000ee40000100800 */
[C---:B---3--:R-:W-:Y:S02]  /*3f920*/  HMMA.16816.F32.BF16 R24, R16.reuse, R26, R8 ;  /* 0x0000001a1018723c */ /* 0x048fe40000041808 */
[----:B------:R-:W3:Y:S01]  /*3f930*/  LDL.LU.64 R10, [R1+0x1ad0] ;  /* 0x001ad000010a7983 */ /* 0x000ee20000300a00 */
[----:B------:R-:W3:Y:S11]  /*3f940*/  LDL.LU.64 R8, [R1+0x1ac8] ;  /* 0x001ac80001087983 */ /* 0x000ef60000300a00 */
[----:B------:R-:W-:Y:S09]  /*3f950*/  @!UPT UIADD3 URZ, URZ, URZ, URZ ;  /* 0x0000003f3f3ff290 */ /* 0x000ff2000fffe03f */
[----:B------:R0:W-:Y:S01]  /*3f960*/  STL.64 [R1+0x540], R24 ;  /* 0x0005401801007387 */ /* 0x0001e20000100a00 */
[----:B------:R1:W-:Y:S03]  /*3f970*/  STL.64 [R1+0x548], R26 ;  /* 0x0005481a01007387 */ /* 0x0003e60000100a00 */
[----:B0-----:R-:W4:Y:S01]  /*3f980*/  LDL.LU R24, [R1+0x220] ;  /* 0x0002200001187983 */ /* 0x001f220000300800 */
[----:B------:R-:W4:Y:S02]  /*3f990*/  LDL.LU R25, [R1+0x224] ;  /* 0x0002240001197983 */ /* 0x000f240000300800 */
[----:B-1----:R-:W3:Y:S02]  /*3f9a0*/  LDL.LU R26, [R1+0x228] ;  /* 0x00022800011a7983 */ /* 0x002ee40000300800 */
[----:B------:R-:W3:Y:S01]  /*3f9b0*/  LDL.LU R27, [R1+0x22c] ;  /* 0x00022c00011b7983 */ /* 0x000ee20000300800 */
[C---:B--2---:R-:W-:Y:S01]  /*3f9c0*/  HMMA.16816.F32.BF16 R4, R16.reuse, R14, R4 ;  /* 0x0000000e1004723c */ /* 0x044fe20000041804 */
[----:B---3--:R-:W-:Y:S01]  /*3f9d0*/  STL.64 [R1+0x1a88], R26 ;  /* 0x001a881a01007387 */ /* 0x008fe20000100a00 */
[----:B----4-:R0:W-:Y:S03]  /*3f9e0*/  STL.64 [R1+0x1a80], R24 ;  /* 0x001a801801007387 */ /* 0x0101e60000100a00 */
[----:B0-----:R-:W2:Y:S01]  /*3f9f0*/  LDL.LU R24, [R1+0x230] ;  /* 0x0002300001187983 */ /* 0x001ea20000300800 */
[----:B------:R-:W2:Y:S02]  /*3fa00*/  LDL.LU R25, [R1+0x234] ;  /* 0x0002340001197983 */ /* 0x000ea40000300800 */
[----:B------:R-:W3:Y:S02]  /*3fa10*/  LDL.LU R26, [R1+0x238] ;  /* 0x00023800011a7983 */ /* 0x000ee40000300800 */
[----:B------:R-:W3:Y:S02]  /*3fa20*/  LDL.LU R27, [R1+0x23c] ;  /* 0x00023c00011b7983 */ /* 0x000ee40000300800 */
[----:B---3--:R0:W-:Y:S01]  /*3fa30*/  STL.64 [R1+0x1a98], R26 ;  /* 0x001a981a01007387 */ /* 0x0081e20000100a00 */
[----:B--2---:R-:W-:Y:S03]  /*3fa40*/  STL.64 [R1+0x1a90], R24 ;  /* 0x001a901801007387 */ /* 0x004fe60000100a00 */
[----:B0-----:R-:W2:Y:S07]  /*3fa50*/  LDL.64 R26, [R1+0x68] ;  /* 0x00006800011a7983 */ /* 0x001eae0000100a00 */
[----:B------:R-:W-:Y:S02]  /*3fa60*/  STL.64 [R1+0x530], R4 ;  /* 0x0005300401007387 */ /* 0x000fe40000100a00 */
[----:B------:R0:W-:Y:S02]  /*3fa70*/  STL.64 [R1+0x538], R6 ;  /* 0x0005380601007387 */ /* 0x0001e40000100a00 */
[----:B0-----:R-:W3:Y:S01]  /*3fa80*/  LDL.LU.64 R6, [R1+0x1ac0] ;  /* 0x001ac00001067983 */ /* 0x001ee20000300a00 */
[----:B------:R0:W-:Y:S03]  /*3fa90*/  STL.64 [R1+0x1a70], R14 ;  /* 0x001a700e01007387 */ /* 0x0001e60000100a00 */
[----:B0-----:R-:W4:Y:S04]  /*3faa0*/  LDL R14, [R1+0x8] ;  /* 0x00000800010e7983 */ /* 0x001f280000100800 */
[----:B------:R-:W4:Y:S01]  /*3fab0*/  LDL R15, [R1+0xc] ;  /* 0x00000c00010f7983 */ /* 0x000f220000100800 */
[C---:B---3--:R-:W-:Y:S08]  /*3fac0*/  HMMA.16816.F32.BF16 R8, R16.reuse, R6, R8 ;  /* 0x000000061008723c */ /* 0x048ff00000041808 */
[----:B----4-:R-:W-:Y:S01]  /*3fad0*/  HMMA.16816.F32.BF16 R12, R16, R14, R20 ;  /* 0x0000000e100c723c */ /* 0x010fe20000041814 */
[----:B------:R-:W2:Y:S01]  /*3fae0*/  LDL.LU.64 R22, [R1+0x1ab8] ;  /* 0x001ab80001167983 */ /* 0x000ea20000300a00 */
[----:B------:R-:W2:Y:S11]  /*3faf0*/  LDL.LU.64 R20, [R1+0x1ab0] ;  /* 0x001ab00001147983 */ /* 0x000eb60000300a00 */
[----:B------:R-:W-:Y:S10]  /*3fb00*/  @!UPT UIADD3 URZ, URZ, URZ, URZ ;  /* 0x0000003f3f3ff290 */ /* 0x000ff4000fffe03f */
[----:B------:R0:W-:Y:S01]  /*3fb10*/  STL.64 [R1+0x570], R12 ;  /* 0x0005700c01007387 */ /* 0x0001e20000100a00 */
[----:B------:R1:W-:Y:S03]  /*3fb20*/  STL.64 [R1+0x578], R14 ;  /* 0x0005780e01007387 */ /* 0x0003e60000100a00 */
[----:B0-----:R-:W3:Y:S01]  /*3fb30*/  LDL.LU R12, [R1+0x200] ;  /* 0x00020000010c7983 */ /* 0x001ee20000300800 */
[----:B------:R-:W-:Y:S02]  /*3fb40*/  STL.64 [R1+0x560], R8 ;  /* 0x0005600801007387 */ /* 0x000fe40000100a00 */
[----:B------:R-:W-:Y:S02]  /*3fb50*/  STL.64 [R1+0x568], R10 ;  /* 0x0005680a01007387 */ /* 0x000fe40000100a00 */
[----:B------:R-:W3:Y:S01]  /*3fb60*/  LDL.LU R13, [R1+0x204] ;  /* 0x00020400010d7983 */ /* 0x000ee20000300800 */
[----:B-1----:R-:W4:Y:S01]  /*3fb70*/  LDL.LU R14, [R1+0x208] ;  /* 0x00020800010e7983 */ /* 0x002f220000300800 */
[----:B------:R-:W4:Y:S03]  /*3fb80*/  LDL.LU R15, [R1+0x20c] ;  /* 0x00020c00010f7983 */ /* 0x000f260000300800 */
[----:B----4-:R-:W-:Y:S01]  /*3fb90*/  STL.64 [R1+0x1aa8], R14 ;  /* 0x001aa80e01007387 */ /* 0x010fe20000100a00 */
[----:B---3--:R0:W-:Y:S03]  /*3fba0*/  STL.64 [R1+0x1aa0], R12 ;  /* 0x001aa00c01007387 */ /* 0x0081e60000100a00 */
[----:B0-----:R-:W2:Y:S01]  /*3fbb0*/  LDL.LU R12, [R1+0x240] ;  /* 0x00024000010c7983 */ /* 0x001ea20000300800 */
[----:B------:R-:W2:Y:S02]  /*3fbc0*/  LDL.LU R13, [R1+0x244] ;  /* 0x00024400010d7983 */ /* 0x000ea40000300800 */
[----:B------:R-:W2:Y:S02]  /*3fbd0*/  LDL.LU R14, [R1+0x248] ;  /* 0x00024800010e7983 */ /* 0x000ea40000300800 */
[----:B------:R-:W2:Y:S01]  /*3fbe0*/  LDL.LU R15, [R1+0x24c] ;  /* 0x00024c00010f7983 */ /* 0x000ea20000300800 */
[----:B------:R0:W-:Y:S01]  /*3fbf0*/  STL.64 [R1+0x1a58], R6 ;  /* 0x001a580601007387 */ /* 0x0001e20000100a00 */
[----:B------:R-:W3:Y:S02]  /*3fc00*/  LDL.LU R4, [R1+0x210] ;  /* 0x0002100001047983 */ /* 0x000ee40000300800 */
[----:B------:R-:W3:Y:S01]  /*3fc10*/  LDL.LU R5, [R1+0x214] ;  /* 0x0002140001057983 */ /* 0x000ee20000300800 */
[----:B0-----:R-:W3:Y:S01]  /*3fc20*/  LDL.LU R6, [R1+0x218] ;  /* 0x0002180001067983 */ /* 0x001ee20000300800 */
[----:B------:R-:W3:Y:S02]  /*3fc30*/  LDL.LU R7, [R1+0x21c] ;  /* 0x00021c0001077983 */ /* 0x000ee40000300800 */
[----:B------:R-:W4:Y:S02]  /*3fc40*/  LDL.LU R8, [R1+0x110] ;  /* 0x0001100001087983 */ /* 0x000f240000300800 */
[----:B------:R-:W4:Y:S01]  /*3fc50*/  LDL.LU R9, [R1+0x114] ;  /* 0x0001140001097983 */ /* 0x000f220000300800 */
[----:B------:R-:W3:Y:S01]  /*3fc60*/  LDL.LU R10, [R1+0x118] ;  /* 0x00011800010a7983 */ /* 0x000ee20000300800 */
[----:B------:R-:W3:Y:S01]  /*3fc70*/  LDL.LU R11, [R1+0x11c] ;  /* 0x00011c00010b7983 */ /* 0x000ee20000300800 */
[C---:B--2---:R-:W-:Y:S02]  /*3fc80*/  HMMA.16816.F32.BF16 R12, R20.reuse, R26, R12 ;  /* 0x0000001a140c723c */ /* 0x044fe4000004180c */
[----:B---3--:R0:W-:Y:S01]  /*3fc90*/  STL.64 [R1+0x1a18], R10 ;  /* 0x001a180a01007387 */ /* 0x0081e20000100a00 */
[----:B----4-:R1:W-:Y:S02]  /*3fca0*/  STL.64 [R1+0x1a10], R8 ;  /* 0x001a100801007387 */ /* 0x0103e40000100a00 */
[----:B------:R-:W2:Y:S02]  /*3fcb0*/  LDL R17, [R1+0x5d4] ;  /* 0x0005d40001117983 */ /* 0x000ea40000100800 */
[----:B------:R-:W3:Y:S01]  /*3fcc0*/  LDL.64 R18, [R1+0x28] ;  /* 0x0000280001127983 */ /* 0x000ee20000100a00 */
[----:B0-----:R-:W4:Y:S11]  /*3fcd0*/  LDL.64 R10, [R1+0x58] ;  /* 0x00005800010a7983 */ /* 0x001f360000100a00 */
[----:B------:R-:W-:Y:S04]  /*3fce0*/  @!UPT UIADD3 URZ, URZ, URZ, URZ ;  /* 0x0000003f3f3ff290 */ /* 0x000fe8000fffe03f */
[----:B------:R-:W-:Y:S02]  /*3fcf0*/  STL.64 [R1+0x760], R12 ;  /* 0x0007600c01007387 */ /* 0x000fe40000100a00 */
[----:B------:R0:W-:Y:S02]  /*3fd00*/  STL.64 [R1+0x768], R14 ;  /* 0x0007680e01007387 */ /* 0x0001e40000100a00 */
[----:B-1----:R-:W-:Y:S02]  /*3fd10*/  IMAD.MOV.U32 R9, RZ, RZ, R26 ;  /* 0x000000ffff097224 */ /* 0x002fe400078e001a */
[----:B------:R-:W-:Y:S01]  /*3fd20*/  IMAD.MOV.U32 R8, RZ, RZ, R27 ;  /* 0x000000ffff087224 */ /* 0x000fe200078e001b */
[----:B0-----:R-:W3:Y:S01]  /*3fd30*/  LDL.LU.64 R14, [R1+0x1aa8] ;  /* 0x001aa800010e7983 */ /* 0x001ee20000300a00 */
[----:B------:R-:W3:Y:S02]  /*3fd40*/  LDL.LU.64 R12, [R1+0x1aa0] ;  /* 0x001aa000010c7983 */ /* 0x000ee40000300a00 */
[----:B------:R-:W4:Y:S02]  /*3fd50*/  LDL.LU.64 R26, [R1+0x1a98] ;  /* 0x001a9800011a7983 */ /* 0x000f240000300a00 */
[----:B------:R-:W4:Y:S02]  /*3fd60*/  LDL.LU.64 R24, [R1+0x1a90] ;  /* 0x001a900001187983 */ /* 0x000f240000300a00 */
[----:B----4-:R-:W-:Y:S11]  /*3fd70*/  HMMA.16816.F32.BF16 R24, R20, R10, R24 ;  /* 0x0000000a1418723c */ /* 0x010ff60000041818 */
[----:B------:R-:W-:Y:S11]  /*3fd80*/  @!UPT UIADD3 URZ, URZ, URZ, URZ ;  /* 0x0000003f3f3ff290 */ /* 0x000ff6000fffe03f */
[----:B------:R-:W-:Y:S01]  /*3fd90*/  @!UPT UIADD3 URZ, URZ, URZ, URZ ;  /* 0x0000003f3f3ff290 */ /* 0x000fe2000fffe03f */
[----:B------:R-:W-:Y:S01]  /*3fda0*/  STL.64 [R1+0x720], R24 ;  /* 0x0007201801007387 */ /* 0x000fe20000100a00 */
[----:B------:R0:W-:Y:S03]  /*3fdb0*/  STL.64 [R1+0x728], R26 ;  /* 0x0007281a01007387 */ /* 0x0001e60000100a00 */
[----:B0-----:R-:W4:Y:S01]  /*3fdc0*/  LDL.LU.64 R26, [R1+0x1a88] ;  /* 0x001a8800011a7983 */ /* 0x001f220000300a00 */
[----:B------:R-:W4:Y:S02]  /*3fdd0*/  LDL.LU.64 R24, [R1+0x1a80] ;  /* 0x001a800001187983 */ /* 0x000f240000300a00 */
[----:B------:R0:W-:Y:S02]  /*3fde0*/  STL.64 [R1+0x1a28], R10 ;  /* 0x001a280a01007387 */ /* 0x0001e40000100a00 */
[----:B0-----:R-:W-:Y:S02]  /*3fdf0*/  IMAD.MOV.U32 R10, RZ, RZ, R9 ;  /* 0x000000ffff0a7224 */ /* 0x001fe400078e0009 */
[----:B------:R-:W-:-:S05]  /*3fe00*/  IMAD.MOV.U32 R11, RZ, RZ, R8 ;  /* 0x000000ffff0b7224 */ /* 0x000fca00078e0008 */
[----:B------:R0:W-:Y:S02]  /*3fe10*/  STL.64 [R1+0x1a50], R10 ;  /* 0x001a500a01007387 */ /* 0x0001e40000100a00 */
[----:B0-----:R-:W-:Y:S02]  /*3fe20*/  IMAD.MOV.U32 R10, RZ, RZ, R3 ;  /* 0x000000ffff0a7224 */ /* 0x001fe400078e0003 */
[----:B------:R-:W-:-:S07]  /*3fe30*/  IMAD.MOV.U32 R11, RZ, RZ, R2 ;  /* 0x000000ffff0b7224 */ /* 0x000fce00078e0002 */
[C---:B----4-:R-:W-:Y:S01]  /*3fe40*/  HMMA.16816.F32.BF16 R8, R20.reuse, R10, R24 ;  /* 0x0000000a1408723c */ /* 0x050fe20000041818 */
[----:B------:R-:W4:Y:S11]  /*3fe50*/  LDL.LU.64 R26, [R1+0x1a78] ;  /* 0x001a7800011a7983 */ /* 0x000f360000300a00 */
[----:B------:R-:W-:Y:S11]  /*3fe60*/  @!UPT UIADD3 URZ, URZ, URZ, URZ ;  /* 0x0000003f3f3ff290 */ /* 0x000ff6000fffe03f */
[----:B------:R-:W-:Y:S01]  /*3fe70*/  STL.64 [R1+0x710], R8 ;  /* 0x0007100801007387 */ /* 0x000fe20000100a00 */
[----:B------:R4:W-:Y:S02]  /*3fe80*/  STL.64 [R1+0x718], R10 ;  /* 0x0007180a01007387 */ /* 0x0009e40000100a00 */
[C---:B----4-:R-:W-:Y:S01]  /*3fe90*/  HMMA.16816.F32.BF16 R8, R20.reuse, R26, R4 ;  /* 0x0000001a1408723c */ /* 0x050fe20000041804 */
[----:B------:R-:W4:Y:S11]  /*3fea0*/  LDL.LU R4, [R1+0x1e0] ;  /* 0x0001e00001047983 */ /* 0x000f360000300800 */
[----:B------:R-:W-:Y:S11]  /*3feb0*/  @!UPT UIADD3 URZ, URZ, URZ, URZ ;  /* 0x0000003f3f3ff290 */ /* 0x000ff6000fffe03f */
[----:B------:R-:W-:Y:S01]  /*3fec0*/  STL.64 [R1+0x700], R8 ;  /* 0x0007000801007387 */ /* 0x000fe20000100a00 */
[----:B------:R-:W-:Y:S02]  /*3fed0*/  STL.64 [R1+0x708], R10 ;  /* 0x0007080a01007387 */ /* 0x000fe40000100a00 */
[----:B------:R-:W4:Y:S02]  /*3fee0*/  LDL.LU R5, [R1+0x1e4] ;  /* 0x0001e40001057983 */ /* 0x000f240000300800 */
[----:B------:R-:W2:Y:S01]  /*3fef0*/  LDL.LU R6, [R1+0x1e8] ;  /* 0x0001e80001067983 */ /* 0x000ea20000300800 */
[----:B------:R-:W2:Y:S01]  /*3ff00*/  LDL.LU R7, [R1+0x1ec] ;  /* 0x0001ec0001077983 */ /* 0x000ea20000300800 */
[C---:B---3--:R-:W-:Y:S03]  /*3ff10*/  HMMA.16816.F32.BF16 R12, R20.reuse, R18, R12 ;  /* 0x00000012140c723c */ /* 0x048fe6000004180c */
[----:B--2---:R-:W-:Y:S01]  /*3ff20*/  STL.64 [R1+0x1a68], R6 ;  /* 0x001a680601007387 */ /* 0x004fe20000100a00 */
[----:B----4-:R0:W-:Y:S03]  /*3ff30*/  STL.64 [R1+0x1a60], R4 ;  /* 0x001a600401007387 */ /* 0x0101e60000100a00 */
[----:B0-----:R-:W2:Y:S01]  /*3ff40*/  LDL.LU R4, [R1+0x1f0] ;  /* 0x0001f00001047983 */ /* 0x001ea20000300800 */
[----:B------:R-:W2:Y:S02]  /*3ff50*/  LDL.LU R5, [R1+0x1f4] ;  /* 0x0001f40001057983 */ /* 0x000ea40000300800 */
[----:B------:R-:W2:Y:S02]  /*3ff60*/  LDL.LU R6, [R1+0x1f8] ;  /* 0x0001f80001067983 */ /* 0x000ea40000300800 */
[----:B------:R-:W2:Y:S01]  /*3ff70*/  LDL.LU R7, [R1+0x1fc] ;  /* 0x0001fc0001077983 */ /* 0x000ea20000300800 */
[----:B------:R-:W3:Y:S01]  /*3ff80*/  LDL.64 R10, [R1+0x8] ;  /* 0x00000800010a7983 */ /* 0x000ee20000100a00 */
[----:B------:R-:W4:Y:S02]  /*3ff90*/  LDL.LU R24, [R1+0x140] ;  /* 0x0001400001187983 */ /* 0x000f240000300800 */
[----:B------:R-:W4:Y:S02]  /*3ffa0*/  LDL.LU R25, [R1+0x144] ;  /* 0x0001440001197983 */ /* 0x000f240000300800 */
[----:B------:R-:W4:Y:S01]  /*3ffb0*/  LDL.LU R26, [R1+0x148] ;  /* 0x00014800011a7983 */ /* 0x000f220000300800 */
[----:B------:R-:W4:Y:S04]  /*3ffc0*/  LDL.LU R27, [R1+0x14c] ;  /* 0x00014c00011b7983 */ /* 0x000f280000300800 */
[----:B------:R-:W-:Y:S02]  /*3ffd0*/  STL.64 [R1+0x510], R12 ;  /* 0x0005100c01007387 */ /* 0x000fe40000100a00 */
[----:B------:R0:W-:Y:S02]  /*3ffe0*/  STL.64 [R1+0x518], R14 ;  /* 0x0005180e01007387 */ /* 0x0001e40000100a00 */
[----:B0-----:R-:W2:Y:S01]  /*3fff0*/  LDL.LU.64 R14, [R1+0x1a70] ;  /* 0x001a7000010e7983 */ /* 0x001ea20000300a00 */
[----:B------:R-:W-:Y:S02]  /*40000*/  STL.64 [R1+0x19f8], R18 ;  /* 0x0019f81201007387 */ /* 0x000fe40000100a00 */
[----:B------:R0:W-:Y:S02]  /*40010*/  STL [R1+0x19f0], R17 ;  /* 0x0019f01101007387 */ /* 0x0001e40000100800 */
[----:B------:R-:W2:Y:S01]  /*40020*/  LDL.LU R16, [R1+0x100] ;  /* 0x0001000001107983 */ /* 0x000ea20000300800 */
[----:B0-----:R-:W2:Y:S01]  /*40030*/  LDL.LU R17, [R1+0x104] ;  /* 0x0001040001117983 */ /* 0x001ea20000300800 */
[----:B------:R-:W2:Y:S02]  /*40040*/  LDL.LU R18, [R1+0x108] ;  /* 0x0001080001127983 */ /* 0x000ea40000300800 */
[----:B------:R-:W2:Y:S02]  /*40050*/  LDL.LU R19, [R1+0x10c] ;  /* 0x00010c0001137983 */ /* 0x000ea40000300800 */
[----:B--2---:R0:W-:Y:S01]  /*40060*/  STL.64 [R1+0x1a08], R18 ;  /* 0x001a081201007387 */ /* 0x0041e20000100a00 */
[----:B------:R1:W-:Y:S03]  /*40070*/  STL.64 [R1+0x1a00], R16 ;  /* 0x001a001001007387 */ /* 0x0003e60000100a00 */
[----:B0-----:R-:W2:Y:S01]  /*40080*/  LDL.64 R18, [R1+0x48] ;  /* 0x0000480001127983 */ /* 0x001ea20000100a00 */
[C---:B------:R-:W-:Y:S03]  /*40090*/  HMMA.16816.F32.BF16 R4, R20.reuse, R14, R4 ;  /* 0x0000000e1404723c */ /* 0x040fe60000041804 */
        /* <DEDUP_REMOVED lines=10> */
[----:B------:R-:W2:Y:S03]  /*40140*/  LDL.LU R19, [R1+0x13c] ;  /* 0x00013c0001137983 */ /* 0x000ea60000300800 */
[----:B------:R-:W-:Y:S01]  /*40150*/  STL.64 [R1+0x4f0], R4 ;  /* 0x0004f00401007387 */ /* 0x000fe20000100a00 */
[----:B------:R0:W-:Y:S03]  /*40160*/  STL.64 [R1+0x4f8], R6 ;  /* 0x0004f80601007387 */ /* 0x0001e60000100a00 */
[----:B0-----:R-:W3:Y:S01]  /*40170*/  LDL.LU.64 R6, [R1+0x1a68] ;  /* 0x001a680001067983 */ /* 0x001ee20000300a00 */
[----:B------:R-:W3:Y:S02]  /*40180*/  LDL.LU.64 R4, [R1+0x1a60] ;  /* 0x001a600001047983 */ /* 0x000ee40000300a00 */
[----:B------:R0:W-:Y:S02]  /*40190*/  STL.64 [R1+0x19e8], R14 ;  /* 0x0019e80e01007387 */ /* 0x0001e40000100a00 */
[----:B------:R-:W2:Y:S01]  /*401a0*/  LDL.LU R12, [R1+0x1c0] ;  /* 0x0001c000010c7983 */ /* 0x000ea20000300800 */
[----:B------:R-:W2:Y:S04]  /*401b0*/  LDL.LU R13, [R1+0x1c4] ;  /* 0x0001c400010d7983 */ /* 0x000ea80000300800 */
[----:B0-----:R-:W2:Y:S01]  /*401c0*/  LDL.LU R14, [R1+0x1c8] ;  /* 0x0001c800010e7983 */ /* 0x001ea20000300800 */
[----:B------:R-:W2:Y:S01]  /*401d0*/  LDL.LU R15, [R1+0x1cc] ;  /* 0x0001cc00010f7983 */ /* 0x000ea20000300800 */
[C---:B---3--:R-:W-:Y:S11]  /*401e0*/  HMMA.16816.F32.BF16 R4, R20.reuse, R10, R4 ;  /* 0x0000000a1404723c */ /* 0x048ff60000041804 */
[----:B------:R-:W-:Y:S11]  /*401f0*/  @!UPT UIADD3 URZ, URZ, URZ, URZ ;  /* 0x0000003f3f3ff290 */ /* 0x000ff6000fffe03f */
[----:B------:R-:W-:Y:S01]  /*40200*/  @!UPT UIADD3 URZ, URZ, URZ, URZ ;  /* 0x0000003f3f3ff290 */ /* 0x000fe2000fffe03f */
[----:B------:R-:W-:Y:S01]  /*40210*/  STL.64 [R1+0x360], R4 ;  /* 0x0003600401007387 */ /* 0x000fe20000100a00 */
[----:B------:R0:W-:Y:S03]  /*40220*/  STL.64 [R1+0x368], R6 ;  /* 0x0003680601007387 */ /* 0x0001e60000100a00 */
[----:B0-----:R-:W4:Y:S01]  /*40230*/  LDL.LU.64 R6, [R1+0x1a58] ;  /* 0x001a580001067983 */ /* 0x001f220000300a00 */
[----:B------:R-:W-:Y:S02]  /*40240*/  IMAD.MOV.U32 R5, RZ, RZ, R10 ;  /* 0x000000ffff057224 */ /* 0x000fe400078e000a */
[----:B------:R-:W-:Y:S02]  /*40250*/  IMAD.MOV.U32 R4, RZ, RZ, R11 ;  /* 0x000000ffff047224 */ /* 0x000fe400078e000b */
[----:B------:R-:W2:Y:S01]  /*40260*/  LDL.LU.64 R10, [R1+0x1a50] ;  /* 0x001a5000010a7983 */ /* 0x000ea20000300a00 */
[----:B----4-:R-:W-:Y:S03]  /*40270*/  HMMA.16816.F32.BF16 R20, R20, R6, R24 ;  /* 0x000000061414723c */ /* 0x010fe60000041818 */
[----:B------:R-:W2:Y:S01]  /*40280*/  LDL.LU.64 R26, [R1+0x1a48] ;  /* 0x001a4800011a7983 */ /* 0x000ea20000300a00 */
[----:B------:R-:W2:Y:S11]  /*40290*/  LDL.LU.64 R24, [R1+0x1a40] ;  /* 0x001a400001187983 */ /* 0x000eb60000300a00 */
[----:B------:R-:W-:Y:S08]  /*402a0*/  @!UPT UIADD3 URZ, URZ, URZ, URZ ;  /* 0x0000003f3f3ff290 */ /* 0x000ff0000fffe03f */
[----:B------:R-:W-:Y:S01]  /*402b0*/  STL.64 [R1+0x350], R20 ;  /* 0x0003501401007387 */ /* 0x000fe20000100a00 */
[----:B------:R0:W-:Y:S03]  /*402c0*/  STL.64 [R1+0x358], R22 ;  /* 0x0003581601007387 */ /* 0x0001e60000100a00 */
[----:B0-----:R-:W3:Y:S01]  /*402d0*/  LDL.64 R22, [R1+0x38] ;  /* 0x0000380001167983 */ /* 0x001ee20000100a00 */
[C---:B--2---:R-:W-:Y:S03]  /*402e0*/  HMMA.16816.F32.BF16 R8, R24.reuse, R10, R16 ;  /* 0x0000000a1808723c */ /* 0x044fe60000041810 */
[----:B------:R-:W2:Y:S01]  /*402f0*/  LDL.LU.64 R18, [R1+0x1a38] ;  /* 0x001a380001127983 */ /* 0x000ea20000300a00 */
[----:B------:R-:W2:Y:S11]  /*40300*/  LDL.LU.64 R16, [R1+0x1a30] ;  /* 0x001a300001107983 */ /* 0x000eb60000300a00 */
[----:B------:R-:W-:Y:S08]  /*40310*/  @!UPT UIADD3 URZ, URZ, URZ, URZ ;  /* 0x0000003f3f3ff290 */ /* 0x000ff0000fffe03f */
[----:B------:R-:W-:Y:S01]  /*40320*/  STL.64 [R1+0x6a0], R8 ;  /* 0x0006a00801007387 */ /* 0x000fe20000100a00 */
[----:B------:R0:W-:Y:S03]  /*40330*/  STL.64 [R1+0x6a8], R10 ;  /* 0x0006a80a01007387 */ /* 0x0001e60000100a00 */
        /* <DEDUP_REMOVED lines=30> */
[----:B------:R-:W4:Y:S02]  /*40520*/  LDL.LU R17, [R1+0x19f0] ;  /* 0x0019f00001117983 */ /* 0x000f240000300800 */
[----:B------:R-:W-:Y:S02]  /*40530*/  IMAD.MOV.U32 R29, RZ, RZ, R22 ;  /* 0x000000ffff1d7224 */ /* 0x000fe400078e0016 */
[----:B------:R-:W-:Y:S02]  /*40540*/  IMAD.MOV.U32 R28, RZ, RZ, R23 ;  /* 0x000000ffff1c7224 */ /* 0x000fe400078e0017 */
[----:B----4-:R-:W0:Y:S01]  /*40550*/  LDSM.16.MT88.4 R20, [R17+0xe180] ;  /* 0x00e180001114783b */ /* 0x010e220000004200 */
[----:B---3--:R-:W-:Y:S03]  /*40560*/  HMMA.16816.F32.BF16 R12, R24, R18, R12 ;  /* 0x00000012180c723c */ /* 0x008fe6000004180c */
[----:B0-----:R-:W-:Y:S01]  /*40570*/  STL.64 [R1+0x19d0], R22 ;  /* 0x0019d01601007387 */ /* 0x001fe20000100a00 */
[----:B------:R-:W-:Y:S11]  /*40580*/  STL.64 [R1+0x19c8], R20 ;  /* 0x0019c81401007387 */ /* 0x000ff60000100a00 */
[----:B------:R-:W-:Y:S08]  /*40590*/  @!UPT UIADD3 URZ, URZ, URZ, URZ ;  /* 0x0000003f3f3ff290 */ /* 0x000ff0000fffe03f */
[----:B------:R-:W-:Y:S02]  /*405a0*/  STL.64 [R1+0x340], R12 ;  /* 0x0003400c01007387 */ /* 0x000fe40000100a00 */
[----:B------:R0:W-:Y:S02]  /*405b0*/  STL.64 [R1+0x348], R14 ;  /* 0x0003480e01007387 */ /* 0x0001e40000100a00 */
[----:B0-----:R-:W2:Y:S01]  /*405c0*/  LDL.LU.64 R14, [R1+0x19e8] ;  /* 0x0019e800010e7983 */ /* 0x001ea20000300a00 */
[----:B------:R-:W-:Y:S02]  /*405d0*/  IMAD.MOV.U32 R22, RZ, RZ, R5 ;  /* 0x000000ffff167224 */ /* 0x000fe400078e0005 */
[----:B------:R-:W-:Y:S02]  /*405e0*/  IMAD.MOV.U32 R23, RZ, RZ, R4 ;  /* 0x000000ffff177224 */ /* 0x000fe400078e0004 */
[----:B------:R-:W-:Y:S02]  /*405f0*/  IMAD.MOV.U32 R5, RZ, RZ, R18 ;  /* 0x000000ffff057224 */ /* 0x000fe400078e0012 */
[----:B------:R-:W-:-:S02]  /*40600*/  IMAD.MOV.U32 R4, RZ, RZ, R19 ;  /* 0x000000ffff047224 */ /* 0x000fc400078e0013 */
[----:B------:R-:W0:Y:S04]  /*40610*/  LDSM.16.MT88.4 R16, [R0+0xe000] ;  /* 0x00e000000010783b */ /* 0x000e280000004200 */
[----:B0-----:R-:W-:Y:S01]  /*40620*/  STL.64 [R1+0x1950], R18 ;  /* 0x0019501201007387 */ /* 0x001fe20000100a00 */
[----:B------:R0:W-:Y:S03]  /*40630*/  STL.64 [R1+0x1948], R16 ;  /* 0x0019481001007387 */ /* 0x0001e60000100a00 */
[----:B0-----:R-:W3:Y:S01]  /*40640*/  LDL.LU R16, [R1+0x390] ;  /* 0x0003900001107983 */ /* 0x001ee20000300800 */
[----:B------:R-:W3:Y:S02]  /*40650*/  LDL.LU R17, [R1+0x394] ;  /* 0x0003940001117983 */ /* 0x000ee40000300800 */
[----:B------:R-:W3:Y:S02]  /*40660*/  LDL.LU R18, [R1+0x398] ;  /* 0x0003980001127983 */ /* 0x000ee40000300800 */
[----:B------:R-:W3:Y:S01]  /*40670*/  LDL.LU R19, [R1+0x39c] ;  /* 0x00039c0001137983 */ /* 0x000ee20000300800 */
        /* <DEDUP_REMOVED lines=8> */
[----:B------:R-:W0:Y:S04]  /*40700*/  LDSM.16.MT88.4 R12, [R0+0xe080] ;  /* 0x00e08000000c783b */ /* 0x000e280000004200 */
[----:B0-----:R-:W-:Y:S01]  /*40710*/  STL.64 [R1+0x18d0], R14 ;  /* 0x0018d00e01007387 */ /* 0x001fe20000100a00 */
[----:B------:R3:W-:Y:S02]  /*40720*/  STL.64 [R1+0x18c8], R12 ;  /* 0x0018c80c01007387 */ /* 0x0007e40000100a00 */
[C---:B---3--:R-:W-:Y:S01]  /*40730*/  HMMA.16816.F32.BF16 R12, R24.reuse, R22, R16 ;  /* 0x00000016180c723c */ /* 0x048fe20000041810 */
[----:B------:R-:W3:Y:S11]  /*40740*/  LDL.LU R16, [R1+0x440] ;  /* 0x0004400001107983 */ /* 0x000ef60000300800 */
[----:B------:R-:W-:Y:S11]  /*40750*/  @!UPT UIADD3 URZ, URZ, URZ, URZ ;  /* 0x0000003f3f3ff290 */ /* 0x000ff6000fffe03f */
[----:B------:R-:W-:Y:S01]  /*40760*/  STL.64 [R1+0x250], R12 ;  /* 0x0002500c01007387 */ /* 0x000fe20000100a00 */
[----:B------:R-:W-:Y:S02]  /*40770*/  STL.64 [R1+0x258], R14 ;  /* 0x0002580e01007387 */ /* 0x000fe40000100a00 */
[----:B------:R-:W3:Y:S02]  /*40780*/  LDL.LU R17, [R1+0x444] ;  /* 0x0004440001117983 */ /* 0x000ee40000300800 */
[----:B------:R-:W4:Y:S01]  /*40790*/  LDL.LU R18, [R1+0x448] ;  /* 0x0004480001127983 */ /* 0x000f220000300800 */
[----:B------:R-:W4:Y:S01]  /*407a0*/  LDL.LU R19, [R1+0x44c] ;  /* 0x00044c0001137983 */ /* 0x000f220000300800 */
[----:B------:R-:W2:Y:S02]  /*407b0*/  LDL.LU R20, [R1+0x380] ;  /* 0x0003800001147983 */ /* 0x000ea40000300800 */
[----:B------:R-:W2:Y:S02]  /*407c0*/  LDL.LU R21, [R1+0x384] ;  /* 0x0003840001157983 */ /* 0x000ea40000300800 */
[----:B------:R-:W2:Y:S01]  /*407d0*/  LDL.LU R22, [R1+0x388] ;  /* 0x0003880001167983 */ /* 0x000ea20000300800 */
[----:B------:R-:W2:Y:S04]  /*407e0*/  LDL.LU R23, [R1+0x38c] ;  /* 0x00038c0001177983 */ /* 0x000ea80000300800 */
[----:B----4-:R-:W-:Y:S01]  /*407f0*/  STL.64 [R1+0x19a0], R18 ;  /* 0x0019a01201007387 */ /* 0x010fe20000100a00 */
[----:B---3--:R0:W-:Y:S03]  /*40800*/  STL.64 [R1+0x1998], R16 ;  /* 0x0019981001007387 */ /* 0x0081e60000100a00 */
[----:B0-----:R-:W3:Y:S01]  /*40810*/  LDL.LU R16, [R1+0x460] ;  /* 0x0004600001107983 */ /* 0x001ee20000300800 */
[----:B------:R-:W3:Y:S02]  /*40820*/  LDL.LU R17, [R1+0x464] ;  /* 0x0004640001117983 */ /* 0x000ee40000300800 */
[----:B------:R-:W4:Y:S02]  /*40830*/  LDL.LU R18, [R1+0x468] ;  /* 0x0004680001127983 */ /* 0x000f240000300800 */
[----:B------:R-:W4:Y:S02]  /*40840*/  LDL.LU R19, [R1+0x46c] ;  /* 0x00046c0001137983 */ /* 0x000f240000300800 */
[----:B----4-:R0:W-:Y:S01]  /*40850*/  STL.64 [R1+0x19b0], R18 ;  /* 0x0019b01201007387 */ /* 0x0101e20000100a00 */
[----:B---3--:R-:W-:Y:S03]  /*40860*/  STL.64 [R1+0x19a8], R16 ;  /* 0x0019a81001007387 */ /* 0x008fe60000100a00 */
[----:B0-----:R-:W3:Y:S04]  /*40870*/  LDL R18, [R1+0x68] ;  /* 0x0000680001127983 */ /* 0x001ee80000100800 */
[----:B------:R-:W3:Y:S01]  /*40880*/  LDL R19, [R1+0x6c] ;  /* 0x00006c0001137983 */ /* 0x000ee20000100800 */
[----:B------:R-:W4:Y:S02]  /*40890*/  LDL.LU R12, [R1+0x3a0] ;  /* 0x0003a000010c7983 */ /* 0x000f240000300800 */
[----:B------:R-:W4:Y:S02]  /*408a0*/  LDL.LU R13, [R1+0x3a4] ;  /* 0x0003a400010d7983 */ /* 0x000f240000300800 */
[----:B------:R-:W3:Y:S01]  /*408b0*/  LDL.LU R14, [R1+0x3a8] ;  /* 0x0003a800010e7983 */ /* 0x000ee20000300800 */
[----:B------:R-:W3:Y:S01]  /*408c0*/  LDL.LU R15, [R1+0x3ac] ;  /* 0x0003ac00010f7983 */ /* 0x000ee20000300800 */
[----:B--2---:R-:W-:Y:S03]  /*408d0*/  HMMA.16816.F32.BF16 R24, R24, R6, R20 ;  /* 0x000000061818723c */ /* 0x004fe60000041814 */
[----:B---3--:R0:W-:Y:S01]  /*408e0*/  STL.64 [R1+0x18e0], R14 ;  /* 0x0018e00e01007387 */ /* 0x0081e20000100a00 */
[----:B----4-:R-:W-:Y:S02]  /*408f0*/  STL.64 [R1+0x18d8], R12 ;  /* 0x0018d80c01007387 */ /* 0x010fe40000100a00 */
[----:B0-----:R-:W-:-:S02]  /*40900*/  IMAD.MOV.U32 R14, RZ, RZ, R11 ;  /* 0x000000ffff0e7224 */ /* 0x001fc400078e000b */
[----:B------:R-:W-:-:S05]  /*40910*/  IMAD.MOV.U32 R15, RZ, RZ, R10 ;  /* 0x000000ffff0f7224 */ /* 0x000fca00078e000a */
[----:B------:R0:W-:Y:S02]  /*40920*/  STL.64 [R1+0x1980], R14 ;  /* 0x0019800e01007387 */ /* 0x0001e40000100a00 */
[----:B0-----:R-:W-:Y:S02]  /*40930*/  IMAD.MOV.U32 R14, RZ, RZ, R9 ;  /* 0x000000ffff0e7224 */ /* 0x001fe400078e0009 */
[----:B------:R-:W-:Y:S02]  /*40940*/  IMAD.MOV.U32 R15, RZ, RZ, R8 ;  /* 0x000000ffff0f7224 */ /* 0x000fe400078e0008 */
[----:B------:R-:W0:Y:S04]  /*40950*/  LDSM.16.MT88.4 R8, [R0+0xe100] ;  /* 0x00e100000008783b */ /* 0x000e280000004200 */
[----:B------:R1:W-:Y:S01]  /*40960*/  STL.64 [R1+0x19b8], R14 ;  /* 0x0019b80e01007387 */ /* 0x0003e20000100a00 */
[----:B------:R-:W2:Y:S02]  /*40970*/  LDL.LU R12, [R1+0x470] ;  /* 0x00047000010c7983 */ /* 0x000ea40000300800 */
[----:B------:R-:W2:Y:S01]  /*40980*/  LDL.LU R13, [R1+0x474] ;  /* 0x00047400010d7983 */ /* 0x000ea20000300800 */
[----:B-1----:R-:W2:Y:S01]  /*40990*/  LDL.LU R14, [R1+0x478] ;  /* 0x00047800010e7983 */ /* 0x002ea20000300800 */
[----:B------:R-:W2:Y:S03]  /*409a0*/  LDL.LU R15, [R1+0x47c] ;  /* 0x00047c00010f7983 */ /* 0x000ea60000300800 */
[----:B0-----:R0:W-:Y:S01]  /*409b0*/  STL.64 [R1+0x1868], R10 ;  /* 0x0018680a01007387 */ /* 0x0011e20000100a00 */
[----:B------:R-:W-:Y:S02]  /*409c0*/  STL.64 [R1+0x1860], R8 ;  /* 0x0018600801007387 */ /* 0x000fe40000100a00 */
[----:B0-----:R-:W-:-:S02]  /*409d0*/  IMAD.MOV.U32 R10, RZ, RZ, R2 ;  /* 0x000000ffff0a7224 */ /* 0x001fc400078e0002 */
[----:B------:R-:W-:Y:S01]  /*409e0*/  IMAD.MOV.U32 R11, RZ, RZ, R3 ;  /* 0x000000ffff0b7224 */ /* 0x000fe200078e0003 */
[----:B------:R-:W3:Y:S01]  /*409f0*/  LDL.LU R2, [R1+0x19dc] ;  /* 0x0019dc0001027983 */ /* 0x000ee20000300800 */
[----:B------:R-:W4:Y:S02]  /*40a00*/  LDL.LU R3, [R1+0x19d8] ;  /* 0x0019d80001037983 */ /* 0x000f240000300800 */
[----:B------:R-:W2:Y:S02]  /*40a10*/  LDL.LU.64 R22, [R1+0x19d0] ;  /* 0x0019d00001167983 */ /* 0x000ea40000300a00 */
[----:B------:R-:W2:Y:S01]  /*40a20*/  LDL.LU.64 R20, [R1+0x19c8] ;  /* 0x0019c80001147983 */ /* 0x000ea20000300a00 */
[----:B------:R-:W-:Y:S01]  /*40a30*/  STL.64 [R1+0x1968], R6 ;  /* 0x0019680601007387 */ /* 0x000fe20000100a00 */
[----:B------:R-:W-:Y:S02]  /*40a40*/  STL.64 [R1+0x240], R24 ;  /* 0x0002401801007387 */ /* 0x000fe40000100a00 */
[----:B------:R-:W-:Y:S02]  /*40a50*/  STL.64 [R1+0x248], R26 ;  /* 0x0002481a01007387 */ /* 0x000fe40000100a00 */
[----:B------:R0:W1:Y:S04]  /*40a60*/  LDSM.16.MT88.4 R24, [R0+0xe180] ;  /* 0x00e180000018783b */ /* 0x0000680000004200 */
[----:B0-----:R-:W3:Y:S04]  /*40a70*/  LDL.LU R0, [R1+0x19c0] ;  /* 0x0019c00001007983 */ /* 0x001ee80000300800 */
[----:B-1----:R-:W-:Y:S01]  /*40a80*/  STL.64 [R1+0x17e8], R26 ;  /* 0x0017e81a01007387 */ /* 0x002fe20000100a00 */
[----:B------:R0:W-:Y:S03]  /*40a90*/  STL.64 [R1+0x17e0], R24 ;  /* 0x0017e01801007387 */ /* 0x0001e60000100a00 */
[----:B0-----:R-:W3:Y:S01]  /*40aa0*/  LDL.LU R24, [R1+0x3c0] ;  /* 0x0003c00001187983 */ /* 0x001ee20000300800 */
[----:B------:R-:W3:Y:S02]  /*40ab0*/  LDL.LU R25, [R1+0x3c4] ;  /* 0x0003c40001197983 */ /* 0x000ee40000300800 */
[----:B------:R-:W3:Y:S02]  /*40ac0*/  LDL.LU R26, [R1+0x3c8] ;  /* 0x0003c800011a7983 */ /* 0x000ee40000300800 */
[----:B------:R-:W3:Y:S01]  /*40ad0*/  LDL.LU R27, [R1+0x3cc] ;  /* 0x0003cc00011b7983 */ /* 0x000ee20000300800 */
[C---:B--2---:R-:W-:Y:S01]  /*40ae0*/  HMMA.16816.F32.BF16 R16, R20.reuse, R18, R12 ;  /* 0x000000121410723c */ /* 0x044fe2000004180c */
[----:B---3--:R-:W-:Y:S01]  /*40af0*/  STL.64 [R1+0x1900], R26 ;  /* 0x0019001a01007387 */ /* 0x008fe20000100a00 */
[----:B------:R-:W-:Y:S02]  /*40b00*/  STL.64 [R1+0x18f8], R24 ;  /* 0x0018f81801007387 */ /* 0x000fe40000100a00 */
[----:B------:R-:W2:Y:S11]  /*40b10*/  LDL.LU.64 R14, [R1+0x19b8] ;  /* 0x0019b800010e7983 */ /* 0x000eb60000300a00 */
[----:B------:R-:W-:Y:S08]  /*40b20*/  @!UPT UIADD3 URZ, URZ, URZ, URZ ;  /* 0x0000003f3f3ff290 */ /* 0x000ff0000fffe03f */
[----:B------:R-:W-:Y:S01]  /*40b30*/  STL.64 [R1+0x5c0], R16 ;  /* 0x0005c01001007387 */ /* 0x000fe20000100a00 */
[----:B------:R0:W-:Y:S04]  /*40b40*/  STL.64 [R1+0x5c8], R18 ;  /* 0x0005c81201007387 */ /* 0x0001e80000100a00 */
[----:B0-----:R-:W3:Y:S01]  /*40b50*/  LDL.LU.64 R18, [R1+0x19b0] ;  /* 0x0019b00001127983 */ /* 0x001ee20000300a00 */
        /* <DEDUP_REMOVED lines=12> */
[----:B------:R-:W2:Y:S02]  /*40c20*/  LDL.LU R11, [R1+0x45c] ;  /* 0x00045c00010b7983 */ /* 0x000ea40000300800 */
[----:B------:R-:W-:-:S02]  /*40c30*/  IMAD.MOV.U32 R26, RZ, RZ, R29 ;  /* 0x000000ffff1a7224 */ /* 0x000fc400078e001d */
[----:B------:R-:W-:Y:S01]  /*40c40*/  IMAD.MOV.U32 R27, RZ, RZ, R28 ;  /* 0x000000ffff1b7224 */ /* 0x000fe200078e001c */
[C---:B--2---:R-:W-:Y:S08]  /*40c50*/  HMMA.16816.F32.BF16 R12, R20.reuse, R14, R8 ;  /* 0x0000000e140c723c */ /* 0x044ff00000041808 */
[----:B---3--:R-:W-:Y:S11]  /*40c60*/  HMMA.16816.F32.BF16 R8, R20, R26, R16 ;  /* 0x0000001a1408723c */ /* 0x008ff60000041810 */
[----:B------:R-:W-:Y:S04]  /*40c70*/  @!UPT UIADD3 URZ, URZ, URZ, URZ ;  /* 0x0000003f3f3ff290 */ /* 0x000fe8000fffe03f */
[----:B------:R-:W-:Y:S01]  /*40c80*/  STL.64 [R1+0x5a0], R12 ;  /* 0x0005a00c01007387 */ /* 0x000fe20000100a00 */
[----:B------:R0:W-:Y:S07]  /*40c90*/  STL.64 [R1+0x5a8], R14 ;  /* 0x0005a80e01007387 */ /* 0x0001ee0000100a00 */
[----:B------:R-:W-:Y:S02]  /*40ca0*/  STL.64 [R1+0x590], R8 ;  /* 0x0005900801007387 */ /* 0x000fe40000100a00 */
[----:B------:R-:W-:Y:S01]  /*40cb0*/  STL.64 [R1+0x598], R10 ;  /* 0x0005980a01007387 */ /* 0x000fe20000100a00 */
[----:B------:R-:W2:Y:S01]  /*40cc0*/  LDL.LU R16, [R1+0x370] ;  /* 0x0003700001107983 */ /* 0x000ea20000300800 */
[----:B------:R-:W2:Y:S02]  /*40cd0*/  LDL.LU R17, [R1+0x374] ;  /* 0x0003740001117983 */ /* 0x000ea40000300800 */
[----:B------:R-:W3:Y:S02]  /*40ce0*/  LDL.LU R18, [R1+0x378] ;  /* 0x0003780001127983 */ /* 0x000ee40000300800 */
[----:B------:R-:W3:Y:S02]  /*40cf0*/  LDL.LU R19, [R1+0x37c] ;  /* 0x00037c0001137983 */ /* 0x000ee40000300800 */
[----:B0-----:R-:W-:-:S02]  /*40d00*/  IMAD.MOV.U32 R15, RZ, RZ, R4 ;  /* 0x000000ffff0f7224 */ /* 0x001fc400078e0004 */
[----:B------:R-:W-:Y:S01]  /*40d10*/  IMAD.MOV.U32 R14, RZ, RZ, R5 ;  /* 0x000000ffff0e7224 */ /* 0x000fe200078e0005 */
[----:B------:R-:W2:Y:S01]  /*40d20*/  LDL.LU R4, [R1+0x410] ;  /* 0x0004100001047983 */ /* 0x000ea20000300800 */
        /* <DEDUP_REMOVED lines=15> */
[----:B---3--:R0:W-:Y:S01]  /*40e20*/  STL.64 [R1+0x1960], R18 ;  /* 0x0019601201007387 */ /* 0x0081e20000100a00 */
[----:B------:R-:W-:Y:S03]  /*40e30*/  STL.64 [R1+0x1958], R16 ;  /* 0x0019581001007387 */ /* 0x000fe60000100a00 */
[----:B0-----:R-:W3:Y:S01]  /*40e40*/  LDL.LU.64 R18, [R1+0x8] ;  /* 0x0000080001127983 */ /* 0x001ee20000300a00 */
[----:B------:R-:W2:Y:S02]  /*40e50*/  LDL.LU R8, [R1+0x400] ;  /* 0x0004000001087983 */ /* 0x000ea40000300800 */
[----:B------:R-:W2:Y:S02]  /*40e60*/  LDL.LU R9, [R1+0x404] ;  /* 0x0004040001097983 */ /* 0x000ea40000300800 */
[----:B------:R-:W2:Y:S01]  /*40e70*/  LDL.LU R10, [R1+0x408] ;  /* 0x00040800010a7983 */ /* 0x000ea20000300800 */
[----:B------:R-:W2:Y:S01]  /*40e80*/  LDL.LU R11, [R1+0x40c] ;  /* 0x00040c00010b7983 */ /* 0x000ea20000300800 */
[----:B------:R0:W-:Y:S03]  /*40e90*/  STL.64 [R1+0x1910], R26 ;  /* 0x0019101a01007387 */ /* 0x0001e60000100a00 */
[----:B0-----:R-:W2:Y:S04]  /*40ea0*/  LDL.64 R26, [R1+0x48] ;  /* 0x00004800011a7983 */ /* 0x001ea80000100a00 */
[----:B--2---:R0:W-:Y:S01]  /*40eb0*/  STL.64 [R1+0x1928], R26 ;  /* 0x0019281a01007387 */ /* 0x0041e20000100a00 */
[----:B------:R-:W2:Y:S02]  /*40ec0*/  LDL.LU R24, [R1+0x3f0] ;  /* 0x0003f00001187983 */ /* 0x000ea40000300800 */
[----:B------:R-:W2:Y:S01]  /*40ed0*/  LDL.LU R25, [R1+0x3f4] ;  /* 0x0003f40001197983 */ /* 0x000ea20000300800 */
[----:B0-----:R-:W2:Y:S01]  /*40ee0*/  LDL.LU R26, [R1+0x3f8] ;  /* 0x0003f800011a7983 */ /* 0x001ea20000300800 */
[----:B------:R-:W2:Y:S01]  /*40ef0*/  LDL.LU R27, [R1+0x3fc] ;  /* 0x0003fc00011b7983 */ /* 0x000ea20000300800 */
[C---:B------:R-:W-:Y:S02]  /*40f00*/  HMMA.16816.F32.BF16 R12, R20.reuse, R14, R4 ;  /* 0x0000000e140c723c */ /* 0x040fe40000041804 */
[----:B--2---:R0:W-:Y:S01]  /*40f10*/  STL.64 [R1+0x1938], R26 ;  /* 0x0019381a01007387 */ /* 0x0041e20000100a00 */
[----:B------:R-:W-:Y:S03]  /*40f20*/  STL.64 [R1+0x1930], R24 ;  /* 0x0019301801007387 */ /* 0x000fe60000100a00 */
[----:B0-----:R-:W2:Y:S01]  /*40f30*/  LDL.64 R26, [R1+0x68] ;  /* 0x00006800011a7983 */ /* 0x001ea20000100a00 */
[----:B------:R-:W2:Y:S02]  /*40f40*/  LDL.LU.64 R6, [R1+0x1990] ;  /* 0x0019900001067983 */ /* 0x000ea40000300a00 */
[----:B------:R-:W2:Y:S11]  /*40f50*/  LDL.LU.64 R4, [R1+0x1988] ;  /* 0x0019880001047983 */ /* 0x000eb60000300a00 */
[----:B------:R-:W-:Y:S03]  /*40f60*/  @!UPT UIADD3 URZ, URZ, URZ, URZ ;  /* 0x0000003f3f3ff290 */ /* 0x000fe6000fffe03f */
        /* <DEDUP_REMOVED lines=11> */
[----:B0-----:R-:W2:Y:S04]  /*41020*/  LDL.LU.64 R14, [R1+0x28] ;  /* 0x00002800010e7983 */ /* 0x001ea80000300a00 */
[----:B--2---:R0:W-:Y:S01]  /*41030*/  STL.64 [R1+0x1908], R14 ;  /* 0x0019080e01007387 */ /* 0x0041e20000100a00 */
[----:B------:R-:W2:Y:S02]  /*41040*/  LDL.LU R12, [R1+0x3d0] ;  /* 0x0003d000010c7983 */ /* 0x000ea40000300800 */
[----:B------:R-:W2:Y:S01]  /*41050*/  LDL.LU R13, [R1+0x3d4] ;  /* 0x0003d400010d7983 */ /* 0x000ea20000300800 */
[----:B0-----:R-:W2:Y:S01]  /*41060*/  LDL.LU R14, [R1+0x3d8] ;  /* 0x0003d800010e7983 */ /* 0x001ea20000300800 */
[----:B------:R-:W2:Y:S01]  /*41070*/  LDL.LU R15, [R1+0x3dc] ;  /* 0x0003dc00010f7983 */ /* 0x000ea20000300800 */
[C---:B---3--:R-:W-:Y:S02]  /*41080*/  HMMA.16816.F32.BF16 R4, R20.reuse, R18, R4 ;  /* 0x000000121404723c */ /* 0x048fe40000041804 */
[----:B--2---:R-:W-:Y:S01]  /*41090*/  STL.64 [R1+0x1920], R14 ;  /* 0x0019200e01007387 */ /* 0x004fe20000100a00 */
[----:B------:R0:W-:Y:S03]  /*410a0*/  STL.64 [R1+0x1918], R12 ;  /* 0x0019180c01007387 */ /* 0x0001e60000100a00 */
        /* <DEDUP_REMOVED lines=10> */
[----:B------:R-:W3:Y:S02]  /*41150*/  LDL.LU.64 R18, [R1+0x1960] ;  /* 0x0019600001127983 */ /* 0x000ee40000300a00 */
[----:B------:R-:W3:Y:S02]  /*41160*/  LDL.LU.64 R16, [R1+0x1958] ;  /* 0x0019580001107983 */ /* 0x000ee40000300a00 */
[----:B---3--:R-:W-:Y:S01]  /*41170*/  HMMA.16816.F32.BF16 R20, R20, R6, R16 ;  /* 0x000000061414723c */ /* 0x008fe20000041810 */
[----:B------:R-:W3:Y:S01]  /*41180*/  LDL.LU.64 R18, [R1+0x1950] ;  /* 0x0019500001127983 */ /* 0x000ee20000300a00 */
[----:B------:R-:W3:Y:S11]  /*41190*/  LDL.LU.64 R16, [R1+0x1948] ;  /* 0x0019480001107983 */ /* 0x000ef60000300a00 */
[----:B------:R-:W-:Y:S10]  /*411a0*/  @!UPT UIADD3 URZ, URZ, URZ, URZ ;  /* 0x0000003f3f3ff290 */ /* 0x000ff4000fffe03f */
[----:B------:R-:W-:Y:S01]  /*411b0*/  STL.64 [R1+0x110], R20 ;  /* 0x0001101401007387 */ /* 0x000fe20000100a00 */
[----:B------:R0:W-:Y:S02]  /*411c0*/  STL.64 [R1+0x118], R22 ;  /* 0x0001181601007387 */ /* 0x0001e40000100a00 */
[----:B0-----:R-:W-:Y:S02]  /*411d0*/  IMAD.MOV.U32 R22, RZ, RZ, R5 ;  /* 0x000000ffff167224 */ /* 0x001fe400078e0005 */
[----:B------:R-:W-:-:S05]  /*411e0*/  IMAD.MOV.U32 R23, RZ, RZ, R4 ;  /* 0x000000ffff177224 */ /* 0x000fca00078e0004 */
[----:B------:R0:W-:Y:S01]  /*411f0*/  STL.64 [R1+0x18e8], R22 ;  /* 0x0018e81601007387 */ /* 0x0001e20000100a00 */
[----:B------:R-:W2:Y:S02]  /*41200*/  LDL.LU R20, [R1+0x3b0] ;  /* 0x0003b00001147983 */ /* 0x000ea40000300800 */
[----:B------:R-:W2:Y:S01]  /*41210*/  LDL.LU R21, [R1+0x3b4] ;  /* 0x0003b40001157983 */ /* 0x000ea20000300800 */
[----:B0-----:R-:W2:Y:S01]  /*41220*/  LDL.LU R22, [R1+0x3b8] ;  /* 0x0003b80001167983 */ /* 0x001ea20000300800 */
[----:B------:R-:W2:Y:S01]  /*41230*/  LDL.LU R23, [R1+0x3bc] ;  /* 0x0003bc0001177983 */ /* 0x000ea20000300800 */
        /* <DEDUP_REMOVED lines=46> */
[----:B0-----:R-:W2:Y:S01]  /*41520*/  LDL.LU.64 R14, [R1+0x18e0] ;  /* 0x0018e000010e7983 */ /* 0x001ea20000300a00 */
        /* <DEDUP_REMOVED lines=8> */
[----:B------:R0:W-:Y:S02]  /*415b0*/  STL.64 [R1+0x1880], R22 ;  /* 0x0018801601007387 */ /* 0x0001e40000100a00 */
[----:B------:R-:W3:Y:S01]  /*415c0*/  LDL.LU R20, [R1+0x2e0] ;  /* 0x0002e00001147983 */ /* 0x000ee20000300800 */
[----:B------:R-:W3:Y:S04]  /*415d0*/  LDL.LU R21, [R1+0x2e4] ;  /* 0x0002e40001157983 */ /* 0x000ee80000300800 */
[----:B0-----:R-:W3:Y:S01]  /*415e0*/  LDL.LU R22, [R1+0x2e8] ;  /* 0x0002e80001167983 */ /* 0x001ee20000300800 */
[----:B------:R-:W3:Y:S02]  /*415f0*/  LDL.LU R23, [R1+0x2ec] ;  /* 0x0002ec0001177983 */ /* 0x000ee40000300800 */
[----:B------:R0:W-:Y:S01]  /*41600*/  STL.64 [R1+0x1888], R6 ;  /* 0x0018880601007387 */ /* 0x0001e20000100a00 */
[----:B---3--:R-:W-:Y:S01]  /*41610*/  HMMA.16816.F32.BF16 R20, R16, R6, R20 ;  /* 0x000000061014723c */ /* 0x008fe20000041814 */
[----:B------:R-:W3:Y:S11]  /*41620*/  LDL.LU R16, [R1+0x80] ;  /* 0x0000800001107983 */ /* 0x000ef60000300800 */
[----:B------:R-:W-:Y:S11]  /*41630*/  @!UPT UIADD3 URZ, URZ, URZ, URZ ;  /* 0x0000003f3f3ff290 */ /* 0x000ff6000fffe03f */
[----:B------:R1:W-:Y:S01]  /*41640*/  STL.64 [R1+0x4e0], R20 ;  /* 0x0004e01401007387 */ /* 0x0003e20000100a00 */
[----:B------:R2:W-:Y:S02]  /*41650*/  STL.64 [R1+0x4e8], R22 ;  /* 0x0004e81601007387 */ /* 0x0005e40000100a00 */
[----:B------:R-:W3:Y:S02]  /*41660*/  LDL.LU R17, [R1+0x84] ;  /* 0x0000840001117983 */ /* 0x000ee40000300800 */
[----:B------:R-:W3:Y:S01]  /*41670*/  LDL.LU R18, [R1+0x88] ;  /* 0x0000880001127983 */ /* 0x000ee20000300800 */
[----:B------:R-:W3:Y:S01]  /*41680*/  LDL.LU R19, [R1+0x8c] ;  /* 0x00008c0001137983 */ /* 0x000ee20000300800 */
[----:B0-----:R-:W-:Y:S02]  /*41690*/  IMAD.MOV.U32 R7, RZ, RZ, R8 ;  /* 0x000000ffff077224 */ /* 0x001fe400078e0008 */
[----:B------:R-:W-:Y:S01]  /*416a0*/  IMAD.MOV.U32 R6, RZ, RZ, R9 ;  /* 0x000000ffff067224 */ /* 0x000fe200078e0009 */
[----:B-1----:R-:W4:Y:S01]  /*416b0*/  LDL.LU R20, [R1+0x2c0] ;  /* 0x0002c00001147983 */ /* 0x002f220000300800 */
[----:B------:R-:W4:Y:S02]  /*416c0*/  LDL.LU R21, [R1+0x2c4] ;  /* 0x0002c40001157983 */ /* 0x000f240000300800 */
[----:B--2---:R-:W4:Y:S02]  /*416d0*/  LDL.LU R22, [R1+0x2c8] ;  /* 0x0002c80001167983 */ /* 0x004f240000300800 */
[----:B------:R-:W4:Y:S01]  /*416e0*/  LDL.LU R23, [R1+0x2cc] ;  /* 0x0002cc0001177983 */ /* 0x000f220000300800 */
[----:B------:R-:W2:Y:S01]  /*416f0*/  LDL.LU R8, [R1+0x2d0] ;  /* 0x0002d00001087983 */ /* 0x000ea20000300800 */
        /* <DEDUP_REMOVED lines=9> */
[----:B--2---:R0:W-:Y:S01]  /*41790*/  STL.64 [R1+0x1780], R18 ;  /* 0x0017801201007387 */ /* 0x0041e20000100a00 */
[----:B---3--:R1:W-:Y:S02]  /*417a0*/  STL.64 [R1+0x1778], R16 ;  /* 0x0017781001007387 */ /* 0x0083e40000100a00 */
[----:B0-----:R-:W-:-:S02]  /*417b0*/  IMAD.MOV.U32 R18, RZ, RZ, R25 ;  /* 0x000000ffff127224 */ /* 0x001fc400078e0019 */
[----:B------:R-:W-:-:S05]  /*417c0*/  IMAD.MOV.U32 R19, RZ, RZ, R24 ;  /* 0x000000ffff137224 */ /* 0x000fca00078e0018 */
[----:B------:R0:W-:Y:S01]  /*417d0*/  STL.64 [R1+0x18a0], R18 ;  /* 0x0018a01201007387 */ /* 0x0001e20000100a00 */
[----:B-1----:R-:W2:Y:S02]  /*417e0*/  LDL.LU R16, [R1+0x2a0] ;  /* 0x0002a00001107983 */ /* 0x002ea40000300800 */
[----:B------:R-:W2:Y:S01]  /*417f0*/  LDL.LU R17, [R1+0x2a4] ;  /* 0x0002a40001117983 */ /* 0x000ea20000300800 */
[----:B0-----:R-:W3:Y:S01]  /*41800*/  LDL.LU R18, [R1+0x2a8] ;  /* 0x0002a80001127983 */ /* 0x001ee20000300800 */
[----:B------:R-:W3:Y:S03]  /*41810*/  LDL.LU R19, [R1+0x2ac] ;  /* 0x0002ac0001137983 */ /* 0x000ee60000300800 */
[----:B---3--:R-:W-:Y:S01]  /*41820*/  STL.64 [R1+0x18b0], R18 ;  /* 0x0018b01201007387 */ /* 0x008fe20000100a00 */
[----:B--2---:R-:W-:Y:S02]  /*41830*/  STL.64 [R1+0x18a8], R16 ;  /* 0x0018a81001007387 */ /* 0x004fe40000100a00 */
[----:B------:R-:W2:Y:S02]  /*41840*/  LDL.LU R24, [R1+0x170] ;  /* 0x0001700001187983 */ /* 0x000ea40000300800 */
[----:B------:R-:W2:Y:S01]  /*41850*/  LDL.LU R25, [R1+0x174] ;  /* 0x0001740001197983 */ /* 0x000ea20000300800 */
[----:B------:R-:W3:Y:S01]  /*41860*/  LDL.LU R26, [R1+0x178] ;  /* 0x00017800011a7983 */ /* 0x000ee20000300800 */
[----:B------:R-:W3:Y:S03]  /*41870*/  LDL.LU R27, [R1+0x17c] ;  /* 0x00017c00011b7983 */ /* 0x000ee60000300800 */
[----:B---3--:R0:W-:Y:S01]  /*41880*/  STL.64 [R1+0x1818], R26 ;  /* 0x0018181a01007387 */ /* 0x0081e20000100a00 */
[----:B--2---:R1:W-:Y:S03]  /*41890*/  STL.64 [R1+0x1810], R24 ;  /* 0x0018101801007387 */ /* 0x0043e60000100a00 */
[----:B0-----:R-:W2:Y:S01]  /*418a0*/  LDL.LU.64 R26, [R1+0x38] ;  /* 0x00003800011a7983 */ /* 0x001ea20000300a00 */
[----:B------:R-:W-:-:S02]  /*418b0*/  IMAD.MOV.U32 R18, RZ, RZ, R5 ;  /* 0x000000ffff127224 */ /* 0x000fc400078e0005 */
[----:B------:R-:W-:Y:S02]  /*418c0*/  IMAD.MOV.U32 R19, RZ, RZ, R4 ;  /* 0x000000ffff137224 */ /* 0x000fe400078e0004 */
[C---:B------:R-:W-:Y:S01]  /*418d0*/  HMMA.16816.F32.BF16 R4, R12.reuse, R6, R8 ;  /* 0x000000060c04723c */ /* 0x040fe20000041808 */
[----:B--2---:R0:W-:Y:S01]  /*418e0*/  STL.64 [R1+0x18b8], R26 ;  /* 0x0018b81a01007387 */ /* 0x0041e20000100a00 */
[----:B-1----:R-:W2:Y:S02]  /*418f0*/  LDL.LU R24, [R1+0x2b0] ;  /* 0x0002b00001187983 */ /* 0x002ea40000300800 */
[----:B------:R-:W2:Y:S01]  /*41900*/  LDL.LU R25, [R1+0x2b4] ;  /* 0x0002b40001197983 */ /* 0x000ea20000300800 */
[----:B0-----:R-:W2:Y:S01]  /*41910*/  LDL.LU R26, [R1+0x2b8] ;  /* 0x0002b800011a7983 */ /* 0x001ea20000300800 */
[----:B------:R-:W2:Y:S02]  /*41920*/  LDL.LU R27, [R1+0x2bc] ;  /* 0x0002bc00011b7983 */ /* 0x000ea40000300800 */
[----:B------:R-:W4:Y:S11]  /*41930*/  LDL.LU.64 R10, [R1+0x18c0] ;  /* 0x0018c000010a7983 */ /* 0x000f360000300a00 */
[----:B------:R-:W-:Y:S04]  /*41940*/  @!UPT UIADD3 URZ, URZ, URZ, URZ ;  /* 0x0000003f3f3ff290 */ /* 0x000fe8000fffe03f */
[----:B------:R-:W-:Y:S01]  /*41950*/  STL.64 [R1+0x690], R4 ;  /* 0x0006900401007387 */ /* 0x000fe20000100a00 */
[----:B------:R4:W-:Y:S01]  /*41960*/  STL.64 [R1+0x698], R6 ;  /* 0x0006980601007387 */ /* 0x0009e20000100a00 */
[----:B------:R-:W3:Y:S01]  /*41970*/  LDL.LU R8, [R1+0x1d0] ;  /* 0x0001d00001087983 */ /* 0x000ee20000300800 */
[C---:B----4-:R-:W-:Y:S11]  /*41980*/  HMMA.16816.F32.BF16 R4, R12.reuse, R10, R20 ;  /* 0x0000000a0c04723c */ /* 0x050ff60000041814 */
[----:B------:R-:W-:Y:S11]  /*41990*/  @!UPT UIADD3 URZ, URZ, URZ, URZ ;  /* 0x0000003f3f3ff290 */ /* 0x000ff6000fffe03f */
[----:B------:R-:W-:Y:S01]  /*419a0*/  @!UPT UIADD3 URZ, URZ, URZ, URZ ;  /* 0x0000003f3f3ff290 */ /* 0x000fe2000fffe03f */
[----:B------:R0:W-:Y:S01]  /*419b0*/  STL.64 [R1+0x640], R4 ;  /* 0x0006400401007387 */ /* 0x0001e20000100a00 */
[----:B------:R1:W-:Y:S02]  /*419c0*/  STL.64 [R1+0x648], R6 ;  /* 0x0006480601007387 */ /* 0x0003e40000100a00 */
[----:B------:R-:W3:Y:S02]  /*419d0*/  LDL.LU R9, [R1+0x1d4] ;  /* 0x0001d40001097983 */ /* 0x000ee40000300800 */
[----:B------:R-:W4:Y:S01]  /*419e0*/  LDL.LU R10, [R1+0x1d8] ;  /* 0x0001d800010a7983 */ /* 0x000f220000300800 */
[----:B------:R-:W4:Y:S04]  /*419f0*/  LDL.LU R11, [R1+0x1dc] ;  /* 0x0001dc00010b7983 */ /* 0x000f280000300800 */
[----:B0-----:R-:W3:Y:S01]  /*41a00*/  LDL.LU R4, [R1+0x280] ;  /* 0x0002800001047983 */ /* 0x001ee20000300800 */
[----:B------:R-:W3:Y:S02]  /*41a10*/  LDL.LU R5, [R1+0x284] ;  /* 0x0002840001057983 */ /* 0x000ee40000300800 */
[----:B-1----:R-:W3:Y:S02]  /*41a20*/  LDL.LU R6, [R1+0x288] ;  /* 0x0002880001067983 */ /* 0x002ee40000300800 */
[----:B------:R-:W3:Y:S01]  /*41a30*/  LDL.LU R7, [R1+0x28c] ;  /* 0x00028c0001077983 */ /* 0x000ee20000300800 */
[C---:B--2---:R-:W-:Y:S01]  /*41a40*/  HMMA.16816.F32.BF16 R16, R12.reuse, R18, R24 ;  /* 0x000000120c10723c */ /* 0x044fe20000041818 */
[----:B---3--:R-:W-:Y:S01]  /*41a50*/  STL.64 [R1+0x1898], R6 ;  /* 0x0018980601007387 */ /* 0x008fe20000100a00 */
[----:B------:R0:W-:Y:S03]  /*41a60*/  STL.64 [R1+0x1890], R4 ;  /* 0x0018900401007387 */ /* 0x0001e60000100a00 */
[----:B0-----:R-:W2:Y:S01]  /*41a70*/  LDL.LU R4, [R1+0x290] ;  /* 0x0002900001047983 */ /* 0x001ea20000300800 */
[----:B------:R-:W2:Y:S02]  /*41a80*/  LDL.LU R5, [R1+0x294] ;  /* 0x0002940001057983 */ /* 0x000ea40000300800 */
[----:B------:R-:W2:Y:S02]  /*41a90*/  LDL.LU R6, [R1+0x298] ;  /* 0x0002980001067983 */ /* 0x000ea40000300800 */
[----:B------:R-:W2:Y:S01]  /*41aa0*/  LDL.LU R7, [R1+0x29c] ;  /* 0x00029c0001077983 */ /* 0x000ea20000300800 */
[----:B------:R-:W3:Y:S01]  /*41ab0*/  LDL.LU.64 R22, [R1+0x18] ;  /* 0x0000180001167983 */ /* 0x000ee20000300a00 */
[----:B----4-:R-:W-:Y:S02]  /*41ac0*/  STL.64 [R1+0x1878], R10 ;  /* 0x0018780a01007387 */ /* 0x010fe40000100a00 */
[----:B------:R0:W-:Y:S02]  /*41ad0*/  STL.64 [R1+0x1870], R8 ;  /* 0x0018700801007387 */ /* 0x0001e40000100a00 */
[----:B0-----:R-:W4:Y:S01]  /*41ae0*/  LDL.LU R8, [R1+0x270] ;  /* 0x0002700001087983 */ /* 0x001f220000300800 */
[----:B------:R-:W4:Y:S02]  /*41af0*/  LDL.LU R9, [R1+0x274] ;  /* 0x0002740001097983 */ /* 0x000f240000300800 */
[----:B------:R-:W4:Y:S02]  /*41b00*/  LDL.LU R10, [R1+0x278] ;  /* 0x00027800010a7983 */ /* 0x000f240000300800 */
[----:B------:R-:W4:Y:S01]  /*41b10*/  LDL.LU R11, [R1+0x27c] ;  /* 0x00027c00010b7983 */ /* 0x000f220000300800 */
[----:B------:R-:W2:Y:S01]  /*41b20*/  LDL.LU.64 R26, [R1+0x18b8] ;  /* 0x0018b800011a7983 */ /* 0x000ea20000300a00 */
[----:B------:R-:W-:Y:S02]  /*41b30*/  STL.64 [R1+0x630], R16 ;  /* 0x0006301001007387 */ /* 0x000fe40000100a00 */
[----:B------:R0:W-:Y:S02]  /*41b40*/  STL.64 [R1+0x638], R18 ;  /* 0x0006381201007387 */ /* 0x0001e40000100a00 */
        /* <DEDUP_REMOVED lines=8> */
[----:B------:R0:W-:Y:S03]  /*41bd0*/  STL.64 [R1+0x1820], R26 ;  /* 0x0018201a01007387 */ /* 0x0001e60000100a00 */
[----:B0-----:R-:W2:Y:S04]  /*41be0*/  LDL.LU.64 R26, [R1+0x48] ;  /* 0x00004800011a7983 */ /* 0x001ea80000300a00 */
[----:B--2---:R0:W-:Y:S04]  /*41bf0*/  STL.64 [R1+0x1830], R26 ;  /* 0x0018301a01007387 */ /* 0x0041e80000100a00 */
[----:B0-----:R-:W2:Y:S01]  /*41c00*/  LDL.LU.64 R26, [R1+0x58] ;  /* 0x00005800011a7983 */ /* 0x001ea20000300a00 */
[C---:B------:R-:W-:Y:S03]  /*41c10*/  HMMA.16816.F32.BF16 R4, R12.reuse, R18, R4 ;  /* 0x000000120c04723c */ /* 0x040fe60000041804 */
[----:B--2---:R0:W-:Y:S04]  /*41c20*/  STL.64 [R1+0x1848], R26 ;  /* 0x0018481a01007387 */ /* 0x0041e80000100a00 */
[----:B0-----:R-:W2:Y:S11]  /*41c30*/  LDL.LU.64 R26, [R1+0x68] ;  /* 0x00006800011a7983 */ /* 0x001eb60000300a00 */
[----:B------:R-:W-:Y:S05]  /*41c40*/  @!UPT UIADD3 URZ, URZ, URZ, URZ ;  /* 0x0000003f3f3ff290 */ /* 0x000fea000fffe03f */
[----:B------:R-:W-:Y:S02]  /*41c50*/  STL.64 [R1+0x260], R4 ;  /* 0x0002600401007387 */ /* 0x000fe40000100a00 */
[----:B------:R0:W-:Y:S02]  /*41c60*/  STL.64 [R1+0x268], R6 ;  /* 0x0002680601007387 */ /* 0x0001e40000100a00 */
[----:B0-----:R-:W3:Y:S01]  /*41c70*/  LDL.LU.64 R6, [R1+0x1898] ;  /* 0x0018980001067983 */ /* 0x001ee20000300a00 */
[----:B------:R-:W3:Y:S02]  /*41c80*/  LDL.LU.64 R4, [R1+0x1890] ;  /* 0x0018900001047983 */ /* 0x000ee40000300a00 */
        /* <DEDUP_REMOVED lines=67> */
[----:B------:R-:W-:Y:S02]  /*420c0*/  STL.64 [R1+0x17f8], R6 ;  /* 0x0017f80601007387 */ /* 0x000fe40000100a00 */
[----:B------:R0:W-:Y:S02]  /*420d0*/  STL.64 [R1+0x17f0], R4 ;  /* 0x0017f00401007387 */ /* 0x0001e40000100a00 */
[----:B0-----:R-:W3:Y:S01]  /*420e0*/  LDL.LU R4, [R1+0x180] ;  /* 0x0001800001047983 */ /* 0x001ee20000300800 */
[----:B------:R-:W3:Y:S02]  /*420f0*/  LDL.LU R5, [R1+0x184] ;  /* 0x0001840001057983 */ /* 0x000ee40000300800 */
[----:B------:R-:W3:Y:S02]  /*42100*/  LDL.LU R6, [R1+0x188] ;  /* 0x0001880001067983 */ /* 0x000ee40000300800 */
[----:B------:R-:W3:Y:S02]  /*42110*/  LDL.LU R7, [R1+0x18c] ;  /* 0x00018c0001077983 */ /* 0x000ee40000300800 */
[----:B---3--:R-:W-:Y:S01]  /*42120*/  HMMA.16816.F32.BF16 R4, R8, R26, R4 ;  /* 0x0000001a0804723c */ /* 0x008fe20000041804 */
[----:B------:R-:W-:-:S02]  /*42130*/  IMAD.MOV.U32 R21, RZ, RZ, R26 ;  /* 0x000000ffff157224 */ /* 0x000fc400078e001a */
        /* <DEDUP_REMOVED lines=8> */
[----:B0-----:R-:W4:Y:S01]  /*421c0*/  LDL.LU R20, [R1+0x160] ;  /* 0x0001600001147983 */ /* 0x001f220000300800 */
[----:B------:R-:W4:Y:S02]  /*421d0*/  LDL.LU R21, [R1+0x164] ;  /* 0x0001640001157983 */ /* 0x000f240000300800 */
[----:B------:R-:W4:Y:S02]  /*421e0*/  LDL.LU R22, [R1+0x168] ;  /* 0x0001680001167983 */ /* 0x000f240000300800 */
[----:B------:R-:W4:Y:S01]  /*421f0*/  LDL.LU R23, [R1+0x16c] ;  /* 0x00016c0001177983 */ /* 0x000f220000300800 */
[----:B--2---:R0:W-:Y:S01]  /*42200*/  STL.64 [R1+0x1790], R18 ;  /* 0x0017901201007387 */ /* 0x0041e20000100a00 */
        /* <DEDUP_REMOVED lines=8> */
[----:B------:R-:W2:Y:S01]  /*42290*/  LDL.LU R19, [R1+0xbc] ;  /* 0x0000bc0001137983 */ /* 0x000ea20000300800 */
[----:B------:R-:W4:Y:S02]  /*422a0*/  LDL.LU R24, [R1+0xf0] ;  /* 0x0000f00001187983 */ /* 0x000f240000300800 */
[----:B------:R-:W4:Y:S02]  /*422b0*/  LDL.LU R25, [R1+0xf4] ;  /* 0x0000f40001197983 */ /* 0x000f240000300800 */
[----:B------:R-:W4:Y:S01]  /*422c0*/  LDL.LU R26, [R1+0xf8] ;  /* 0x0000f800011a7983 */ /* 0x000f220000300800 */
[----:B------:R-:W4:Y:S04]  /*422d0*/  LDL.LU R27, [R1+0xfc] ;  /* 0x0000fc00011b7983 */ /* 0x000f280000300800 */
        /* <DEDUP_REMOVED lines=10> */
[----:B----4-:R-:W-:Y:S01]  /*42380*/  HMMA.16816.F32.BF16 R20, R8, R14, R20 ;  /* 0x0000000e0814723c */ /* 0x010fe20000041814 */
[----:B--2---:R0:W-:Y:S01]  /*42390*/  STL.64 [R1+0x17b0], R18 ;  /* 0x0017b01201007387 */ /* 0x0041e20000100a00 */
[----:B------:R-:W-:Y:S02]  /*423a0*/  STL.64 [R1+0x17a8], R16 ;  /* 0x0017a81001007387 */ /* 0x000fe40000100a00 */
[----:B0-----:R-:W-:-:S02]  /*423b0*/  IMAD.MOV.U32 R18, RZ, RZ, R29 ;  /* 0x000000ffff127224 */ /* 0x001fc400078e001d */
[----:B------:R-:W-:-:S05]  /*423c0*/  IMAD.MOV.U32 R19, RZ, RZ, R28 ;  /* 0x000000ffff137224 */ /* 0x000fca00078e001c */
[----:B------:R0:W-:Y:S11]  /*423d0*/  STL.64 [R1+0x17c8], R18 ;  /* 0x0017c81201007387 */ /* 0x0001f60000100a00 */
[----:B------:R-:W-:Y:S01]  /*423e0*/  @!UPT UIADD3 URZ, URZ, URZ, URZ ;  /* 0x0000003f3f3ff290 */ /* 0x000fe2000fffe03f */
[----:B------:R-:W-:Y:S02]  /*423f0*/  STL.64 [R1+0x490], R20 ;  /* 0x0004901401007387 */ /* 0x000fe40000100a00 */
[----:B------:R1:W-:Y:S02]  /*42400*/  STL.64 [R1+0x498], R22 ;  /* 0x0004981601007387 */ /* 0x0003e40000100a00 */
[----:B0-----:R-:W-:Y:S01]  /*42410*/  IMAD.MOV.U32 R19, RZ, RZ, R12 ;  /* 0x000000ffff137224 */ /* 0x001fe200078e000c */
[----:B-1----:R-:W3:Y:S01]  /*42420*/  LDL.LU.64 R22, [R1+0x1808] ;  /* 0x0018080001167983 */ /* 0x002ee20000300a00 */
[----:B------:R-:W2:Y:S02]  /*42430*/  LDL.LU.64 R20, [R1+0x1800] ;  /* 0x0018000001147983 */ /* 0x000ea40000300a00 */
[----:B------:R0:W-:Y:S02]  /*42440*/  STL.64 [R1+0x1788], R14 ;  /* 0x0017880e01007387 */ /* 0x0001e40000100a00 */
[----:B------:R-:W-:Y:S01]  /*42450*/  IMAD.MOV.U32 R18, RZ, RZ, R13 ;  /* 0x000000ffff127224 */ /* 0x000fe200078e000d */
[----:B------:R-:W4:Y:S01]  /*42460*/  LDL.LU R12, [R1+0xa0] ;  /* 0x0000a000010c7983 */ /* 0x000f220000300800 */
[----:B------:R-:W4:Y:S03]  /*42470*/  LDL.LU R13, [R1+0xa4] ;  /* 0x0000a400010d7983 */ /* 0x000f260000300800 */
        /* <DEDUP_REMOVED lines=8> */
[C---:B---3--:R-:W-:Y:S01]  /*42500*/  HMMA.16816.F32.BF16 R4, R8.reuse, R22, R4 ;  /* 0x000000160804723c */ /* 0x048fe20000041804 */
        /* <DEDUP_REMOVED lines=10> */
[----:B------:R-:W4:Y:S01]  /*425b0*/  LDL.LU.64 R4, [R1+0x17f0] ;  /* 0x0017f00001047983 */ /* 0x000f220000300a00 */
[----:B---3--:R-:W-:Y:S02]  /*425c0*/  HMMA.16816.F32.BF16 R8, R8, R6, R24 ;  /* 0x000000060808723c */ /* 0x008fe40000041818 */
[----:B------:R-:W2:Y:S01]  /*425d0*/  LDL.LU.64 R26, [R1+0x17e8] ;  /* 0x0017e800011a7983 */ /* 0x000ea20000300a00 */
[----:B------:R-:W2:Y:S11]  /*425e0*/  LDL.LU.64 R24, [R1+0x17e0] ;  /* 0x0017e00001187983 */ /* 0x000eb60000300a00 */
[----:B------:R-:W-:Y:S09]  /*425f0*/  @!UPT UIADD3 URZ, URZ, URZ, URZ ;  /* 0x0000003f3f3ff290 */ /* 0x000ff2000fffe03f */
[----:B------:R-:W-:Y:S01]  /*42600*/  STL.64 [R1+0x470], R8 ;  /* 0x0004700801007387 */ /* 0x000fe20000100a00 */
[----:B------:R-:W-:Y:S02]  /*42610*/  STL.64 [R1+0x478], R10 ;  /* 0x0004780a01007387 */ /* 0x000fe40000100a00 */
[----:B------:R-:W-:Y:S01]  /*42620*/  STL.64 [R1+0x1758], R6 ;  /* 0x0017580601007387 */ /* 0x000fe20000100a00 */
[C---:B--2---:R-:W-:Y:S01]  /*42630*/  HMMA.16816.F32.BF16 R16, R24.reuse, R18, R12 ;  /* 0x000000121810723c */ /* 0x044fe2000004180c */
[----:B------:R-:W2:Y:S01]  /*42640*/  LDL.LU.64 R14, [R1+0x17d8] ;  /* 0x0017d800010e7983 */ /* 0x000ea20000300a00 */
[----:B------:R-:W2:Y:S11]  /*42650*/  LDL.LU.64 R12, [R1+0x17d0] ;  /* 0x0017d000010c7983 */ /* 0x000eb60000300a00 */
[----:B------:R-:W-:Y:S10]  /*42660*/  @!UPT UIADD3 URZ, URZ, URZ, URZ ;  /* 0x0000003f3f3ff290 */ /* 0x000ff4000fffe03f */
        /* <DEDUP_REMOVED lines=9> */
[----:B0-----:R-:W3:Y:S01]  /*42700*/  LDL.LU.64 R18, [R1+0x17b0] ;  /* 0x0017b00001127983 */ /* 0x001ee20000300a00 */
[----:B------:R-:W3:Y:S02]  /*42710*/  LDL.LU.64 R16, [R1+0x17a8] ;  /* 0x0017a80001107983 */ /* 0x000ee40000300a00 */
[----:B----4-:R-:W-:Y:S02]  /*42720*/  IMAD.MOV.U32 R6, RZ, RZ, R5 ;  /* 0x000000ffff067224 */ /* 0x010fe400078e0005 */
[----:B------:R-:W-:Y:S02]  /*42730*/  IMAD.MOV.U32 R7, RZ, RZ, R4 ;  /* 0x000000ffff077224 */ /* 0x000fe400078e0004 */
[----:B------:R-:W-:-:S02]  /*42740*/  IMAD.MOV.U32 R10, RZ, RZ, R21 ;  /* 0x000000ffff0a7224 */ /* 0x000fc400078e0015 */
[----:B------:R-:W-:-:S03]  /*42750*/  IMAD.MOV.U32 R11, RZ, RZ, R20 ;  /* 0x000000ffff0b7224 */ /* 0x000fc600078e0014 */
[C---:B---3--:R-:W-:Y:S01]  /*42760*/  HMMA.16816.F32.BF16 R4, R24.reuse, R6, R16 ;  /* 0x000000061804723c */ /* 0x048fe20000041810 */
[----:B------:R-:W3:Y:S01]  /*42770*/  LDL.LU.64 R18, [R1+0x17a0] ;  /* 0x0017a00001127983 */ /* 0x000ee20000300a00 */
[----:B------:R-:W3:Y:S11]  /*42780*/  LDL.LU.64 R16, [R1+0x1798] ;  /* 0x0017980001107983 */ /* 0x000ef60000300a00 */
[----:B------:R-:W-:Y:S10]  /*42790*/  @!UPT UIADD3 URZ, URZ, URZ, URZ ;  /* 0x0000003f3f3ff290 */ /* 0x000ff4000fffe03f */
[----:B------:R0:W-:Y:S01]  /*427a0*/  STL.64 [R1+0x520], R4 ;  /* 0x0005200401007387 */ /* 0x0001e20000100a00 */
[----:B------:R1:W-:Y:S03]  /*427b0*/  STL.64 [R1+0x528], R6 ;  /* 0x0005280601007387 */ /* 0x0003e60000100a00 */
[----:B0-----:R-:W4:Y:S01]  /*427c0*/  LDL.LU.64 R4, [R1+0x5e8] ;  /* 0x0005e80001047983 */ /* 0x001f220000300a00 */
[C---:B---3--:R-:W-:Y:S03]  /*427d0*/  HMMA.16816.F32.BF16 R8, R24.reuse, R10, R16 ;  /* 0x0000000a1808723c */ /* 0x048fe60000041810 */
[----:B------:R-:W2:Y:S11]  /*427e0*/  LDL.LU.64 R18, [R1+0x1790] ;  /* 0x0017900001127983 */ /* 0x000eb60000300a00 */
[----:B------:R-:W-:Y:S09]  /*427f0*/  @!UPT UIADD3 URZ, URZ, URZ, URZ ;  /* 0x0000003f3f3ff290 */ /* 0x000ff2000fffe03f */
[----:B------:R-:W-:Y:S01]  /*42800*/  STL.64 [R1+0x500], R8 ;  /* 0x0005000801007387 */ /* 0x000fe20000100a00 */
[----:B------:R-:W-:Y:S02]  /*42810*/  STL.64 [R1+0x508], R10 ;  /* 0x0005080a01007387 */ /* 0x000fe40000100a00 */
[----:B-1----:R-:W3:Y:S01]  /*42820*/  LDL.LU.64 R6, [R1+0x5e0] ;  /* 0x0005e00001067983 */ /* 0x002ee20000300a00 */
        /* <DEDUP_REMOVED lines=12> */
[----:B------:R2:W-:Y:S02]  /*428f0*/  STL.64 [R1+0x338], R14 ;  /* 0x0003380e01007387 */ /* 0x0005e40000100a00 */
[----:B------:R-:W3:Y:S02]  /*42900*/  LDL.LU R8, [R1+0xfa8] ;  /* 0x000fa80001087983 */ /* 0x000ee40000300800 */
[----:B------:R-:W3:Y:S01]  /*42910*/  LDL.LU R9, [R1+0xfa0] ;  /* 0x000fa00001097983 */ /* 0x000ee20000300800 */
[----:B--2---:R-:W-:Y:S11]  /*42920*/  HMMA.16816.F32.BF16 R12, R24, R22, R16 ;  /* 0x00000016180c723c */ /* 0x004ff60000041810 */
[----:B------:R-:W-:Y:S11]  /*42930*/  @!UPT UIADD3 URZ, URZ, URZ, URZ ;  /* 0x0000003f3f3ff290 */ /* 0x000ff6000fffe03f */
[----:B------:R-:W-:Y:S01]  /*42940*/  @!UPT UIADD3 URZ, URZ, URZ, URZ ;  /* 0x0000003f3f3ff290 */ /* 0x000fe2000fffe03f */
[----:B------:R0:W-:Y:S01]  /*42950*/  STL.64 [R1+0x450], R12 ;  /* 0x0004500c01007387 */ /* 0x0001e20000100a00 */
[----:B------:R1:W-:Y:S02]  /*42960*/  STL.64 [R1+0x458], R14 ;  /* 0x0004580e01007387 */ /* 0x0003e40000100a00 */
[----:B------:R-:W2:Y:S01]  /*42970*/  LDL.LU R11, [R1+0xf98] ;  /* 0x000f9800010b7983 */ /* 0x000ea20000300800 */
[----:B0-----:R-:W2:Y:S01]  /*42980*/  LDL.LU R12, [R1+0xfbc] ;  /* 0x000fbc00010c7983 */ /* 0x001ea20000300800 */
[----:B------:R-:W2:Y:S02]  /*42990*/  LDL.LU R13, [R1+0xf90] ;  /* 0x000f9000010d7983 */ /* 0x000ea40000300800 */
[----:B-1----:R-:W2:Y:S02]  /*429a0*/  LDL.LU R14, [R1+0xfb4] ;  /* 0x000fb400010e7983 */ /* 0x002ea40000300800 */
[----:B------:R-:W2:Y:S02]  /*429b0*/  LDL.LU R15, [R1+0xf88] ;  /* 0x000f8800010f7983 */ /* 0x000ea40000300800 */
[----:B------:R-:W-:-:S04]  /*429c0*/  IMAD.MOV.U32 R28, RZ, RZ, c[0x0][0x188] ;  /* 0x00006200ff1c7624 */ /* 0x000fc800078e00ff */
[----:B------:R-:W-:Y:S01]  /*429d0*/  IMAD.SHL.U32 R10, R28, 0x80, RZ ;  /* 0x000000801c0a7824 */ /* 0x000fe200078e00ff */
[----:B--2---:R-:W-:Y:S01]  /*429e0*/  STL.64 [R1+0x1750], R14 ;  /* 0x0017500e01007387 */ /* 0x004fe20000100a00 */
[----:B------:R0:W-:Y:S03]  /*429f0*/  STL.64 [R1+0x1748], R12 ;  /* 0x0017480c01007387 */ /* 0x0001e60000100a00 */
[----:B0-----:R-:W2:Y:S01]  /*42a00*/  LDL.LU R12, [R1+0x70] ;  /* 0x00007000010c7983 */ /* 0x001ea20000300800 */
[----:B------:R-:W-:Y:S02]  /*42a10*/  IMAD.MOV.U32 R13, RZ, RZ, R0 ;  /* 0x000000ffff0d7224 */ /* 0x000fe400078e0000 */
[----:B------:R-:W2:Y:S02]  /*42a20*/  LDL.LU R0, [R1+0x1764] ;  /* 0x0017640001007983 */ /* 0x000ea40000300800 */
[----:B------:R-:W-:Y:S01]  /*42a30*/  IMAD.SHL.U32 R10, R10, 0x2, RZ ;  /* 0x000000020a0a7824 */ /* 0x000fe200078e00ff */
[----:B------:R-:W2:Y:S01]  /*42a40*/  LDL.LU R16, [R1+0xfac] ;  /* 0x000fac0001107983 */ /* 0x000ea20000300800 */
[----:B------:R-:W2:Y:S02]  /*42a50*/  LDL.LU R17, [R1+0xf80] ;  /* 0x000f800001117983 */ /* 0x000ea40000300800 */
[----:B------:R-:W2:Y:S02]  /*42a60*/  LDL.LU R18, [R1+0xfa4] ;  /* 0x000fa40001127983 */ /* 0x000ea40000300800 */
[----:B------:R-:W2:Y:S02]  /*42a70*/  LDL.LU R19, [R1+0xf78] ;  /* 0x000f780001137983 */ /* 0x000ea40000300800 */
[----:B------:R-:W-:Y:S01]  /*42a80*/  IMAD.MOV.U32 R15, RZ, RZ, R2 ;  /* 0x000000ffff0f7224 */ /* 0x000fe200078e0002 */
[----:B------:R-:W2:Y:S01]  /*42a90*/  LDL.LU R20, [R1+0xf9c] ;  /* 0x000f9c0001147983 */ /* 0x000ea20000300800 */
[----:B------:R-:W2:Y:S01]  /*42aa0*/  LDL.LU R21, [R1+0xf70] ;  /* 0x000f700001157983 */ /* 0x000ea20000300800 */
[-C--:B----4-:R-:W-:Y:S01]  /*42ab0*/  IADD3 R2, P0, R4, R10.reuse, RZ ;  /* 0x0000000a04027210 */ /* 0x090fe20007f1e0ff */
[----:B------:R-:W-:Y:S01]  /*42ac0*/  IMAD.MOV.U32 R14, RZ, RZ, R3 ;  /* 0x000000ffff0e7224 */ /* 0x000fe200078e0003 */
[----:B------:R-:W4:Y:S01]  /*42ad0*/  LDL.LU R22, [R1+0xf94] ;  /* 0x000f940001167983 */ /* 0x000f220000300800 */
[----:B------:R-:W4:Y:S01]  /*42ae0*/  LDL.LU R23, [R1+0xf68] ;  /* 0x000f680001177983 */ /* 0x000f220000300800 */
[----:B---3--:R-:W-:Y:S01]  /*42af0*/  IADD3 R3, P1, R6, R10, RZ ;  /* 0x0000000a06037210 */ /* 0x008fe20007f3e0ff */
[----:B------:R-:W3:Y:S01]  /*42b00*/  LDL.LU R29, [R1+0xf8c] ;  /* 0x000f8c00011d7983 */ /* 0x000ee20000300800 */
[----:B------:R-:W3:Y:S01]  /*42b10*/  LDL.LU R28, [R1+0xf60] ;  /* 0x000f6000011c7983 */ /* 0x000ee20000300800 */
[----:B------:R0:W-:Y:S03]  /*42b20*/  STL [R1+0x15ec], R2 ;  /* 0x0015ec0201007387 */ /* 0x0001e60000100800 */
[----:B0-----:R-:W3:Y:S01]  /*42b30*/  LDL.LU R2, [R1+0xfb0] ;  /* 0x000fb00001027983 */ /* 0x001ee20000300800 */
[----:B------:R0:W-:Y:S03]  /*42b40*/  STL [R1+0x15f0], R3 ;  /* 0x0015f00301007387 */ /* 0x0001e60000100800 */
[----:B0-----:R-:W3:Y:S01]  /*42b50*/  LDL.LU R3, [R1+0xfb8] ;  /* 0x000fb80001037983 */ /* 0x001ee20000300800 */
[----:B--2---:R-:W-:-:S05]  /*42b60*/  IADD3 R0, R0, 0x1, RZ ;  /* 0x0000000100007810 */ /* 0x004fca0007ffe0ff */
[----:B------:R0:W-:Y:S04]  /*42b70*/  STL [R1+0x7cc], R0 ;  /* 0x0007cc0001007387 */ /* 0x0001e80000100800 */
[----:B0-----:R-:W2:Y:S02]  /*42b80*/  LDL.LU R0, [R1+0x1760] ;  /* 0x0017600001007983 */ /* 0x001ea40000300800 */
[--C-:B--2---:R-:W-:Y:S02]  /*42b90*/  IMAD.X R4, R5, 0x1, R0.reuse, P0 ;  /* 0x0000000105047824 */ /* 0x104fe400000e0600 */
[----:B------:R-:W-:-:S03]  /*42ba0*/  IMAD.X R5, R7, 0x1, R0, P1 ;  /* 0x0000000107057824 */ /* 0x000fc600008e0600 */
[----:B------:R0:W-:Y:S04]  /*42bb0*/  STL [R1+0x15f4], R4 ;  /* 0x0015f40401007387 */ /* 0x0001e80000100800 */
[----:B0-----:R-:W2:Y:S01]  /*42bc0*/  LDL.LU R4, [R1+0xfc0] ;  /* 0x000fc00001047983 */ /* 0x001ea20000300800 */
[----:B------:R-:W2:Y:S02]  /*42bd0*/  LDL.LU.64 R6, [R1+0x1758] ;  /* 0x0017580001067983 */ /* 0x000ea40000300a00 */
[----:B------:R0:W-:Y:S02]  /*42be0*/  STL [R1+0x15f8], R5 ;  /* 0x0015f80501007387 */ /* 0x0001e40000100800 */
[----:B0-----:R-:W4:Y:S01]  /*42bf0*/  LDL R5, [R1+0x7cc] ;  /* 0x0007cc0001057983 */ /* 0x001f220000100800 */
[----:B--2---:R-:W-:Y:S03]  /*42c00*/  HMMA.16816.F32.BF16 R24, R24, R6, R12 ;  /* 0x000000061818723c */ /* 0x004fe6000004180c */
[----:B------:R-:W2:Y:S01]  /*42c10*/  LDL.LU.64 R14, [R1+0x1750] ;  /* 0x00175000010e7983 */ /* 0x000ea20000300a00 */
[----:B------:R-:W2:Y:S01]  /*42c20*/  LDL.LU.64 R12, [R1+0x1748] ;  /* 0x00174800010c7983 */ /* 0x000ea20000300a00 */
[----:B------:R-:W-:-:S02]  /*42c30*/  IADD3 R4, P5, R4, R10, RZ ;  /* 0x0000000a04047210 */ /* 0x000fc40007fbe0ff */
[-C--:B---3--:R-:W-:Y:S02]  /*42c40*/  IADD3 R3, P6, R3, R10.reuse, RZ ;  /* 0x0000000a03037210 */ /* 0x088fe40007fde0ff */
[-C--:B------:R-:W-:Y:S02]  /*42c50*/  IADD3 R2, P1, R2, R10.reuse, RZ ;  /* 0x0000000a02027210 */ /* 0x080fe40007f3e0ff */
[-C--:B------:R-:W-:Y:S02]  /*42c60*/  IADD3 R8, P2, R8, R10.reuse, RZ ;  /* 0x0000000a08087210 */ /* 0x080fe40007f5e0ff */
[-C--:B------:R-:W-:Y:S02]  /*42c70*/  IADD3 R9, P3, R9, R10.reuse, RZ ;  /* 0x0000000a09097210 */ /* 0x080fe40007f7e0ff */
[-C--:B------:R-:W-:Y:S01]  /*42c80*/  IADD3 R11, P4, R11, R10.reuse, RZ ;  /* 0x0000000a0b0b7210 */ /* 0x080fe20007f9e0ff */
[----:B------:R-:W-:Y:S01]  /*42c90*/  IMAD.X R16, R16, 0x1, R0, P1 ;  /* 0x0000000110107824 */ /* 0x000fe200008e0600 */
[----:B------:R-:W-:-:S07]  /*42ca0*/  IADD3 R17, P1, R17, R10, RZ ;  /* 0x0000000a11117210 */ /* 0x000fce0007f3e0ff */
[----:B------:R-:W-:Y:S02]  /*42cb0*/  IMAD.MOV.U32 R6, RZ, RZ, R27 ;  /* 0x000000ffff067224 */ /* 0x000fe400078e001b */
[----:B------:R-:W-:Y:S01]  /*42cc0*/  IMAD.MOV.U32 R7, RZ, RZ, R26 ;  /* 0x000000ffff077224 */ /* 0x000fe200078e001a */
[----:B------:R-:W-:Y:S01]  /*42cd0*/  STL.64 [R1+0x460], R24 ;  /* 0x0004601801007387 */ /* 0x000fe20000100a00 */
[----:B------:R0:W-:Y:S02]  /*42ce0*/  STL.64 [R1+0x468], R26 ;  /* 0x0004681a01007387 */ /* 0x0001e40000100a00 */
[--C-:B------:R-:W-:Y:S01]  /*42cf0*/  IMAD.X R18, R18, 0x1, R0.reuse, P2 ;  /* 0x0000000112127824 */ /* 0x100fe200010e0600 */
[----:B0-----:R-:W3:Y:S01]  /*42d00*/  LDL R27, [R1+0x13e0] ;  /* 0x0013e000011b7983 */ /* 0x001ee20000100800 */
        /* <DEDUP_REMOVED lines=8> */
[-C--:B------:R-:W-:Y:S01]  /*42d90*/  IADD3 R19, P2, R19, R10.reuse, RZ ;  /* 0x0000000a13137210 */ /* 0x080fe20007f5e0ff */
[--C-:B------:R-:W-:Y:S01]  /*42da0*/  IMAD.X R20, R20, 0x1, R0.reuse, P3 ;  /* 0x0000000114147824 */ /* 0x100fe200018e0600 */
[-C--:B------:R-:W-:Y:S01]  /*42db0*/  IADD3 R21, P3, R21, R10.reuse, RZ ;  /* 0x0000000a15157210 */ /* 0x080fe20007f7e0ff */
[--C-:B----4-:R-:W-:Y:S01]  /*42dc0*/  IMAD.X R22, R22, 0x1, R0.reuse, P4 ;  /* 0x0000000116167824 */ /* 0x110fe200020e0600 */
[-C--:B------:R-:W-:Y:S01]  /*42dd0*/  IADD3 R23, P4, R23, R10.reuse, RZ ;  /* 0x0000000a17177210 */ /* 0x080fe20007f9e0ff */
[--C-:B--2---:R-:W-:Y:S01]  /*42de0*/  IMAD.X R12, R12, 0x1, R0.reuse, P5 ;  /* 0x000000010c0c7824 */ /* 0x104fe200028e0600 */
[-C--:B------:R-:W-:Y:S01]  /*42df0*/  IADD3 R13, P5, R13, R10.reuse, RZ ;  /* 0x0000000a0d0d7210 */ /* 0x080fe20007fbe0ff */
[----:B------:R-:W-:Y:S01]  /*42e00*/  IMAD.X R14, R14, 0x1, R0, P6 ;  /* 0x000000010e0e7824 */ /* 0x000fe200030e0600 */
[----:B------:R-:W-:-:S02]  /*42e10*/  IADD3 R15, P6, R15, R10, RZ ;  /* 0x0000000a0f0f7210 */ /* 0x000fc40007fde0ff */
        /* <DEDUP_REMOVED lines=9> */
[----:B------:R-:W-:-:S02]  /*42eb0*/  IMAD.X R29, R29, 0x1, R0, P5 ;  /* 0x000000011d1d7824 */ /* 0x000fc400028e0600 */
[----:B------:R-:W-:Y:S02]  /*42ec0*/  STL [R1+0xf70], R21 ;  /* 0x000f701501007387 */ /* 0x000fe40000100800 */
[----:B------:R-:W-:Y:S01]  /*42ed0*/  STL [R1+0xf94], R22 ;  /* 0x000f941601007387 */ /* 0x000fe20000100800 */
[----:B------:R0:W-:Y:S01]  /*42ee0*/  STL [R1+0x1740], R10 ;  /* 0x0017400a01007387 */ /* 0x0001e20000100800 */
[----:B------:R-:W-:Y:S01]  /*42ef0*/  IADD3 R28, P5, R28, R10, RZ ;  /* 0x0000000a1c1c7210 */ /* 0x000fe20007fbe0ff */
[----:B------:R-:W-:Y:S02]  /*42f00*/  STL [R1+0xf68], R23 ;  /* 0x000f681701007387 */ /* 0x000fe40000100800 */
[----:B0-----:R-:W2:Y:S01]  /*42f10*/  LDL.LU R10, [R1+0xf84] ;  /* 0x000f8400010a7983 */ /* 0x001ea20000300800 */
[----:B------:R-:W-:Y:S02]  /*42f20*/  STL [R1+0xf8c], R29 ;  /* 0x000f8c1d01007387 */ /* 0x000fe40000100800 */
[----:B------:R-:W4:Y:S02]  /*42f30*/  LDL.LU R7, [R1+0xf74] ;  /* 0x000f740001077983 */ /* 0x000f240000300800 */
[----:B------:R-:W-:Y:S01]  /*42f40*/  STL [R1+0xf60], R28 ;  /* 0x000f601c01007387 */ /* 0x000fe20000100800 */
[----:B----4-:R0:W-:Y:S04]  /*42f50*/  STL [R1+0x1734], R7 ;  /* 0x0017340701007387 */ /* 0x0101e80000100800 */
[----:B0-----:R-:W4:Y:S04]  /*42f60*/  LDL.LU R7, [R1+0xf50] ;  /* 0x000f500001077983 */ /* 0x001f280000300800 */
[----:B----4-:R0:W-:Y:S04]  /*42f70*/  STL [R1+0x1738], R7 ;  /* 0x0017380701007387 */ /* 0x0101e80000100800 */
[----:B0-----:R-:W4:Y:S01]  /*42f80*/  LDL.LU R7, [R1+0xf7c] ;  /* 0x000f7c0001077983 */ /* 0x001f220000300800 */
[----:B---3--:R-:W-:Y:S01]  /*42f90*/  ISETP.NE.U32.AND P0, PT, R5, R27, PT ;  /* 0x0000001b0500720c */ /* 0x008fe20003f05070 */
[----:B--2---:R-:W-:-:S02]  /*42fa0*/  IMAD.X R10, R10, 0x1, R0, P6 ;  /* 0x000000010a0a7824 */ /* 0x004fc400030e0600 */
[----:B----4-:R0:W-:Y:S04]  /*42fb0*/  STL [R1+0x173c], R7 ;  /* 0x00173c0701007387 */ /* 0x0101e80000100800 */
        /* <DEDUP_REMOVED lines=27> */
[----:B------:R0:W-:Y:S02]  /*43170*/  STL [R1+0xf84], R10 ;  /* 0x000f840a01007387 */ /* 0x0001e40000100800 */
[----:B0-----:R-:W2:Y:S02]  /*43180*/  LDL.LU R10, [R1+0x1740] ;  /* 0x00174000010a7983 */ /* 0x001ea40000300800 */
[----:B--2---:R-:W-:-:S05]  /*43190*/  IADD3 R7, P6, R7, R10, RZ ;  /* 0x0000000a07077210 */ /* 0x004fca0007fde0ff */
[----:B------:R0:W-:Y:S04]  /*431a0*/  STL [R1+0xf58], R7 ;  /* 0x000f580701007387 */ /* 0x0001e80000100800 */
[----:B0-----:R-:W2:Y:S02]  /*431b0*/  LDL.LU R7, [R1+0x173c] ;  /* 0x00173c0001077983 */ /* 0x001ea40000300800 */
[----:B--2---:R-:W-:-:S05]  /*431c0*/  IMAD.X R7, R7, 0x1, R0, P1 ;  /* 0x0000000107077824 */ /* 0x004fca00008e0600 */
[----:B------:R0:W-:Y:S04]  /*431d0*/  STL [R1+0xf7c], R7 ;  /* 0x000f7c0701007387 */ /* 0x0001e80000100800 */
[----:B0-----:R-:W2:Y:S02]  /*431e0*/  LDL.LU R7, [R1+0x1738] ;  /* 0x0017380001077983 */ /* 0x001ea40000300800 */
[----:B--2---:R-:W-:-:S05]  /*431f0*/  IADD3 R7, P1, R7, R10, RZ ;  /* 0x0000000a07077210 */ /* 0x004fca0007f3e0ff */
[----:B------:R0:W-:Y:S04]  /*43200*/  STL [R1+0xf50], R7 ;  /* 0x000f500701007387 */ /* 0x0001e80000100800 */
[----:B0-----:R-:W2:Y:S01]  /*43210*/  LDL.LU R7, [R1+0x1734] ;  /* 0x0017340001077983 */ /* 0x001ea20000300800 */
[--C-:B----4-:R-:W-:Y:S01]  /*43220*/  IMAD.X R24, R24, 0x1, R0.reuse, P3 ;  /* 0x0000000118187824 */ /* 0x110fe200018e0600 */
[-C--:B------:R-:W-:Y:S01]  /*43230*/  IADD3 R25, P3, R25, R10.reuse, RZ ;  /* 0x0000000a19197210 */ /* 0x080fe20007f7e0ff */
[--C-:B------:R-:W-:Y:S01]  /*43240*/  IMAD.X R26, R26, 0x1, R0.reuse, P4 ;  /* 0x000000011a1a7824 */ /* 0x100fe200020e0600 */
        /* <DEDUP_REMOVED lines=16> */
[----:B------:R-:W-:Y:S01]  /*43350*/  IADD3 R22, P1, R22, R10, RZ ;  /* 0x0000000a16167210 */ /* 0x000fe20007f3e0ff */
[----:B------:R-:W-:-:S02]  /*43360*/  IMAD.X R28, R28, 0x1, R0, P3 ;  /* 0x000000011c1c7824 */ /* 0x000fc400018e0600 */
[----:B--2---:R-:W-:Y:S01]  /*43370*/  IMAD.X R7, R7, 0x1, R0, P2 ;  /* 0x0000000107077824 */ /* 0x004fe200010e0600 */
[----:B---3--:R-:W-:-:S04]  /*43380*/  IADD3 R6, P2, R6, R10, RZ ;  /* 0x0000000a06067210 */ /* 0x008fc80007f5e0ff */
[----:B------:R-:W-:Y:S01]  /*43390*/  STL [R1+0xf74], R7 ;  /* 0x000f740701007387 */ /* 0x000fe20000100800 */
[----:B------:R-:W-:Y:S02]  /*433a0*/  STL [R1+0xf48], R6 ;  /* 0x000f480601007387 */ /* 0x000fe40000100800 */
[----:B------:R-:W-:Y:S02]  /*433b0*/  STL [R1+0xf6c], R24 ;  /* 0x000f6c1801007387 */ /* 0x000fe40000100800 */
[----:B------:R-:W-:Y:S01]  /*433c0*/  STL [R1+0xf40], R25 ;  /* 0x000f401901007387 */ /* 0x000fe20000100800 */
[----:B------:R-:W-:Y:S01]  /*433d0*/  STL [R1+0xf64], R26 ;  /* 0x000f641a01007387 */ /* 0x000fe20000100800 */
[----:B------:R-:W-:Y:S02]  /*433e0*/  STL [R1+0xf38], R27 ;  /* 0x000f381b01007387 */ /* 0x000fe40000100800 */
[----:B------:R-:W-:Y:S02]  /*433f0*/  STL [R1+0xf5c], R5 ;  /* 0x000f5c0501007387 */ /* 0x000fe40000100800 */
[----:B------:R-:W-:Y:S02]  /*43400*/  STL [R1+0xf30], R4 ;  /* 0x000f300401007387 */ /* 0x000fe40000100800 */
[--C-:B------:R-:W-:Y:S01]  /*43410*/  IMAD.X R11, R11, 0x1, R0.reuse, P2 ;  /* 0x000000010b0b7824 */ /* 0x100fe200010e0600 */
[----:B------:R-:W-:Y:S01]  /*43420*/  STL [R1+0xf54], R3 ;  /* 0x000f540301007387 */ /* 0x000fe20000100800 */
[----:B------:R-:W-:Y:S01]  /*43430*/  IADD3 R12, P2, R12, R10, RZ ;  /* 0x0000000a0c0c7210 */ /* 0x000fe20007f5e0ff */
        /* <DEDUP_REMOVED lines=12> */
[----:B------:R-:W-:-:S02]  /*43500*/  IMAD.X R23, R23, 0x1, R0, P2 ;  /* 0x0000000117177824 */ /* 0x000fc400010e0600 */
[----:B------:R-:W-:Y:S01]  /*43510*/  STL [R1+0xef8], R20 ;  /* 0x000ef81401007387 */ /* 0x000fe20000100800 */
[-C--:B------:R-:W-:Y:S01]  /*43520*/  IADD3 R29, P2, R29, R10.reuse, RZ ;  /* 0x0000000a1d1d7210 */ /* 0x080fe20007f5e0ff */
[----:B------:R-:W-:Y:S01]  /*43530*/  STL [R1+0xf1c], R21 ;  /* 0x000f1c1501007387 */ /* 0x000fe20000100800 */
[----:B------:R-:W-:Y:S02]  /*43540*/  STL [R1+0xef0], R22 ;  /* 0x000ef01601007387 */ /* 0x000fe40000100800 */
[----:B------:R0:W-:Y:S02]  /*43550*/  STL [R1+0x1730], R0 ;  /* 0x0017300001007387 */ /* 0x0001e40000100800 */
[----:B------:R-:W-:Y:S01]  /*43560*/  STL [R1+0xf14], R23 ;  /* 0x000f141701007387 */ /* 0x000fe20000100800 */
[----:B0-----:R-:W2:Y:S01]  /*43570*/  LDL.LU R0, [R1+0xee0] ;  /* 0x000ee00001007983 */ /* 0x001ea20000300800 */
[----:B------:R-:W-:Y:S02]  /*43580*/  STL [R1+0xee8], R29 ;  /* 0x000ee81d01007387 */ /* 0x000fe40000100800 */
[----:B------:R-:W3:Y:S02]  /*43590*/  LDL.LU R7, [R1+0xed0] ;  /* 0x000ed00001077983 */ /* 0x000ee40000300800 */
[----:B------:R-:W-:Y:S01]  /*435a0*/  STL [R1+0xf0c], R28 ;  /* 0x000f0c1c01007387 */ /* 0x000fe20000100800 */
[----:B---3--:R0:W-:Y:S04]  /*435b0*/  STL [R1+0x1724], R7 ;  /* 0x0017240701007387 */ /* 0x0081e80000100800 */
[----:B0-----:R-:W3:Y:S04]  /*435c0*/  LDL.LU R7, [R1+0xefc] ;  /* 0x000efc0001077983 */ /* 0x001ee80000300800 */
[----:B---3--:R0:W-:Y:S04]  /*435d0*/  STL [R1+0x1728], R7 ;  /* 0x0017280701007387 */ /* 0x0081e80000100800 */
[----:B0-----:R-:W3:Y:S01]  /*435e0*/  LDL.LU R7, [R1+0xed8] ;  /* 0x000ed80001077983 */ /* 0x001ee20000300800 */
[----:B--2---:R-:W-:-:S03]  /*435f0*/  IADD3 R0, P3, R0, R10, RZ ;  /* 0x0000000a00007210 */ /* 0x004fc60007f7e0ff */
[----:B---3--:R0:W-:Y:S04]  /*43600*/  STL [R1+0x172c], R7 ;  /* 0x00172c0701007387 */ /* 0x0081e80000100800 */
        /* <DEDUP_REMOVED lines=29> */
[----:B--2---:R-:W-:-:S05]  /*437e0*/  IMAD.X R7, R7, 0x1, R0, P4 ;  /* 0x0000000107077824 */ /* 0x004fca00020e0600 */
[----:B------:R0:W-:Y:S04]  /*437f0*/  STL [R1+0xf04], R7 ;  /* 0x000f040701007387 */ /* 0x0001e80000100800 */
[----:B0-----:R-:W2:Y:S02]  /*43800*/  LDL.LU R7, [R1+0x172c] ;  /* 0x00172c0001077983 */ /* 0x001ea40000300800 */
[----:B--2---:R-:W-:-:S05]  /*43810*/  IADD3 R7, P4, R7, R10, RZ ;  /* 0x0000000a07077210 */ /* 0x004fca0007f9e0ff */
[----:B------:R0:W-:Y:S04]  /*43820*/  STL [R1+0xed8], R7 ;  /* 0x000ed80701007387 */ /* 0x0001e80000100800 */
[----:B0-----:R-:W2:Y:S02]  /*43830*/  LDL.LU R7, [R1+0x1728] ;  /* 0x0017280001077983 */ /* 0x001ea40000300800 */
[----:B--2---:R-:W-:-:S05]  /*43840*/  IMAD.X R7, R7, 0x1, R0, P5 ;  /* 0x0000000107077824 */ /* 0x004fca00028e0600 */
[----:B------:R0:W-:Y:S04]  /*43850*/  STL [R1+0xefc], R7 ;  /* 0x000efc0701007387 */ /* 0x0001e80000100800 */
[----:B0-----:R-:W2:Y:S01]  /*43860*/  LDL.LU R7, [R1+0x1724] ;  /* 0x0017240001077983 */ /* 0x001ea20000300800 */
[--C-:B---3--:R-:W-:Y:S01]  /*43870*/  IMAD.X R6, R6, 0x1, R0.reuse, P6 ;  /* 0x0000000106067824 */ /* 0x108fe200030e0600 */
[-C--:B----4-:R-:W-:Y:S01]  /*43880*/  IADD3 R24, P6, R24, R10.reuse, RZ ;  /* 0x0000000a18187210 */ /* 0x090fe20007fde0ff */
        /* <DEDUP_REMOVED lines=18> */
[----:B------:R-:W-:Y:S01]  /*439b0*/  IMAD.X R29, R29, 0x1, R0, P6 ;  /* 0x000000011d1d7824 */ /* 0x000fe200030e0600 */
[----:B------:R-:W-:-:S02]  /*439c0*/  IADD3 R28, P6, R28, R10, RZ ;  /* 0x0000000a1c1c7210 */ /* 0x000fc40007fde0ff */
[----:B--2---:R-:W-:-:S05]  /*439d0*/  IADD3 R7, P5, R7, R10, RZ ;  /* 0x0000000a07077210 */ /* 0x004fca0007fbe0ff */
[----:B------:R-:W-:Y:S01]  /*439e0*/  STL [R1+0xed0], R7 ;  /* 0x000ed00701007387 */ /* 0x000fe20000100800 */
[----:B------:R-:W-:Y:S02]  /*439f0*/  STL [R1+0xef4], R6 ;  /* 0x000ef40601007387 */ /* 0x000fe40000100800 */
[----:B------:R-:W-:Y:S02]  /*43a00*/  STL [R1+0xec8], R24 ;  /* 0x000ec81801007387 */ /* 0x000fe40000100800 */
[----:B------:R-:W-:Y:S01]  /*43a10*/  STL [R1+0xeec], R25 ;  /* 0x000eec1901007387 */ /* 0x000fe20000100800 */
[----:B------:R-:W-:Y:S01]  /*43a20*/  STL [R1+0xec0], R26 ;  /* 0x000ec01a01007387 */ /* 0x000fe20000100800 */
        /* <DEDUP_REMOVED lines=19> */
[----:B------:R-:W-:Y:S01]  /*43b60*/  IADD3 R23, P5, R23, R10, RZ ;  /* 0x0000000a17177210 */ /* 0x000fe20007fbe0ff */
[----:B------:R-:W-:Y:S01]  /*43b70*/  STL [R1+0xea4], R20 ;  /* 0x000ea41401007387 */ /* 0x000fe20000100800 */
[----:B------:R-:W-:Y:S02]  /*43b80*/  STL [R1+0xe78], R21 ;  /* 0x000e781501007387 */ /* 0x000fe40000100800 */
[----:B------:R-:W-:Y:S02]  /*43b90*/  STL [R1+0xe9c], R22 ;  /* 0x000e9c1601007387 */ /* 0x000fe40000100800 */
[----:B------:R0:W-:Y:S01]  /*43ba0*/  STL [R1+0x1720], R10 ;  /* 0x0017200a01007387 */ /* 0x0001e20000100800 */
[----:B------:R-:W-:Y:S04]  /*43bb0*/  STL [R1+0xe70], R23 ;  /* 0x000e701701007387 */ /* 0x000fe80000100800 */
        /* <DEDUP_REMOVED lines=8> */
[----:B--2---:R-:W-:-:S03]  /*43c40*/  IMAD.X R10, R10, 0x1, R0, P1 ;  /* 0x000000010a0a7824 */ /* 0x004fc600008e0600 */
        /* <DEDUP_REMOVED lines=1316> */
[----:B------:R-:W3:Y:S01]  /*48e90*/  LDL.LU R25, [R1+0x824] ;  /* 0x0008240001197983 */ /* 0x000ee20000300800 */
[----:B------:R-:W3:Y:S01]  /*48ea0*/  LDL.LU R26, [R1+0x7f8] ;  /* 0x0007f800011a7983 */ /* 0x000ee20000300800 */
[----:B------:R-:W3:Y:S02]  /*48eb0*/  LDL.LU R27, [R1+0x81c] ;  /* 0x00081c00011b7983 */ /* 0x000ee40000300800 */
[----:B------:R-:W3:Y:S02]  /*48ec0*/  LDL.LU R5, [R1+0x7f0] ;  /* 0x0007f00001057983 */ /* 0x000ee40000300800 */
        /* <DEDUP_REMOVED lines=19> */
[----:B------:R0:W-:Y:S02]  /*49000*/  STL [R1+0x818], R28 ;  /* 0x0008181c01007387 */ /* 0x0001e40000100800 */
[----:B0-----:R-:W3:Y:S01]  /*49010*/  LDL.LU R28, [R1+0x132c] ;  /* 0x00132c00011c7983 */ /* 0x001ee20000300800 */
        /* <DEDUP_REMOVED lines=19> */
[--C-:B------:R-:W-:Y:S01]  /*49150*/  IMAD.X R12, R12, 0x1, R0.reuse, P1 ;  /* 0x000000010c0c7824 */ /* 0x100fe200008e0600 */
[----:B------:R-:W-:Y:S01]  /*49160*/  IADD3 R13, P1, R13, UR8, RZ ;  /* 0x000000080d0d7c10 */ /* 0x000fe2000ff3e0ff */
[--C-:B------:R-:W-:Y:S01]  /*49170*/  IMAD.X R14, R14, 0x1, R0.reuse, P2 ;  /* 0x000000010e0e7824 */ /* 0x100fe200010e0600 */
[----:B------:R-:W-:Y:S01]  /*49180*/  IADD3 R15, P2, R15, UR8, RZ ;  /* 0x000000080f0f7c10 */ /* 0x000fe2000ff5e0ff */
[--C-:B------:R-:W-:Y:S01]  /*49190*/  IMAD.X R16, R16, 0x1, R0.reuse, P3 ;  /* 0x0000000110107824 */ /* 0x100fe200018e0600 */
[----:B------:R-:W-:Y:S01]  /*491a0*/  IADD3 R17, P3, R17, UR8, RZ ;  /* 0x0000000811117c10 */ /* 0x000fe2000ff7e0ff */
[--C-:B------:R-:W-:Y:S01]  /*491b0*/  IMAD.X R18, R18, 0x1, R0.reuse, P4 ;  /* 0x0000000112127824 */ /* 0x100fe200020e0600 */
[----:B------:R-:W-:Y:S01]  /*491c0*/  IADD3 R19, P4, R19, UR8, RZ ;  /* 0x0000000813137c10 */ /* 0x000fe2000ff9e0ff */
[----:B------:R-:W-:Y:S01]  /*491d0*/  IMAD.X R20, R20, 0x1, R0, P5 ;  /* 0x0000000114147824 */ /* 0x000fe200028e0600 */
[----:B------:R-:W-:-:S02]  /*491e0*/  IADD3 R21, P5, R21, UR8, RZ ;  /* 0x0000000815157c10 */ /* 0x000fc4000ffbe0ff */
        /* <DEDUP_REMOVED lines=25> */
[----:B------:R0:W-:Y:S01]  /*49380*/  STL [R1+0x1604], R0 ;  /* 0x0016040001007387 */ /* 0x0001e20000100800 */
[----:B------:R-:W-:Y:S02]  /*49390*/  STL [R1+0x7dc], R20 ;  /* 0x0007dc1401007387 */ /* 0x000fe40000100800 */
[----:B------:R-:W-:Y:S02]  /*493a0*/  STL [R1+0x1334], R21 ;  /* 0x0013341501007387 */ /* 0x000fe40000100800 */
[----:B------:R-:W-:Y:S01]  /*493b0*/  STL [R1+0x7d4], R22 ;  /* 0x0007d41601007387 */ /* 0x000fe20000100800 */
[----:B0-----:R-:W2:Y:S01]  /*493c0*/  LDL.LU R0, [R1+0xfd4] ;  /* 0x000fd40001007983 */ /* 0x001ea20000300800 */
[----:B------:R-:W-:Y:S02]  /*493d0*/  IADD3 R23, P6, R23, UR8, RZ ;  /* 0x0000000817177c10 */ /* 0x000fe4000ffde0ff */
[----:B------:R-:W-:-:S03]  /*493e0*/  IADD3.X R29, R29, UR5, RZ, P1, !PT ;  /* 0x000000051d1d7c10 */ /* 0x000fc60008ffe4ff */
[----:B------:R-:W-:Y:S04]  /*493f0*/  STL [R1+0x1330], R23 ;  /* 0x0013301701007387 */ /* 0x000fe80000100800 */
[----:B--2---:R0:W-:Y:S01]  /*49400*/  STL [R1+0x1640], R0 ;  /* 0x0016400001007387 */ /* 0x0041e20000100800 */
[----:B------:R-:W-:Y:S03]  /*49410*/  STL [R1+0xfdc], R29 ;  /* 0x000fdc1d01007387 */ /* 0x000fe60000100800 */
[----:B0-----:R-:W2:Y:S01]  /*49420*/  LDL.LU R0, [R1+0x1328] ;  /* 0x0013280001007983 */ /* 0x001ea20000300800 */
[----:B------:R-:W-:-:S05]  /*49430*/  IADD3 R28, P1, R28, UR8, RZ ;  /* 0x000000081c1c7c10 */ /* 0x000fca000ff3e0ff */
[----:B------:R-:W-:Y:S04]  /*49440*/  STL [R1+0x132c], R28 ;  /* 0x00132c1c01007387 */ /* 0x000fe80000100800 */
[----:B--2---:R0:W-:Y:S04]  /*49450*/  STL [R1+0x1644], R0 ;  /* 0x0016440001007387 */ /* 0x0041e80000100800 */
        /* <DEDUP_REMOVED lines=29> */
[----:B--2---:R-:W-:-:S05]  /*49630*/  IADD3.X R0, R0, UR5, RZ, P2, !PT ;  /* 0x0000000500007c10 */ /* 0x004fca00097fe4ff */
[----:B------:R0:W-:Y:S04]  /*49640*/  STL [R1+0x7d0], R0 ;  /* 0x0007d00001007387 */ /* 0x0001e80000100800 */
[----:B0-----:R-:W2:Y:S02]  /*49650*/  LDL.LU R0, [R1+0x1644] ;  /* 0x0016440001007983 */ /* 0x001ea40000300800 */
[----:B--2---:R-:W-:-:S05]  /*49660*/  IADD3 R0, P2, R0, UR8, RZ ;  /* 0x0000000800007c10 */ /* 0x004fca000ff5e0ff */
[----:B------:R0:W-:Y:S04]  /*49670*/  STL [R1+0x1328], R0 ;  /* 0x0013280001007387 */ /* 0x0001e80000100800 */
[----:B0-----:R-:W2:Y:S01]  /*49680*/  LDL.LU R0, [R1+0x1640] ;  /* 0x0016400001007983 */ /* 0x001ea20000300800 */
[----:B----4-:R-:W-:Y:S01]  /*49690*/  IADD3.X R6, R6, UR5, RZ, P4, !PT ;  /* 0x0000000506067c10 */ /* 0x010fe2000a7fe4ff */
[----:B---3--:R-:W-:Y:S01]  /*496a0*/  IADD3 R24, P4, R24, UR8, RZ ;  /* 0x0000000818187c10 */ /* 0x008fe2000ff9e0ff */
[----:B------:R-:W-:Y:S01]  /*496b0*/  IADD3.X R25, R25, UR5, RZ, P5, !PT ;  /* 0x0000000519197c10 */ /* 0x000fe2000affe4ff */
[----:B------:R-:W-:Y:S01]  /*496c0*/  IADD3 R26, P5, R26, UR8, RZ ;  /* 0x000000081a1a7c10 */ /* 0x000fe2000ffbe0ff */
        /* <DEDUP_REMOVED lines=16> */
[----:B--2---:R-:W-:Y:S01]  /*497d0*/  IADD3.X R0, R0, UR5, RZ, P3, !PT ;  /* 0x0000000500007c10 */ /* 0x004fe20009ffe4ff */
[----:B------:R-:W-:-:S04]  /*497e0*/  IADD3 R7, P3, R7, UR8, RZ ;  /* 0x0000000807077c10 */ /* 0x000fc8000ff7e0ff */
[----:B------:R0:W-:Y:S01]  /*497f0*/  STL [R1+0xfd4], R0 ;  /* 0x000fd40001007387 */ /* 0x0001e20000100800 */
[----:B------:R-:W-:Y:S02]  /*49800*/  STL [R1+0x1320], R7 ;  /* 0x0013200701007387 */ /* 0x000fe40000100800 */
[----:B------:R-:W-:Y:S02]  /*49810*/  STL [R1+0xfd0], R6 ;  /* 0x000fd00601007387 */ /* 0x000fe40000100800 */
[----:B------:R-:W-:Y:S01]  /*49820*/  STL [R1+0x1318], R24 ;  /* 0x0013181801007387 */ /* 0x000fe20000100800 */
[----:B------:R-:W-:Y:S01]  /*49830*/  STL [R1+0xfcc], R25 ;  /* 0x000fcc1901007387 */ /* 0x000fe20000100800 */
[----:B------:R-:W-:Y:S02]  /*49840*/  STL [R1+0x1310], R26 ;  /* 0x0013101a01007387 */ /* 0x000fe40000100800 */
[----:B------:R-:W-:Y:S02]  /*49850*/  STL [R1+0xfc8], R27 ;  /* 0x000fc81b01007387 */ /* 0x000fe40000100800 */
[----:B------:R-:W-:Y:S01]  /*49860*/  STL [R1+0x1308], R5 ;  /* 0x0013080501007387 */ /* 0x000fe20000100800 */
[----:B------:R-:W-:Y:S01]  /*49870*/  IADD3.X R9, R9, UR5, RZ, P3, !PT ;  /* 0x0000000509097c10 */ /* 0x000fe20009ffe4ff */
[----:B------:R-:W-:Y:S01]  /*49880*/  STL [R1+0xfc4], R4 ;  /* 0x000fc40401007387 */ /* 0x000fe20000100800 */
[----:B------:R-:W-:Y:S01]  /*49890*/  IADD3 R10, P3, R10, UR8, RZ ;  /* 0x000000080a0a7c10 */ /* 0x000fe2000ff7e0ff */
        /* <DEDUP_REMOVED lines=11> */
[----:B------:R-:W-:Y:S01]  /*49950*/  IADD3.X R21, R21, UR5, RZ, P3, !PT ;  /* 0x0000000515157c10 */ /* 0x000fe20009ffe4ff */
[----:B------:R-:W-:Y:S01]  /*49960*/  STL [R1+0x12fc], R17 ;  /* 0x0012fc1101007387 */ /* 0x000fe20000100800 */
[----:B------:R-:W-:Y:S01]  /*49970*/  IADD3 R22, P3, R22, UR8, RZ ;  /* 0x0000000816167c10 */ /* 0x000fe2000ff7e0ff */
[----:B------:R-:W-:Y:S01]  /*49980*/  STL [R1+0x12d0], R18 ;  /* 0x0012d01201007387 */ /* 0x000fe20000100800 */
[----:B------:R-:W-:Y:S02]  /*49990*/  STL [R1+0x12f4], R19 ;  /* 0x0012f41301007387 */ /* 0x000fe40000100800 */
[----:B------:R-:W-:Y:S02]  /*499a0*/  STL [R1+0x12c8], R20 ;  /* 0x0012c81401007387 */ /* 0x000fe40000100800 */
[----:B------:R-:W-:Y:S01]  /*499b0*/  STL [R1+0x12ec], R21 ;  /* 0x0012ec1501007387 */ /* 0x000fe20000100800 */
[----:B------:R-:W-:Y:S01]  /*499c0*/  STL [R1+0x12c0], R22 ;  /* 0x0012c01601007387 */ /* 0x000fe20000100800 */
[----:B0-----:R-:W2:Y:S01]  /*499d0*/  LDL.LU R0, [R1+0x12a8] ;  /* 0x0012a80001007983 */ /* 0x001ea20000300800 */
[----:B------:R-:W-:Y:S01]  /*499e0*/  IADD3.X R23, R23, UR5, RZ, P4, !PT ;  /* 0x0000000517177c10 */ /* 0x000fe2000a7fe4ff */
[----:B------:R-:W-:-:S04]  /*499f0*/  IADD3 R29, P4, R29, UR8, RZ ;  /* 0x000000081d1d7c10 */ /* 0x000fc8000ff9e0ff */
[----:B------:R-:W-:Y:S04]  /*49a00*/  STL [R1+0x12e4], R23 ;  /* 0x0012e41701007387 */ /* 0x000fe80000100800 */
[----:B--2---:R0:W-:Y:S01]  /*49a10*/  STL [R1+0x1638], R0 ;  /* 0x0016380001007387 */ /* 0x0041e20000100800 */
[----:B------:R-:W-:Y:S03]  /*49a20*/  STL [R1+0x12b8], R29 ;  /* 0x0012b81d01007387 */ /* 0x000fe60000100800 */
[----:B0-----:R-:W2:Y:S01]  /*49a30*/  LDL.LU R0, [R1+0x12d4] ;  /* 0x0012d40001007983 */ /* 0x001ea20000300800 */
[----:B------:R-:W-:-:S05]  /*49a40*/  IADD3.X R28, R28, UR5, RZ, P5, !PT ;  /* 0x000000051c1c7c10 */ /* 0x000fca000affe4ff */
        /* <DEDUP_REMOVED lines=31> */
[----:B--2---:R-:W-:-:S05]  /*49c40*/  IADD3 R0, P5, R0, UR8, RZ ;  /* 0x0000000800007c10 */ /* 0x004fca000ffbe0ff */
[----:B------:R0:W-:Y:S04]  /*49c50*/  STL [R1+0x12b0], R0 ;  /* 0x0012b00001007387 */ /* 0x0001e80000100800 */
[----:B0-----:R-:W2:Y:S02]  /*49c60*/  LDL.LU R0, [R1+0x163c] ;  /* 0x00163c0001007983 */ /* 0x001ea40000300800 */
[----:B--2---:R-:W-:-:S05]  /*49c70*/  IADD3.X R0, R0, UR5, RZ, P6, !PT ;  /* 0x0000000500007c10 */ /* 0x004fca000b7fe4ff */
[----:B------:R0:W-:Y:S04]  /*49c80*/  STL [R1+0x12d4], R0 ;  /* 0x0012d40001007387 */ /* 0x0001e80000100800 */
[----:B0-----:R-:W2:Y:S01]  /*49c90*/  LDL.LU R0, [R1+0x1638] ;  /* 0x0016380001007983 */ /* 0x001ea20000300800 */
[----:B---3--:R-:W-:Y:S01]  /*49ca0*/  IADD3.X R7, R7, UR5, RZ, P1, !PT ;  /* 0x0000000507077c10 */ /* 0x008fe20008ffe4ff */
[----:B----4-:R-:W-:Y:S01]  /*49cb0*/  IADD3 R6, P1, R6, UR8, RZ ;  /* 0x0000000806067c10 */ /* 0x010fe2000ff3e0ff */
        /* <DEDUP_REMOVED lines=18> */
[----:B------:R-:W-:-:S02]  /*49de0*/  IADD3.X R22, R22, UR5, RZ, P1, !PT ;  /* 0x0000000516167c10 */ /* 0x000fc40008ffe4ff */
[----:B--2---:R-:W-:-:S05]  /*49df0*/  IADD3 R0, P6, R0, UR8, RZ ;  /* 0x0000000800007c10 */ /* 0x004fca000ffde0ff */
[----:B------:R0:W-:Y:S01]  /*49e00*/  STL [R1+0x12a8], R0 ;  /* 0x0012a80001007387 */ /* 0x0001e20000100800 */
[----:B------:R-:W-:Y:S02]  /*49e10*/  STL [R1+0x12cc], R7 ;  /* 0x0012cc0701007387 */ /* 0x000fe40000100800 */
[----:B------:R-:W-:Y:S02]  /*49e20*/  STL [R1+0x12a0], R6 ;  /* 0x0012a00601007387 */ /* 0x000fe40000100800 */
[----:B------:R-:W-:Y:S01]  /*49e30*/  STL [R1+0x12c4], R24 ;  /* 0x0012c41801007387 */ /* 0x000fe20000100800 */
[----:B------:R-:W-:Y:S01]  /*49e40*/  STL [R1+0x1298], R25 ;  /* 0x0012981901007387 */ /* 0x000fe20000100800 */
        /* <DEDUP_REMOVED lines=24> */
[----:B------:R-:W-:Y:S02]  /*49fd0*/  STL [R1+0x126c], R22 ;  /* 0x00126c1601007387 */ /* 0x000fe40000100800 */
[----:B0-----:R-:W2:Y:S01]  /*49fe0*/  LDL.LU R0, [R1+0x1254] ;  /* 0x0012540001007983 */ /* 0x001ea20000300800 */
[----:B------:R-:W-:-:S02]  /*49ff0*/  IADD3 R23, P1, R23, UR8, RZ ;  /* 0x0000000817177c10 */ /* 0x000fc4000ff3e0ff */
        /* <DEDUP_REMOVED lines=534> */
[----:B--2---:R-:W-:-:S05]  /*4c160*/  IADD3 R0, P3, R0, UR8, RZ ;  /* 0x0000000800007c10 */ /* 0x004fca000ff7e0ff */
[----:B------:R0:W-:Y:S04]  /*4c170*/  STL [R1+0x1380], R0 ;  /* 0x0013800001007387 */ /* 0x0001e80000100800 */
[----:B0-----:R0:W5:Y:S01]  /*4c180*/  LDL.LU R0, [R1+0x1604] ;  /* 0x0016040001007983 */ /* 0x0011620000300800 */
[----:B------:R1:W-:Y:S03]  /*4c190*/  STL [R1+0xff0], R6 ;  /* 0x000ff00601007387 */ /* 0x0003e60000100800 */
[----:B-1----:R0:W5:Y:S01]  /*4c1a0*/  LDL.LU R6, [R1+0x1600] ;  /* 0x0016000001067983 */ /* 0x0021620000300800 */
[----:B------:R1:W-:Y:S03]  /*4c1b0*/  STL [R1+0x1388], R7 ;  /* 0x0013880701007387 */ /* 0x0003e60000100800 */
[----:B-1----:R0:W5:Y:S01]  /*4c1c0*/  LDL.LU R7, [R1+0x15fc] ;  /* 0x0015fc0001077983 */ /* 0x0021620000300800 */
[----:B------:R1:W-:Y:S03]  /*4c1d0*/  STL [R1+0xfec], R5 ;  /* 0x000fec0501007387 */ /* 0x0003e60000100800 */
[----:B-1----:R-:W2:Y:S01]  /*4c1e0*/  LDL.LU R5, [R1+0x15f8] ;  /* 0x0015f80001057983 */ /* 0x002ea20000300800 */
[----:B------:R1:W-:Y:S03]  /*4c1f0*/  STL [R1+0x1390], R4 ;  /* 0x0013900401007387 */ /* 0x0003e60000100800 */
[----:B-1----:R-:W3:Y:S01]  /*4c200*/  LDL.LU R4, [R1+0x15f4] ;  /* 0x0015f40001047983 */ /* 0x002ee20000300800 */
[----:B------:R1:W-:Y:S03]  /*4c210*/  STL [R1+0xfe8], R3 ;  /* 0x000fe80301007387 */ /* 0x0003e60000100800 */
[----:B-1----:R-:W4:Y:S01]  /*4c220*/  LDL.LU R3, [R1+0x15f0] ;  /* 0x0015f00001037983 */ /* 0x002f220000300800 */
[----:B------:R1:W-:Y:S03]  /*4c230*/  STL [R1+0x1398], R2 ;  /* 0x0013980201007387 */ /* 0x0003e60000100800 */
[----:B-1----:R-:W2:Y:S01]  /*4c240*/  LDL.LU R2, [R1+0x15ec] ;  /* 0x0015ec0001027983 */ /* 0x002ea20000300800 */
[----:B------:R-:W-:Y:S01]  /*4c250*/  IADD3.X R28, R28, UR5, RZ, P1, !PT ;  /* 0x000000051c1c7c10 */ /* 0x000fe20008ffe4ff */
[----:B------:R-:W-:Y:S01]  /*4c260*/  IADD3 R29, P1, R29, UR8, RZ ;  /* 0x000000081d1d7c10 */ /* 0x000fe2000ff3e0ff */
[----:B------:R-:W-:Y:S01]  /*4c270*/  IADD3.X R24, R24, UR5, RZ, P2, !PT ;  /* 0x0000000518187c10 */ /* 0x000fe200097fe4ff */
[----:B------:R-:W-:Y:S01]  /*4c280*/  IADD3 R25, P2, R25, UR8, RZ ;  /* 0x0000000819197c10 */ /* 0x000fe2000ff5e0ff */
[----:B------:R-:W-:Y:S01]  /*4c290*/  IADD3.X R26, R26, UR5, RZ, P3, !PT ;  /* 0x000000051a1a7c10 */ /* 0x000fe20009ffe4ff */
[----:B------:R1:W-:Y:S01]  /*4c2a0*/  STL [R1+0xfe4], R28 ;  /* 0x000fe41c01007387 */ /* 0x0003e20000100800 */
[----:B------:R-:W-:-:S02]  /*4c2b0*/  IADD3 R27, P3, R27, UR8, RZ ;  /* 0x000000081b1b7c10 */ /* 0x000fc4000ff7e0ff */
[----:B------:R-:W-:Y:S01]  /*4c2c0*/  IADD3.X R8, R8, UR5, RZ, P4, !PT ;  /* 0x0000000508087c10 */ /* 0x000fe2000a7fe4ff */
[----:B------:R-:W-:Y:S01]  /*4c2d0*/  IADD3 R9, P4, R9, UR8, RZ ;  /* 0x0000000809097c10 */ /* 0x000fe2000ff9e0ff */
[----:B------:R-:W-:Y:S01]  /*4c2e0*/  IADD3.X R10, R10, UR5, RZ, P5, !PT ;  /* 0x000000050a0a7c10 */ /* 0x000fe2000affe4ff */
[----:B------:R-:W-:Y:S01]  /*4c2f0*/  IADD3 R11, P5, R11, UR8, RZ ;  /* 0x000000080b0b7c10 */ /* 0x000fe2000ffbe0ff */
[----:B-1----:R0:W5:Y:S01]  /*4c300*/  LDL.LU R28, [R1+0x15e8] ;  /* 0x0015e800011c7983 */ /* 0x0021620000300800 */
[----:B------:R1:W-:Y:S01]  /*4c310*/  STL [R1+0x13a0], R29 ;  /* 0x0013a01d01007387 */ /* 0x0003e20000100800 */
[----:B------:R-:W-:Y:S01]  /*4c320*/  IADD3.X R12, R12, UR5, RZ, P6, !PT ;  /* 0x000000050c0c7c10 */ /* 0x000fe2000b7fe4ff */
[----:B------:R-:W-:Y:S01]  /*4c330*/  IADD3 R13, P6, R13, UR8, RZ ;  /* 0x000000080d0d7c10 */ /* 0x000fe2000ffde0ff */
[----:B------:R-:W-:Y:S01]  /*4c340*/  IADD3.X R14, R14, UR5, RZ, P1, !PT ;  /* 0x000000050e0e7c10 */ /* 0x000fe20008ffe4ff */
[----:B-1----:R0:W5:Y:S01]  /*4c350*/  LDL.LU R29, [R1+0x15e4] ;  /* 0x0015e400011d7983 */ /* 0x0021620000300800 */
[----:B------:R-:W-:Y:S02]  /*4c360*/  STL [R1+0xfe0], R24 ;  /* 0x000fe01801007387 */ /* 0x000fe40000100800 */
[----:B------:R-:W-:Y:S02]  /*4c370*/  STL [R1+0x13a8], R25 ;  /* 0x0013a81901007387 */ /* 0x000fe40000100800 */
[----:B------:R-:W-:Y:S01]  /*4c380*/  STL [R1+0x1344], R26 ;  /* 0x0013441a01007387 */ /* 0x000fe20000100800 */
[----:B------:R-:W-:Y:S01]  /*4c390*/  STL [R1+0x13a4], R27 ;  /* 0x0013a41b01007387 */ /* 0x000fe20000100800 */
[----:B------:R-:W-:Y:S02]  /*4c3a0*/  STL [R1+0x134c], R8 ;  /* 0x00134c0801007387 */ /* 0x000fe40000100800 */
[----:B------:R3:W-:Y:S02]  /*4c3b0*/  STL [R1+0x13ac], R9 ;  /* 0x0013ac0901007387 */ /* 0x0007e40000100800 */
[----:B------:R0:W-:Y:S01]  /*4c3c0*/  STL [R1+0x1354], R10 ;  /* 0x0013540a01007387 */ /* 0x0001e20000100800 */
[----:B------:R-:W-:Y:S01]  /*4c3d0*/  IADD3 R15, P1, R15, UR8, RZ ;  /* 0x000000080f0f7c10 */ /* 0x000fe2000ff3e0ff */
[----:B------:R0:W-:Y:S01]  /*4c3e0*/  STL [R1+0x13bc], R11 ;  /* 0x0013bc0b01007387 */ /* 0x0001e20000100800 */
[----:B------:R-:W-:Y:S01]  /*4c3f0*/  IADD3.X R16, R16, UR5, RZ, P2, !PT ;  /* 0x0000000510107c10 */ /* 0x000fe200097fe4ff */
[----:B------:R0:W-:Y:S01]  /*4c400*/  STL [R1+0x135c], R12 ;  /* 0x00135c0c01007387 */ /* 0x0001e20000100800 */
[----:B------:R-:W-:Y:S01]  /*4c410*/  IADD3 R17, P2, R17, UR8, RZ ;  /* 0x0000000811117c10 */ /* 0x000fe2000ff5e0ff */
[----:B------:R0:W-:Y:S01]  /*4c420*/  STL [R1+0x13b8], R13 ;  /* 0x0013b80d01007387 */ /* 0x0001e20000100800 */
[----:B------:R-:W-:Y:S01]  /*4c430*/  IADD3.X R18, R18, UR5, RZ, P3, !PT ;  /* 0x0000000512127c10 */ /* 0x000fe20009ffe4ff */
        /* <DEDUP_REMOVED lines=8> */
[----:B------:R0:W-:Y:S02]  /*4c4c0*/  STL [R1+0x1374], R18 ;  /* 0x0013741201007387 */ /* 0x0001e40000100800 */
[----:B------:R0:W-:Y:S01]  /*4c4d0*/  STL [R1+0x137c], R19 ;  /* 0x00137c1301007387 */ /* 0x0001e20000100800 */
[----:B------:R-:W-:Y:S01]  /*4c4e0*/  IADD3.X R23, R23, UR5, RZ, P2, !PT ;  /* 0x0000000517177c10 */ /* 0x000fe200097fe4ff */
[----:B------:R0:W-:Y:S01]  /*4c4f0*/  STL [R1+0x1384], R20 ;  /* 0x0013841401007387 */ /* 0x0001e20000100800 */
[----:B------:R0:W-:Y:S02]  /*4c500*/  STL [R1+0x138c], R21 ;  /* 0x00138c1501007387 */ /* 0x0001e40000100800 */
[----:B------:R0:W-:Y:S02]  /*4c510*/  STL [R1+0x1394], R22 ;  /* 0x0013941601007387 */ /* 0x0001e40000100800 */
[----:B---3--:R-:W-:-:S02]  /*4c520*/  IMAD.MOV.U32 R9, RZ, RZ, R4 ;  /* 0x000000ffff097224 */ /* 0x008fc400078e0004 */
[----:B--2---:R-:W-:Y:S02]  /*4c530*/  IMAD.MOV.U32 R8, RZ, RZ, R2 ;  /* 0x000000ffff087224 */ /* 0x004fe400078e0002 */
[----:B----4-:R-:W-:Y:S02]  /*4c540*/  IMAD.MOV.U32 R2, RZ, RZ, R3 ;  /* 0x000000ffff027224 */ /* 0x010fe400078e0003 */
[----:B------:R-:W-:-:S05]  /*4c550*/  IMAD.MOV.U32 R3, RZ, RZ, R5 ;  /* 0x000000ffff037224 */ /* 0x000fca00078e0005 */
[----:B------:R0:W-:Y:S01]  /*4c560*/  STL.64 [R1+0x5e0], R2 ;  /* 0x0005e00201007387 */ /* 0x0001e20000100a00 */
[----:B------:R0:W-:Y:S02]  /*4c570*/  STL [R1+0x139c], R23 ;  /* 0x00139c1701007387 */ /* 0x0001e40000100800 */
[----:B------:R0:W-:Y:S01]  /*4c580*/  STL.64 [R1+0x5e8], R8 ;  /* 0x0005e80801007387 */ /* 0x0001e20000100a00 */
[----:B------:R-:W-:Y:S01]  /*4c590*/  @!P0 CALL.REL.NOINC `(.L_x_2) ;  /* 0x0000001000008944 */ /* 0x000fe20003c00000 */
[----:B------:R-:W-:Y:S05]  /*4c5a0*/  BRA `(.L_x_3) ;  /* 0xfffc87f000007947 */ /* 0x000fea000383ffff */
.L_x_2:
[----:B-----5:R-:W2:Y:S04]  /*4c5b0*/  LDL.LU R0, [R1+0x498] ;  /* 0x0004980001007983 */ /* 0x020ea80000300800 */
[----:B--2---:R1:W-:Y:S04]  /*4c5c0*/  STL [R1+0x1788], R0 ;  /* 0x0017880001007387 */ /* 0x0043e80000100800 */
[----:B-1----:R-:W2:Y:S04]  /*4c5d0*/  LDL.LU R0, [R1+0x48c] ;  /* 0x00048c0001007983 */ /* 0x002ea80000300800 */
        /* <DEDUP_REMOVED lines=33> */
[----:B0-----:R-:W2:Y:S01]  /*4c7f0*/  LDL.LU R3, [R1+0x4ac] ;  /* 0x0004ac0001037983 */ /* 0x001ea20000300800 */
[----:B-1----:R-:W-:-:S03]  /*4c800*/  IMAD.MOV.U32 R0, RZ, RZ, R7 ;  /* 0x000000ffff007224 */ /* 0x002fc600078e0007 */
[----:B--2---:R0:W-:Y:S04]  /*4c810*/  STL [R1+0x1790], R3 ;  /* 0x0017900301007387 */ /* 0x0041e80000100800 */
[----:B0-----:R-:W2:Y:S04]  /*4c820*/  LDL.LU R3, [R1+0x47c] ;  /* 0x00047c0001037983 */ /* 0x001ea80000300800 */
        /* <DEDUP_REMOVED lines=31> */
[----:B------:R-:W2:Y:S04]  /*4ca20*/  LDL.LU R5, [R1+0x4a8] ;  /* 0x0004a80001057983 */ /* 0x000ea80000300800 */
[----:B------:R-:W3:Y:S04]  /*4ca30*/  LDL.LU R2, [R1+0x474] ;  /* 0x0004740001027983 */ /* 0x000ee80000300800 */
[----:B------:R-:W3:Y:S01]  /*4ca40*/  LDL.LU R4, [R1+0x470] ;  /* 0x0004700001047983 */ /* 0x000ee20000300800 */
[----:B0-----:R-:W-:-:S03]  /*4ca50*/  IMAD.MOV.U32 R3, RZ, RZ, R6 ;  /* 0x000000ffff037224 */ /* 0x001fc600078e0006 */
[----:B------:R-:W4:Y:S04]  /*4ca60*/  LDL.LU R24, [R1+0x484] ;  /* 0x0004840001187983 */ /* 0x000f280000300800 */
[----:B------:R-:W4:Y:S04]  /*4ca70*/  LDL.LU R25, [R1+0x480] ;  /* 0x0004800001197983 */ /* 0x000f280000300800 */
[----:B------:R-:W2:Y:S04]  /*4ca80*/  LDL.LU R26, [R1+0x494] ;  /* 0x00049400011a7983 */ /* 0x000ea80000300800 */
        /* <DEDUP_REMOVED lines=15> */
[----:B------:R-:W2:Y:S01]  /*4cb80*/  LDL.LU R20, [R1+0x234] ;  /* 0x0002340001147983 */ /* 0x000ea20000300800 */
[----:B------:R-:W-:-:S03]  /*4cb90*/  F2FP.BF16.PACK_AB R0, R3, R0 ;  /* 0x000000000300723e */ /* 0x000fc600000010ff */
[----:B------:R-:W2:Y:S04]  /*4cba0*/  LDL.LU R21, [R1+0x230] ;  /* 0x0002300001157983 */ /* 0x000ea80000300800 */
[----:B------:R-:W2:Y:S04]  /*4cbb0*/  LDL.LU R22, [R1+0x344] ;  /* 0x0003440001167983 */ /* 0x000ea80000300800 */
[----:B------:R-:W2:Y:S04]  /*4cbc0*/  LDL.LU R23, [R1+0x340] ;  /* 0x0003400001177983 */ /* 0x000ea80000300800 */
[----:B------:R0:W-:Y:S04]  /*4cbd0*/  STL [R1+0x15e8], R28 ;  /* 0x0015e81c01007387 */ /* 0x0001e80000100800 */
[----:B0-----:R-:W2:Y:S04]  /*4cbe0*/  LDL.LU R28, [R1+0x49c] ;  /* 0x00049c00011c7983 */ /* 0x001ea80000300800 */
[----:B------:R0:W-:Y:S04]  /*4cbf0*/  STL [R1+0x15e4], R29 ;  /* 0x0015e41d01007387 */ /* 0x0001e80000100800 */
[----:B0-----:R-:W2:Y:S04]  /*4cc00*/  LDL.LU R29, [R1+0x488] ;  /* 0x00048800011d7983 */ /* 0x001ea80000300800 */
[----:B------:R-:W2:Y:S04]  /*4cc10*/  LDL.LU R3, [R1+0x1810] ;  /* 0x0018100001037983 */ /* 0x000ea80000300800 */
[----:B------:R0:W-:Y:S04]  /*4cc20*/  STL [R1+0x19c], R0 ;  /* 0x00019c0001007387 */ /* 0x0001e80000100800 */
[----:B0-----:R-:W2:Y:S02]  /*4cc30*/  LDL.LU R0, [R1+0x180c] ;  /* 0x00180c0001007983 */ /* 0x001ea40000300800 */
[----:B--2---:R-:W-:-:S02]  /*4cc40*/  F2FP.BF16.PACK_AB R0, R3, R0 ;  /* 0x000000000300723e */ /* 0x004fc400000010ff */
        /* <DEDUP_REMOVED lines=65> */
[----:B------:R-:W-:Y:S01]  /*4d060*/  STL [R1+0x158], R29 ;  /* 0x0001581d01007387 */ /* 0x000fe20000100800 */
[----:B--2---:R-:W-:Y:S02]  /*4d070*/  F2FP.BF16.PACK_AB R28, R28, R0 ;  /* 0x000000001c1c723e */ /* 0x004fe400000010ff */
[----:B------:R-:W-:Y:S02]  /*4d080*/  F2FP.BF16.PACK_AB R0, R3, R5 ;  /* 0x000000050300723e */ /* 0x000fe400000010ff */
[----:B---3--:R-:W-:Y:S01]  /*4d090*/  F2FP.BF16.PACK_AB R3, R2, R4 ;  /* 0x000000040203723e */ /* 0x008fe200000010ff */
[----:B------:R-:W-:Y:S01]  /*4d0a0*/  STL [R1+0x154], R28 ;  /* 0x0001541c01007387 */ /* 0x000fe20000100800 */
[----:B----4-:R-:W-:-:S03]  /*4d0b0*/  F2FP.BF16.PACK_AB R2, R24, R25 ;  /* 0x000000191802723e */ /* 0x010fc600000010ff */
[----:B------:R0:W-:Y:S04]  /*4d0c0*/  STL [R1+0x150], R0 ;  /* 0x0001500001007387 */ /* 0x0001e80000100800 */
[----:B------:R1:W-:Y:S01]  /*4d0d0*/  STL [R1+0x14c], R3 ;  /* 0x00014c0301007387 */ /* 0x0003e20000100800 */
[----:B0-----:R-:W-:-:S03]  /*4d0e0*/  F2FP.BF16.PACK_AB R0, R26, R27 ;  /* 0x0000001b1a00723e */ /* 0x001fc600000010ff */
[----:B------:R0:W-:Y:S01]  /*4d0f0*/  STL [R1+0x148], R2 ;  /* 0x0001480201007387 */ /* 0x0001e20000100800 */
[----:B-1----:R-:W-:-:S03]  /*4d100*/  F2FP.BF16.PACK_AB R3, R6, R7 ;  /* 0x000000070603723e */ /* 0x002fc600000010ff */
[----:B------:R1:W-:Y:S04]  /*4d110*/  STL [R1+0x144], R0 ;  /* 0x0001440001007387 */ /* 0x0003e80000100800 */
[----:B------:R2:W-:Y:S01]  /*4d120*/  STL [R1+0x140], R3 ;  /* 0x0001400301007387 */ /* 0x0005e20000100800 */
[----:B0-----:R-:W-:Y:S02]  /*4d130*/  F2FP.BF16.PACK_AB R2, R8, R9 ;  /* 0x000000090802723e */ /* 0x001fe400000010ff */
[----:B-1----:R-:W-:-:S03]  /*4d140*/  F2FP.BF16.PACK_AB R0, R10, R11 ;  /* 0x0000000b0a00723e */ /* 0x002fc600000010ff */
[----:B------:R0:W-:Y:S01]  /*4d150*/  STL [R1+0x13c], R2 ;  /* 0x00013c0201007387 */ /* 0x0001e20000100800 */
[----:B--2---:R-:W-:-:S03]  /*4d160*/  F2FP.BF16.PACK_AB R3, R12, R13 ;  /* 0x0000000d0c03723e */ /* 0x004fc600000010ff */
[----:B------:R1:W-:Y:S04]  /*4d170*/  STL [R1+0x138], R0 ;  /* 0x0001380001007387 */ /* 0x0003e80000100800 */
[----:B------:R2:W-:Y:S01]  /*4d180*/  STL [R1+0x134], R3 ;  /* 0x0001340301007387 */ /* 0x0005e20000100800 */
[----:B0-----:R-:W-:Y:S02]  /*4d190*/  F2FP.BF16.PACK_AB R2, R14, R15 ;  /* 0x0000000f0e02723e */ /* 0x001fe400000010ff */
[----:B-1----:R-:W-:-:S03]  /*4d1a0*/  F2FP.BF16.PACK_AB R0, R16, R17 ;  /* 0x000000111000723e */ /* 0x002fc600000010ff */
[----:B------:R0:W-:Y:S01]  /*4d1b0*/  STL [R1+0x130], R2 ;  /* 0x0001300201007387 */ /* 0x0001e20000100800 */
[----:B--2---:R-:W-:-:S03]  /*4d1c0*/  F2FP.BF16.PACK_AB R3, R18, R19 ;  /* 0x000000131203723e */ /* 0x004fc600000010ff */
[----:B------:R1:W-:Y:S04]  /*4d1d0*/  STL [R1+0x12c], R0 ;  /* 0x00012c0001007387 */ /* 0x0003e80000100800 */
[----:B------:R-:W-:Y:S04]  /*4d1e0*/  STL [R1+0x128], R3 ;  /* 0x0001280301007387 */ /* 0x000fe80000100800 */
[----:B------:R-:W2:Y:S01]  /*4d1f0*/  LDL.LU R29, [R1+0x378] ;  /* 0x00037800011d7983 */ /* 0x000ea20000300800 */
[----:B0-----:R-:W-:Y:S02]  /*4d200*/  F2FP.BF16.PACK_AB R2, R20, R21 ;  /* 0x000000151402723e */ /* 0x001fe400000010ff */
[----:B-1----:R-:W-:-:S03]  /*4d210*/  F2FP.BF16.PACK_AB R0, R22, R23 ;  /* 0x000000171600723e */ /* 0x002fc600000010ff */
        /* <DEDUP_REMOVED lines=36> */
[----:B------:R-:W3:Y:S04]  /*4d460*/  LDL.LU R28, [R1+0x38c] ;  /* 0x00038c00011c7983 */ /* 0x000ee80000300800 */
[----:B---3--:R0:W-:Y:S04]  /*4d470*/  STL [R1+0x16fc], R28 ;  /* 0x0016fc1c01007387 */ /* 0x0081e80000100800 */
[----:B0-----:R-:W3:Y:S04]  /*4d480*/  LDL.LU R28, [R1+0x37c] ;  /* 0x00037c00011c7983 */ /* 0x001ee80000300800 */
        /* <DEDUP_REMOVED lines=33> */
[----:B0-----:R-:W2:Y:S04]  /*4d6a0*/  LDL.LU R28, [R1+0x4cc] ;  /* 0x0004cc00011c7983 */ /* 0x001ea80000300800 */
[----:B------:R-:W3:Y:S04]  /*4d6b0*/  LDL.LU R0, [R1+0x388] ;  /* 0x0003880001007983 */ /* 0x000ee80000300800 */
[----:B------:R-:W4:Y:S04]  /*4d6c0*/  LDL.LU R3, [R1+0x39c] ;  /* 0x00039c0001037983 */ /* 0x000f280000300800 */
[----:B------:R-:W4:Y:S04]  /*4d6d0*/  LDL.LU R5, [R1+0x398] ;  /* 0x0003980001057983 */ /* 0x000f280000300800 */
        /* <DEDUP_REMOVED lines=24> */
[----:B--2---:R-:W-:-:S03]  /*4d860*/  F2FP.BF16.PACK_AB R29, R28, R29 ;  /* 0x0000001d1c1d723e */ /* 0x004fc600000010ff */
        /* <DEDUP_REMOVED lines=68> */
[----:B------:R-:W3:Y:S04]  /*4dcb0*/  LDL.LU R28, [R1+0x16fc] ;  /* 0x0016fc00011c7983 */ /* 0x000ee80000300800 */
[----:B------:R-:W-:Y:S01]  /*4dcc0*/  STL [R1+0xd8], R29 ;  /* 0x0000d81d01007387 */ /* 0x000fe20000100800 */
[----:B---3--:R-:W-:Y:S02]  /*4dcd0*/  F2FP.BF16.PACK_AB R28, R28, R0 ;  /* 0x000000001c1c723e */ /* 0x008fe400000010ff */
[----:B----4-:R-:W-:Y:S02]  /*4dce0*/  F2FP.BF16.PACK_AB R0, R3, R5 ;  /* 0x000000050300723e */ /* 0x010fe400000010ff */
[----:B------:R-:W-:Y:S01]  /*4dcf0*/  F2FP.BF16.PACK_AB R3, R2, R4 ;  /* 0x000000040203723e */ /* 0x000fe200000010ff */
[----:B------:R-:W-:Y:S01]  /*4dd00*/  STL [R1+0xd4], R28 ;  /* 0x0000d41c01007387 */ /* 0x000fe20000100800 */
[----:B------:R-:W-:-:S03]  /*4dd10*/  F2FP.BF16.PACK_AB R2, R24, R25 ;  /* 0x000000191802723e */ /* 0x000fc600000010ff */
        /* <DEDUP_REMOVED lines=258> */
[----:B---3--:R0:W-:Y:S04]  /*4ed40*/  STL [R1+0x1628], R5 ;  /* 0x0016280501007387 */ /* 0x0081e80000100800 */
[----:B0-----:R-:W3:Y:S04]  /*4ed50*/  LDL.LU R5, [R1+0x71c] ;  /* 0x00071c0001057983 */ /* 0x001ee80000300800 */
[----:B------:R-:W4:Y:S04]  /*4ed60*/  LDL.LU R4, [R1+0x768] ;  /* 0x0007680001047983 */ /* 0x000f280000300800 */
[----:B----4-:R0:W-:Y:S04]  /*4ed70*/  STL [R1+0x1624], R4 ;  /* 0x0016240401007387 */ /* 0x0101e80000100800 */
[----:B0-----:R-:W4:Y:S04]  /*4ed80*/  LDL.LU R4, [R1+0x72c] ;  /* 0x00072c0001047983 */ /* 0x001f280000300800 */
[----:B------:R-:W2:Y:S04]  /*4ed90*/  LDL.LU R11, [R1+0x700] ;  /* 0x00070000010b7983 */ /* 0x000ea80000300800 */
[----:B--2---:R0:W-:Y:S04]  /*4eda0*/  STL [R1+0x1620], R11 ;  /* 0x0016200b01007387 */ /* 0x0041e80000100800 */
[----:B0-----:R-:W2:Y:S04]  /*4edb0*/  LDL.LU R11, [R1+0x76c] ;  /* 0x00076c00010b7983 */ /* 0x001ea80000300800 */
        /* <DEDUP_REMOVED lines=36> */
[----:B------:R-:W2:Y:S01]  /*4f000*/  LDL.LU R28, [R1+0x75c] ;  /* 0x00075c00011c7983 */ /* 0x000ea20000300800 */
[----:B------:R-:W-:-:S03]  /*4f010*/  F2FP.BF16.PACK_AB R7, R6, R7 ;  /* 0x000000070607723e */ /* 0x000fc600000010ff */
[----:B--2---:R0:W-:Y:S04]  /*4f020*/  STL [R1+0x15ec], R28 ;  /* 0x0015ec1c01007387 */ /* 0x0041e80000100800 */
[----:B0-----:R-:W2:Y:S04]  /*4f030*/  LDL.LU R28, [R1+0x74c] ;  /* 0x00074c00011c7983 */ /* 0x001ea80000300800 */
        /* <DEDUP_REMOVED lines=40> */
[----:B------:R0:W-:Y:S04]  /*4f2c0*/  STL [R1], R7 ;  /* 0x0000000701007387 */ /* 0x0001e80000100800 */
[----:B0-----:R-:W2:Y:S02]  /*4f2d0*/  LDL.LU R7, [R1+0x1630] ;  /* 0x0016300001077983 */ /* 0x001ea40000300800 */
[----:B--2---:R-:W-:-:S02]  /*4f2e0*/  F2FP.BF16.PACK_AB R7, R6, R7 ;  /* 0x000000070607723e */ /* 0x004fc400000010ff */
[----:B------:R-:W3:Y:S02]  /*4f2f0*/  LDL.LU R6, [R1+0x162c] ;  /* 0x00162c0001067983 */ /* 0x000ee40000300800 */
[----:B---3--:R-:W-:Y:S02]  /*4f300*/  F2FP.BF16.PACK_AB R6, R5, R6 ;  /* 0x000000060506723e */ /* 0x008fe400000010ff */
[----:B------:R-:W4:Y:S02]  /*4f310*/  LDL.LU R5, [R1+0x1628] ;  /* 0x0016280001057983 */ /* 0x000f240000300800 */
[----:B----4-:R-:W-:Y:S02]  /*4f320*/  F2FP.BF16.PACK_AB R5, R4, R5 ;  /* 0x000000050405723e */ /* 0x010fe400000010ff */
[----:B------:R-:W2:Y:S02]  /*4f330*/  LDL.LU R4, [R1+0x1624] ;  /* 0x0016240001047983 */ /* 0x000ea40000300800 */
[----:B--2---:R-:W-:-:S02]  /*4f340*/  F2FP.BF16.PACK_AB R4, R11, R4 ;  /* 0x000000040b04723e */ /* 0x004fc400000010ff */
[----:B------:R-:W2:Y:S02]  /*4f350*/  LDL.LU R11, [R1+0x1620] ;  /* 0x00162000010b7983 */ /* 0x000ea40000300800 */
[----:B--2---:R-:W-:Y:S02]  /*4f360*/  F2FP.BF16.PACK_AB R11, R10, R11 ;  /* 0x0000000b0a0b723e */ /* 0x004fe400000010ff */
[----:B------:R-:W2:Y:S02]  /*4f370*/  LDL.LU R10, [R1+0x161c] ;  /* 0x00161c00010a7983 */ /* 0x000ea40000300800 */
[----:B--2---:R-:W-:Y:S02]  /*4f380*/  F2FP.BF16.PACK_AB R10, R9, R10 ;  /* 0x0000000a090a723e */ /* 0x004fe400000010ff */
        /* <DEDUP_REMOVED lines=22> */
[----:B------:R-:W2:Y:S01]  /*4f4f0*/  LDL.LU R28, [R1+0x15ec] ;  /* 0x0015ec00011c7983 */ /* 0x000ea20000300800 */
[----:B------:R-:W-:Y:S02]  /*4f500*/  F2FP.BF16.PACK_AB R21, R29, R21 ;  /* 0x000000151d15723e */ /* 0x000fe400000010ff */
[----:B--2---:R-:W-:Y:S02]  /*4f510*/  F2FP.BF16.PACK_AB R22, R28, R22 ;  /* 0x000000161c16723e */ /* 0x004fe400000010ff */
[----:B------:R-:W2:Y:S04]  /*4f520*/  LDL.LU R28, [R1+0x15e8] ;  /* 0x0015e800011c7983 */ /* 0x000ea80000300800 */
[----:B------:R-:W2:Y:S01]  /*4f530*/  LDL.LU R29, [R1+0x15e4] ;  /* 0x0015e400011d7983 */ /* 0x000ea20000300800 */
[----:B------:R-:W-:-:S02]  /*4f540*/  F2FP.BF16.PACK_AB R25, R24, R25 ;  /* 0x000000191819723e */ /* 0x000fc400000010ff */
[----:B------:R-:W-:Y:S02]  /*4f550*/  F2FP.BF16.PACK_AB R20, R0, R20 ;  /* 0x000000140014723e */ /* 0x000fe400000010ff */
[----:B------:R-:W-:Y:S02]  /*4f560*/  F2FP.BF16.PACK_AB R27, R3, R27 ;  /* 0x0000001b031b723e */ /* 0x000fe400000010ff */
[----:B------:R-:W-:Y:S02]  /*4f570*/  F2FP.BF16.PACK_AB R26, R2, R26 ;  /* 0x0000001a021a723e */ /* 0x000fe400000010ff */
[----:B--2---:R-:W-:Y:S02]  /*4f580*/  F2FP.BF16.PACK_AB R24, R29, R28 ;  /* 0x0000001c1d18723e */ /* 0x004fe400000010ff */
.L_x_1:
[----:B------:R1:W-:Y:S04]  /*4f590*/  STL [R1+0x178c], R6 ;  /* 0x00178c0601007387 */ /* 0x0003e80000100800 */
[----:B-1----:R-:W2:Y:S04]  /*4f5a0*/  LDL.LU R6, [R1+0x13fc] ;  /* 0x0013fc0001067983 */ /* 0x002ea80000300800 */
[----:B------:R1:W-:Y:S04]  /*4f5b0*/  STL [R1+0x1788], R7 ;  /* 0x0017880701007387 */ /* 0x0003e80000100800 */
[----:B-1----:R-:W3:Y:S04]  /*4f5c0*/  LDL.LU R7, [R1+0x13f8] ;  /* 0x0013f80001077983 */ /* 0x002ee80000300800 */
[----:B------:R-:W4:Y:S04]  /*4f5d0*/  LDL.LU R3, [R1+0x13f4] ;  /* 0x0013f40001037983 */ /* 0x000f280000300800 */
[----:B------:R-:W5:Y:S04]  /*4f5e0*/  LDL.LU R29, [R1+0x13f0] ;  /* 0x0013f000011d7983 */ /* 0x000f680000300800 */
[----:B------:R-:W5:Y:S04]  /*4f5f0*/  LDL.LU R2, [R1+0x13ec] ;  /* 0x0013ec0001027983 */ /* 0x000f680000300800 */
[----:B0-----:R-:W5:Y:S04]  /*4f600*/  LDL.LU R0, [R1+0x13e8] ;  /* 0x0013e80001007983 */ /* 0x001f680000300800 */
[----:B------:R-:W5:Y:S04]  /*4f610*/  LDL.LU R28, [R1+0x13e4] ;  /* 0x0013e400011c7983 */ /* 0x000f680000300800 */
[----:B------:R-:W-:Y:S01]  /*4f620*/  BAR.SYNC.DEFER_BLOCKING 0x0 ;  /* 0x0000000000007b1d */ /* 0x000fe20000010000 */
[----:B--2---:R-:W-:-:S05]  /*4f630*/  ISETP.GE.AND P1, PT, R6, c[0x0][0x17c], PT ;  /* 0x00005f0006007a0c */ /* 0x004fca0003f26270 */
[----:B------:R-:W2:Y:S01]  /*4f640*/  LDL.LU R6, [R1+0x178c] ;  /* 0x00178c0001067983 */ /* 0x000ea20000300800 */
[----:B---3--:R-:W-:-:S03]  /*4f650*/  ISETP.GE.AND P3, PT, R7, c[0x0][0x17c], PT ;  /* 0x00005f0007007a0c */ /* 0x008fc60003f66270 */
[----:B------:R-:W2:Y:S01]  /*4f660*/  LDL.LU R7, [R1+0x1788] ;  /* 0x0017880001077983 */ /* 0x000ea20000300800 */
[----:B----4-:R-:W-:-:S03]  /*4f670*/  ISETP.GE.AND P4, PT, R3, c[0x0][0x17c], PT ;  /* 0x00005f0003007a0c */ /* 0x010fc60003f86270 */
[----:B------:R-:W0:Y:S01]  /*4f680*/  S2R R3, SR_TID.X ;  /* 0x0000000000037919 */ /* 0x000e220000002100 */
[----:B-----5:R-:W-:Y:S02]  /*4f690*/  ISETP.GE.AND P0, PT, R29, c[0x0][0x17c], PT ;  /* 0x00005f001d007a0c */ /* 0x020fe40003f06270 */
[----:B------:R-:W-:Y:S02]  /*4f6a0*/  ISETP.GE.AND P5, PT, R2, c[0x0][0x17c], PT ;  /* 0x00005f0002007a0c */ /* 0x000fe40003fa6270 */
[----:B------:R-:W-:Y:S01]  /*4f6b0*/  ISETP.GE.AND P2, PT, R0, c[0x0][0x17c], PT ;  /* 0x00005f0000007a0c */ /* 0x000fe20003f46270 */
[C---:B0-----:R-:W-:Y:S02]  /*4f6c0*/  IMAD.SHL.U32 R0, R3.reuse, 0x200, RZ ;  /* 0x0000020003007824 */ /* 0x041fe400078e00ff */
[----:B------:R-:W-:-:S03]  /*4f6d0*/  IMAD.SHL.U32 R2, R3, 0x20, RZ ;  /* 0x0000002003027824 */ /* 0x000fc600078e00ff */
[----:B------:R-:W-:-:S04]  /*4f6e0*/  LOP3.LUT R0, R0, 0x3000, RZ, 0xc0, !PT ;  /* 0x0000300000007812 */ /* 0x000fc800078ec0ff */
[----:B------:R-:W-:Y:S01]  /*4f6f0*/  LOP3.LUT R0, R0, 0x60, R2, 0xf8, !PT ;  /* 0x0000006000007812 */ /* 0x000fe200078ef802 */
[----:B------:R-:W-:-:S05]  /*4f700*/  IMAD.SHL.U32 R2, R3, 0x4, RZ ;  /* 0x0000000403027824 */ /* 0x000fca00078e00ff */
[----:B------:R-:W-:-:S05]  /*4f710*/  LOP3.LUT R0, R0, 0x170, R2, 0x78, !PT ;  /* 0x0000017000007812 */ /* 0x000fca00078e7802 */
[----:B------:R-:W-:-:S05]  /*4f720*/  IMAD.IADD R0, R0, 0x1, R28 ;  /* 0x0000000100007824 */ /* 0x000fca00078e021c */
[----:B------:R0:W-:Y:S04]  /*4f730*/  STS.128 [R0], R24 ;  /* 0x0000001800007388 */ /* 0x0001e80000000c00 */
[----:B0-----:R-:W3:Y:S04]  /*4f740*/  LDL.LU R24, [R1+0x90] ;  /* 0x0000900001187983 */ /* 0x001ee80000300800 */
[----:B------:R-:W3:Y:S04]  /*4f750*/  LDL.LU R25, [R1+0x94] ;  /* 0x0000940001197983 */ /* 0x000ee80000300800 */
[----:B------:R-:W4:Y:S04]  /*4f760*/  LDL.LU R26, [R1+0x98] ;  /* 0x00009800011a7983 */ /* 0x000f280000300800 */
[----:B------:R-:W4:Y:S04]  /*4f770*/  LDL.LU R27, [R1+0x9c] ;  /* 0x00009c00011b7983 */ /* 0x000f280000300800 */
[----:B------:R0:W-:Y:S04]  /*4f780*/  STS.128 [R0+0x80], R20 ;  /* 0x0000801400007388 */ /* 0x0001e80000000c00 */
[----:B----4-:R-:W-:Y:S04]  /*4f790*/  STL.64 [R1+0x1740], R26 ;  /* 0x0017401a01007387 */ /* 0x010fe80000100a00 */
[----:B---3--:R-:W-:Y:S04]  /*4f7a0*/  STL.64 [R1+0x1738], R24 ;  /* 0x0017381801007387 */ /* 0x008fe80000100a00 */
[----:B0-----:R-:W3:Y:S04]  /*4f7b0*/  LDL.LU R20, [R1+0x80] ;  /* 0x0000800001147983 */ /* 0x001ee80000300800 */
[----:B------:R-:W3:Y:S04]  /*4f7c0*/  LDL.LU R21, [R1+0x84] ;  /* 0x0000840001157983 */ /* 0x000ee80000300800 */
[----:B------:R-:W4:Y:S04]  /*4f7d0*/  LDL.LU R22, [R1+0x88] ;  /* 0x0000880001167983 */ /* 0x000f280000300800 */
[----:B------:R-:W4:Y:S04]  /*4f7e0*/  LDL.LU R23, [R1+0x8c] ;  /* 0x00008c0001177983 */ /* 0x000f280000300800 */
[----:B------:R0:W-:Y:S04]  /*4f7f0*/  STS.128 [R0+0x200], R16 ;  /* 0x0002001000007388 */ /* 0x0001e80000000c00 */
[----:B----4-:R-:W-:Y:S04]  /*4f800*/  STL.64 [R1+0x1750], R22 ;  /* 0x0017501601007387 */ /* 0x010fe80000100a00 */
[----:B---3--:R1:W-:Y:S04]  /*4f810*/  STL.64 [R1+0x1748], R20 ;  /* 0x0017481401007387 */ /* 0x0083e80000100a00 */
[----:B0-----:R-:W3:Y:S04]  /*4f820*/  LDL.LU R16, [R1+0x70] ;  /* 0x0000700001107983 */ /* 0x001ee80000300800 */
[----:B------:R-:W3:Y:S04]  /*4f830*/  LDL.LU R17, [R1+0x74] ;  /* 0x0000740001117983 */ /* 0x000ee80000300800 */
[----:B------:R-:W4:Y:S04]  /*4f840*/  LDL.LU R18, [R1+0x78] ;  /* 0x0000780001127983 */ /* 0x000f280000300800 */
[----:B------:R-:W4:Y:S01]  /*4f850*/  LDL.LU R19, [R1+0x7c] ;  /* 0x00007c0001137983 */ /* 0x000f220000300800 */
[----:B------:R-:W-:-:S03]  /*4f860*/  IMAD.SHL.U32 R2, R3, 0x800, RZ ;  /* 0x0000080003027824 */ /* 0x000fc600078e00ff */
[----:B------:R-:W-:Y:S04]  /*4f870*/  STS.128 [R0+0x400], R8 ;  /* 0x0004000800007388 */ /* 0x000fe80000000c00 */
[----:B--2---:R-:W-:Y:S04]  /*4f880*/  STS.128 [R0+0x480], R4 ;  /* 0x0004800400007388 */ /* 0x004fe80000000c00 */
[----:B------:R-:W-:Y:S04]  /*4f890*/  STS.128 [R0+0x280], R12 ;  /* 0x0002800c00007388 */ /* 0x000fe80000000c00 */
[----:B----4-:R-:W-:Y:S04]  /*4f8a0*/  STL.64 [R1+0x1760], R18 ;  /* 0x0017601201007387 */ /* 0x010fe80000100a00 */
[----:B---3--:R-:W-:Y:S04]  /*4f8b0*/  STL.64 [R1+0x1758], R16 ;  /* 0x0017581001007387 */ /* 0x008fe80000100a00 */
[----:B-1----:R-:W2:Y:S04]  /*4f8c0*/  LDL.LU R20, [R1+0x30] ;  /* 0x0000300001147983 */ /* 0x002ea80000300800 */
[----:B------:R-:W2:Y:S04]  /*4f8d0*/  LDL.LU R21, [R1+0x34] ;  /* 0x0000340001157983 */ /* 0x000ea80000300800 */
[----:B------:R-:W3:Y:S04]  /*4f8e0*/  LDL.LU R22, [R1+0x38] ;  /* 0x0000380001167983 */ /* 0x000ee80000300800 */
[----:B------:R-:W3:Y:S04]  /*4f8f0*/  LDL.LU R23, [R1+0x3c] ;  /* 0x00003c0001177983 */ /* 0x000ee80000300800 */
[----:B---3--:R-:W-:Y:S04]  /*4f900*/  STL.64 [R1+0x1770], R22 ;  /* 0x0017701601007387 */ /* 0x008fe80000100a00 */
[----:B--2---:R0:W-:Y:S04]  /*4f910*/  STL.64 [R1+0x1768], R20 ;  /* 0x0017681401007387 */ /* 0x0041e80000100a00 */
[----:B0-----:R-:W2:Y:S04]  /*4f920*/  LDL.LU R20, [R1+0x10] ;  /* 0x0000100001147983 */ /* 0x001ea80000300800 */
[----:B------:R-:W2:Y:S04]  /*4f930*/  LDL.LU R21, [R1+0x14] ;  /* 0x0000140001157983 */ /* 0x000ea80000300800 */
[----:B------:R-:W3:Y:S04]  /*4f940*/  LDL.LU R22, [R1+0x18] ;  /* 0x0000180001167983 */ /* 0x000ee80000300800 */
[----:B------:R-:W3:Y:S04]  /*4f950*/  LDL.LU R23, [R1+0x1c] ;  /* 0x00001c0001177983 */ /* 0x000ee80000300800 */
[----:B---3--:R-:W-:Y:S04]  /*4f960*/  STL.64 [R1+0x1780], R22 ;  /* 0x0017801601007387 */ /* 0x008fe80000100a00 */
[----:B--2---:R0:W-:Y:S04]  /*4f970*/  STL.64 [R1+0x1778], R20 ;  /* 0x0017781401007387 */ /* 0x0041e80000100a00 */
[----:B0-----:R-:W2:Y:S04]  /*4f980*/  LDL.LU R20, [R1] ;  /* 0x0000000001147983 */ /* 0x001ea80000300800 */
[----:B------:R-:W2:Y:S04]  /*4f990*/  LDL.LU R21, [R1+0x4] ;  /* 0x0000040001157983 */ /* 0x000ea80000300800 */
[----:B------:R-:W2:Y:S04]  /*4f9a0*/  LDL.LU R22, [R1+0x8] ;  /* 0x0000080001167983 */ /* 0x000ea80000300800 */
[----:B------:R-:W2:Y:S04]  /*4f9b0*/  LDL.LU R23, [R1+0xc] ;  /* 0x00000c0001177983 */ /* 0x000ea80000300800 */
[----:B------:R-:W3:Y:S04]  /*4f9c0*/  LDL.LU R16, [R1+0x20] ;  /* 0x0000200001107983 */ /* 0x000ee80000300800 */
[----:B------:R-:W3:Y:S04]  /*4f9d0*/  LDL.LU R17, [R1+0x24] ;  /* 0x0000240001117983 */ /* 0x000ee80000300800 */
[----:B------:R-:W3:Y:S04]  /*4f9e0*/  LDL.LU R18, [R1+0x28] ;  /* 0x0000280001127983 */ /* 0x000ee80000300800 */
[----:B------:R-:W3:Y:S04]  /*4f9f0*/  LDL.LU R19, [R1+0x2c] ;  /* 0x00002c0001137983 */ /* 0x000ee80000300800 */
[----:B------:R-:W4:Y:S04]  /*4fa00*/  LDL.LU R24, [R1+0x40] ;  /* 0x0000400001187983 */ /* 0x000f280000300800 */
[----:B------:R-:W4:Y:S01]  /*4fa10*/  LDL.LU R25, [R1+0x44] ;  /* 0x0000440001197983 */ /* 0x000f220000300800 */
[----:B------:R-:W-:-:S03]  /*4fa20*/  LOP3.LUT R3, R3, 0x7f, RZ, 0xc0, !PT ;  /* 0x0000007f03037812 */ /* 0x000fc600078ec0ff */
[----:B------:R-:W4:Y:S04]  /*4fa30*/  LDL.LU R26, [R1+0x48] ;  /* 0x00004800011a7983 */ /* 0x000f280000300800 */
[----:B------:R-:W4:Y:S01]  /*4fa40*/  LDL.LU R27, [R1+0x4c] ;  /* 0x00004c00011b7983 */ /* 0x000f220000300800 */
[----:B------:R-:W-:-:S03]  /*4fa50*/  LOP3.LUT R2, R2, 0x3000, RZ, 0xc0, !PT ;  /* 0x0000300002027812 */ /* 0x000fc600078ec0ff */
[----:B------:R-:W5:Y:S02]  /*4fa60*/  LDL.LU R8, [R1+0x60] ;  /* 0x0000600001087983 */ /* 0x000f640000300800 */
[----:B------:R-:W-:Y:S02]  /*4fa70*/  IMAD R12, R3, 0x10, R2 ;  /* 0x00000010030c7824 */ /* 0x000fe400078e0202 */
[----:B------:R-:W5:Y:S04]  /*4fa80*/  LDL.LU R9, [R1+0x64] ;  /* 0x0000640001097983 */ /* 0x000f680000300800 */
[----:B------:R-:W5:Y:S04]  /*4fa90*/  LDL.LU R10, [R1+0x68] ;  /* 0x00006800010a7983 */ /* 0x000f680000300800 */
[----:B------:R-:W5:Y:S04]  /*4faa0*/  LDL.LU R11, [R1+0x6c] ;  /* 0x00006c00010b7983 */ /* 0x000f680000300800 */
[----:B------:R-:W3:Y:S04]  /*4fab0*/  LDL.LU R4, [R1+0x50] ;  /* 0x0000500001047983 */ /* 0x000ee80000300800 */
[----:B------:R-:W3:Y:S04]  /*4fac0*/  LDL.LU R5, [R1+0x54] ;  /* 0x0000540001057983 */ /* 0x000ee80000300800 */
[----:B------:R-:W3:Y:S04]  /*4fad0*/  LDL.LU R6, [R1+0x58] ;  /* 0x0000580001067983 */ /* 0x000ee80000300800 */
[----:B------:R-:W3:Y:S04]  /*4fae0*/  LDL.LU R7, [R1+0x5c] ;  /* 0x00005c0001077983 */ /* 0x000ee80000300800 */
[----:B--2---:R0:W-:Y:S04]  /*4faf0*/  STS.128 [R0+0x600], R20 ;  /* 0x0006001400007388 */ /* 0x0041e80000000c00 */
[----:B0-----:R-:W2:Y:S04]  /*4fb00*/  LDL.LU.64 R22, [R1+0x1780] ;  /* 0x0017800001167983 */ /* 0x001ea80000300a00 */
[----:B------:R-:W2:Y:S01]  /*4fb10*/  LDL.LU.64 R20, [R1+0x1778] ;  /* 0x0017780001147983 */ /* 0x000ea20000300a00 */
[----:B------:R-:W-:-:S02]  /*4fb20*/  LOP3.LUT R28, R12, 0x20, RZ, 0x3c, !PT ;  /* 0x000000200c1c7812 */ /* 0x000fc400078e3cff */
[C---:B------:R-:W-:Y:S02]  /*4fb30*/  LOP3.LUT R3, R12.reuse, 0x40, RZ, 0x3c, !PT ;  /* 0x000000400c037812 */ /* 0x040fe400078e3cff */
[----:B------:R-:W-:Y:S01]  /*4fb40*/  LOP3.LUT R2, R12, 0x60, RZ, 0x3c, !PT ;  /* 0x000000600c027812 */ /* 0x000fe200078e3cff */
[----:B--2---:R-:W-:Y:S04]  /*4fb50*/  STS.128 [R0+0x680], R20 ;  /* 0x0006801400007388 */ /* 0x004fe80000000c00 */
[----:B------:R-:W-:Y:S06]  /*4fb60*/  BAR.SYNC.DEFER_BLOCKING 0x0 ;  /* 0x0000000000007b1d */ /* 0x000fec0000010000 */
[----:B------:R-:W0:Y:S04]  /*4fb70*/  LDS.128 R20, [R12] ;  /* 0x000000000c147984 */ /* 0x000e280000000c00 */
[----:B0-----:R-:W-:Y:S01]  /*4fb80*/  STL [R1+0x1c4], R21 ;  /* 0x0001c41501007387 */ /* 0x001fe20000100800 */
[----:B------:R-:W-:-:S03]  /*4fb90*/  IMAD.MOV.U32 R29, RZ, RZ, R20 ;  /* 0x000000ffff1d7224 */ /* 0x000fc600078e0014 */
[----:B------:R-:W-:Y:S04]  /*4fba0*/  STL.64 [R1+0x1c8], R22 ;  /* 0x0001c81601007387 */ /* 0x000fe80000100a00 */
[----:B------:R-:W0:Y:S04]  /*4fbb0*/  LDS.128 R20, [R12+0x800] ;  /* 0x000800000c147984 */ /* 0x000e280000000c00 */
[----:B0-----:R-:W-:Y:S04]  /*4fbc0*/  STL.64 [R1+0x210], R20 ;  /* 0x0002101401007387 */ /* 0x001fe80000100a00 */
[----:B------:R-:W-:Y:S04]  /*4fbd0*/  STL.64 [R1+0x218], R22 ;  /* 0x0002181601007387 */ /* 0x000fe80000100a00 */
[----:B------:R-:W0:Y:S04]  /*4fbe0*/  LDS.128 R20, [R28] ;  /* 0x000000001c147984 */ /* 0x000e280000000c00 */
[----:B0-----:R-:W-:Y:S04]  /*4fbf0*/  STL.64 [R1+0x1b0], R20 ;  /* 0x0001b01401007387 */ /* 0x001fe80000100a00 */
        /* <DEDUP_REMOVED lines=14> */
[----:B------:R-:W-:Y:S06]  /*4fce0*/  BAR.SYNC.DEFER_BLOCKING 0x0 ;  /* 0x0000000000007b1d */ /* 0x000fec0000010000 */
[----:B0-----:R-:W-:Y:S04]  /*4fcf0*/  STL.64 [R1+0x220], R20 ;  /* 0x0002201401007387 */ /* 0x001fe80000100a00 */
[----:B------:R0:W-:Y:S04]  /*4fd00*/  STL.64 [R1+0x228], R22 ;  /* 0x0002281601007387 */ /* 0x0001e80000100a00 */
[----:B0-----:R-:W2:Y:S04]  /*4fd10*/  LDL.LU.64 R22, [R1+0x1770] ;  /* 0x0017700001167983 */ /* 0x001ea80000300a00 */
[----:B------:R-:W2:Y:S04]  /*4fd20*/  LDL.LU.64 R20, [R1+0x1768] ;  /* 0x0017680001147983 */ /* 0x000ea80000300a00 */
[----:B---3--:R0:W-:Y:S04]  /*4fd30*/  STS.128 [R0], R16 ;  /* 0x0000001000007388 */ /* 0x0081e80000000c00 */
[----:B----4-:R-:W-:Y:S04]  /*4fd40*/  STS.128 [R0+0x200], R24 ;  /* 0x0002001800007388 */ /* 0x010fe80000000c00 */
[----:B0-----:R-:W3:Y:S04]  /*4fd50*/  LDL.LU.64 R18, [R1+0x1760] ;  /* 0x0017600001127983 */ /* 0x001ee80000300a00 */
[----:B------:R-:W3:Y:S04]  /*4fd60*/  LDL.LU.64 R16, [R1+0x1758] ;  /* 0x0017580001107983 */ /* 0x000ee80000300a00 */
[----:B--2---:R0:W-:Y:S04]  /*4fd70*/  STS.128 [R0+0x80], R20 ;  /* 0x0000801400007388 */ /* 0x0041e80000000c00 */
[----:B0-----:R-:W2:Y:S04]  /*4fd80*/  LDL.LU.64 R22, [R1+0x1750] ;  /* 0x0017500001167983 */ /* 0x001ea80000300a00 */
[----:B------:R-:W2:Y:S04]  /*4fd90*/  LDL.LU.64 R20, [R1+0x1748] ;  /* 0x0017480001147983 */ /* 0x000ea80000300a00 */
[----:B------:R-:W4:Y:S04]  /*4fda0*/  LDL.LU.64 R26, [R1+0x1740] ;  /* 0x00174000011a7983 */ /* 0x000f280000300a00 */
[----:B------:R-:W4:Y:S04]  /*4fdb0*/  LDL.LU.64 R24, [R1+0x1738] ;  /* 0x0017380001187983 */ /* 0x000f280000300a00 */
[----:B------:R-:W-:Y:S04]  /*4fdc0*/  STS.128 [R0+0x280], R4 ;  /* 0x0002800400007388 */ /* 0x000fe80000000c00 */
[----:B-----5:R-:W-:Y:S04]  /*4fdd0*/  STS.128 [R0+0x400], R8 ;  /* 0x0004000800007388 */ /* 0x020fe80000000c00 */
[----:B---3--:R-:W-:Y:S04]  /*4fde0*/  STS.128 [R0+0x480], R16 ;  /* 0x0004801000007388 */ /* 0x008fe80000000c00 */
[----:B--2---:R-:W-:Y:S04]  /*4fdf0*/  STS.128 [R0+0x600], R20 ;  /* 0x0006001400007388 */ /* 0x004fe80000000c00 */
[----:B----4-:R0:W-:Y:S04]  /*4fe00*/  STS.128 [R0+0x680], R24 ;  /* 0x0006801800007388 */ /* 0x0101e80000000c00 */
[----:B------:R-:W-:Y:S06]  /*4fe10*/  BAR.SYNC.DEFER_BLOCKING 0x0 ;  /* 0x0000000000007b1d */ /* 0x000fec0000010000 */
[----:B0-----:R-:W2:Y:S04]  /*4fe20*/  LDL.LU R24, [R1+0x110] ;  /* 0x0001100001187983 */ /* 0x001ea80000300800 */
[----:B------:R-:W0:Y:S04]  /*4fe30*/  LDS.128 R4, [R12] ;  /* 0x000000000c047984 */ /* 0x000e280000000c00 */
[----:B------:R-:W-:Y:S04]  /*4fe40*/  LDS.128 R20, [R28] ;  /* 0x000000001c147984 */ /* 0x000fe80000000c00 */
[----:B------:R-:W-:Y:S04]  /*4fe50*/  LDS.128 R8, [R3] ;  /* 0x0000000003087984 */ /* 0x000fe80000000c00 */
[----:B------:R-:W-:Y:S04]  /*4fe60*/  LDS.128 R16, [R2] ;  /* 0x0000000002107984 */ /* 0x000fe80000000c00 */
[----:B0-----:R-:W-:Y:S04]  /*4fe70*/  STL.64 [R1+0x20], R4 ;  /* 0x0000200401007387 */ /* 0x001fe80000100a00 */
[----:B------:R-:W-:Y:S04]  /*4fe80*/  STL.64 [R1+0x28], R6 ;  /* 0x0000280601007387 */ /* 0x000fe80000100a00 */
[----:B------:R-:W2:Y:S04]  /*4fe90*/  LDL.LU R25, [R1+0x114] ;  /* 0x0001140001197983 */ /* 0x000ea80000300800 */
[----:B------:R-:W3:Y:S04]  /*4fea0*/  LDL.LU R26, [R1+0x118] ;  /* 0x00011800011a7983 */ /* 0x000ee80000300800 */
[----:B------:R-:W3:Y:S04]  /*4feb0*/  LDL.LU R27, [R1+0x11c] ;  /* 0x00011c00011b7983 */ /* 0x000ee80000300800 */
[----:B------:R-:W0:Y:S04]  /*4fec0*/  LDS.128 R4, [R12+0x800] ;  /* 0x000800000c047984 */ /* 0x000e280000000c00 */
[----:B------:R-:W-:Y:S04]  /*4fed0*/  LDS.128 R12, [R3+0x800] ;  /* 0x00080000030c7984 */ /* 0x000fe80000000c00 */
[----:B---3--:R-:W-:Y:S04]  /*4fee0*/  STL.64 [R1+0x16f0], R26 ;  /* 0x0016f01a01007387 */ /* 0x008fe80000100a00 */
[----:B--2---:R1:W-:Y:S04]  /*4fef0*/  STL.64 [R1+0x16e8], R24 ;  /* 0x0016e81801007387 */ /* 0x0043e80000100a00 */
[----:B-1----:R-:W2:Y:S04]  /*4ff00*/  LDL.LU R24, [R1+0xe0] ;  /* 0x0000e00001187983 */ /* 0x002ea80000300800 */
[----:B0-----:R-:W-:Y:S04]  /*4ff10*/  STL.64 [R1+0x10], R4 ;  /* 0x0000100401007387 */ /* 0x001fe80000100a00 */
[----:B------:R-:W-:Y:S04]  /*4ff20*/  STL.64 [R1+0x18], R6 ;  /* 0x0000180601007387 */ /* 0x000fe80000100a00 */
[----:B------:R-:W2:Y:S04]  /*4ff30*/  LDL.LU R25, [R1+0xe4] ;  /* 0x0000e40001197983 */ /* 0x000ea80000300800 */
[----:B------:R-:W3:Y:S04]  /*4ff40*/  LDL.LU R26, [R1+0xe8] ;  /* 0x0000e800011a7983 */ /* 0x000ee80000300800 */
[----:B------:R-:W3:Y:S04]  /*4ff50*/  LDL.LU R27, [R1+0xec] ;  /* 0x0000ec00011b7983 */ /* 0x000ee80000300800 */
[----:B------:R-:W0:Y:S04]  /*4ff60*/  LDS.128 R4, [R28+0x800] ;  /* 0x000800001c047984 */ /* 0x000e280000000c00 */
[----:B---3--:R-:W-:Y:S04]  /*4ff70*/  STL.64 [R1+0x1700], R26 ;  /* 0x0017001a01007387 */ /* 0x008fe80000100a00 */
[----:B--2---:R1:W-:Y:S04]  /*4ff80*/  STL.64 [R1+0x16f8], R24 ;  /* 0x0016f81801007387 */ /* 0x0043e80000100a00 */
[----:B-1----:R-:W2:Y:S04]  /*4ff90*/  LDL.LU R24, [R1+0xd0] ;  /* 0x0000d00001187983 */ /* 0x002ea80000300800 */
[----:B------:R-:W2:Y:S04]  /*4ffa0*/  LDL.LU R25, [R1+0xd4] ;  /* 0x0000d40001197983 */ /* 0x000ea80000300800 */
[----:B------:R-:W3:Y:S04]  /*4ffb0*/  LDL.LU R26, [R1+0xd8] ;  /* 0x0000d800011a7983 */ /* 0x000ee80000300800 */
[----:B------:R-:W3:Y:S04]  /*4ffc0*/  LDL.LU R27, [R1+0xdc] ;  /* 0x0000dc00011b7983 */ /* 0x000ee80000300800 */
        /* <DEDUP_REMOVED lines=16> */
[----:B------:R-:W2:Y:S04]  /*500d0*/  LDL.LU R26, [R1+0xa8] ;  /* 0x0000a800011a7983 */ /* 0x000ea80000300800 */
[----:B------:R-:W2:Y:S04]  /*500e0*/  LDL.LU R27, [R1+0xac] ;  /* 0x0000ac00011b7983 */ /* 0x000ea80000300800 */
[----:B------:R-:W-:Y:S04]  /*500f0*/  STL [R1+0x1644], R22 ;  /* 0x0016441601007387 */ /* 0x000fe80000100800 */
[----:B------:R-:W-:Y:S04]  /*50100*/  STL [R1+0x1640], R23 ;  /* 0x0016401701007387 */ /* 0x000fe80000100800 */
[----:B------:R1:W-:Y:S04]  /*50110*/  STL.64 [R1+0x1690], R20 ;  /* 0x0016901401007387 */ /* 0x0003e80000100a00 */
[----:B-1----:R-:W3:Y:S04]  /*50120*/  LDL.LU R20, [R1+0x100] ;  /* 0x0001000001147983 */ /* 0x002ee80000300800 */
[----:B------:R-:W3:Y:S04]  /*50130*/  LDL.LU R21, [R1+0x104] ;  /* 0x0001040001157983 */ /* 0x000ee80000300800 */
[----:B------:R-:W3:Y:S04]  /*50140*/  LDL.LU R22, [R1+0x108] ;  /* 0x0001080001167983 */ /* 0x000ee80000300800 */
[----:B------:R-:W3:Y:S04]  /*50150*/  LDL.LU R23, [R1+0x10c] ;  /* 0x00010c0001177983 */ /* 0x000ee80000300800 */
[----:B0-----:R-:W-:Y:S04]  /*50160*/  STL.64 [R1+0x1668], R4 ;  /* 0x0016680401007387 */ /* 0x001fe80000100a00 */
[----:B------:R-:W-:Y:S04]  /*50170*/  STL [R1+0x164c], R6 ;  /* 0x00164c0601007387 */ /* 0x000fe80000100800 */
[----:B------:R-:W-:Y:S04]  /*50180*/  STL [R1+0x1648], R7 ;  /* 0x0016480701007387 */ /* 0x000fe80000100800 */
[----:B------:R-:W-:Y:S04]  /*50190*/  STL.64 [R1+0x1650], R10 ;  /* 0x0016500a01007387 */ /* 0x000fe80000100a00 */
[----:B------:R-:W-:Y:S04]  /*501a0*/  STL.64 [R1+0x1660], R12 ;  /* 0x0016600c01007387 */ /* 0x000fe80000100a00 */
[----:B------:R-:W-:Y:S04]  /*501b0*/  STL.64 [R1+0x1658], R14 ;  /* 0x0016580e01007387 */ /* 0x000fe80000100a00 */
[----:B------:R-:W0:Y:S04]  /*501c0*/  LDS.128 R12, [R2+0x800] ;  /* 0x00080000020c7984 */ /* 0x000e280000000c00 */
[----:B------:R-:W-:Y:S06]  /*501d0*/  BAR.SYNC.DEFER_BLOCKING 0x0 ;  /* 0x0000000000007b1d */ /* 0x000fec0000010000 */
[----:B------:R-:W-:Y:S04]  /*501e0*/  STL.64 [R1+0x1678], R18 ;  /* 0x0016781201007387 */ /* 0x000fe80000100a00 */
[----:B------:R1:W-:Y:S04]  /*501f0*/  STL.64 [R1+0x1670], R16 ;  /* 0x0016701001007387 */ /* 0x0003e80000100a00 */
[----:B-1----:R-:W4:Y:S04]  /*50200*/  LDL.LU R16, [R1+0xf0] ;  /* 0x0000f00001107983 */ /* 0x002f280000300800 */
[----:B------:R-:W4:Y:S04]  /*50210*/  LDL.LU R17, [R1+0xf4] ;  /* 0x0000f40001117983 */ /* 0x000f280000300800 */
[----:B------:R-:W4:Y:S04]  /*50220*/  LDL.LU R18, [R1+0xf8] ;  /* 0x0000f80001127983 */ /* 0x000f280000300800 */
[----:B------:R-:W4:Y:S04]  /*50230*/  LDL.LU R19, [R1+0xfc] ;  /* 0x0000fc0001137983 */ /* 0x000f280000300800 */
[----:B0-----:R-:W-:Y:S04]  /*50240*/  STL [R1+0x44], R13 ;  /* 0x0000440d01007387 */ /* 0x001fe80000100800 */
[----:B------:R-:W-:Y:S04]  /*50250*/  STL.64 [R1+0x48], R14 ;  /* 0x0000480e01007387 */ /* 0x000fe80000100a00 */
[----:B--2---:R0:W-:Y:S04]  /*50260*/  STS.128 [R0], R24 ;  /* 0x0000001800007388 */ /* 0x0041e80000000c00 */
[----:B0-----:R-:W2:Y:S04]  /*50270*/  LDL.LU.64 R26, [R1+0x1730] ;  /* 0x00173000011a7983 */ /* 0x001ea80000300a00 */
[----:B------:R-:W2:Y:S04]  /*50280*/  LDL.LU.64 R24, [R1+0x1728] ;  /* 0x0017280001187983 */ /* 0x000ea80000300a00 */
[----:B--2---:R0:W-:Y:S04]  /*50290*/  STS.128 [R0+0x80], R24 ;  /* 0x0000801800007388 */ /* 0x0041e80000000c00 */
        /* <DEDUP_REMOVED lines=11> */
[----:B------:R-:W5:Y:S04]  /*50350*/  LDL R6, [R1+0x7c4] ;  /* 0x0007c40001067983 */ /* 0x000f680000100800 */
[----:B---3--:R0:W-:Y:S04]  /*50360*/  STS.128 [R0+0x600], R20 ;  /* 0x0006001400007388 */ /* 0x0081e80000000c00 */
[----:B-----5:R-:W-:Y:S04]  /*50370*/  STL [R1+0x16b0], R6 ;  /* 0x0016b00601007387 */ /* 0x020fe80000100800 */
[----:B------:R-:W-:Y:S04]  /*50380*/  STL.64 [R1+0x16a8], R4 ;  /* 0x0016a80401007387 */ /* 0x000fe80000100a00 */
[----:B0-----:R-:W3:Y:S04]  /*50390*/  LDL.LU R20, [R1+0x170] ;  /* 0x0001700001147983 */ /* 0x001ee80000300800 */
[----:B------:R-:W3:Y:S04]  /*503a0*/  LDL.LU R21, [R1+0x174] ;  /* 0x0001740001157983 */ /* 0x000ee80000300800 */
[----:B------:R-:W5:Y:S04]  /*503b0*/  LDL.LU R22, [R1+0x178] ;  /* 0x0001780001167983 */ /* 0x000f680000300800 */
[----:B--2---:R0:W-:Y:S04]  /*503c0*/  STS.128 [R0+0x680], R24 ;  /* 0x0006801800007388 */ /* 0x0041e80000000c00 */
[----:B------:R-:W5:Y:S04]  /*503d0*/  LDL.LU R23, [R1+0x17c] ;  /* 0x00017c0001177983 */ /* 0x000f680000300800 */
[----:B0-----:R-:W2:Y:S04]  /*503e0*/  LDL.LU R24, [R1+0x150] ;  /* 0x0001500001187983 */ /* 0x001ea80000300800 */
[----:B------:R-:W2:Y:S04]  /*503f0*/  LDL.LU R25, [R1+0x154] ;  /* 0x0001540001197983 */ /* 0x000ea80000300800 */
[----:B------:R-:W2:Y:S04]  /*50400*/  LDL.LU R26, [R1+0x158] ;  /* 0x00015800011a7983 */ /* 0x000ea80000300800 */
[----:B------:R-:W2:Y:S04]  /*50410*/  LDL.LU R27, [R1+0x15c] ;  /* 0x00015c00011b7983 */ /* 0x000ea80000300800 */
[----:B--2---:R-:W-:Y:S04]  /*50420*/  STL.64 [R1+0x16c0], R26 ;  /* 0x0016c01a01007387 */ /* 0x004fe80000100a00 */
[----:B------:R0:W-:Y:S04]  /*50430*/  STL.64 [R1+0x16b8], R24 ;  /* 0x0016b81801007387 */ /* 0x0001e80000100a00 */
        /* <DEDUP_REMOVED lines=10> */
[----:B----4-:R-:W-:Y:S04]  /*504e0*/  STS.128 [R0+0x480], R16 ;  /* 0x0004801000007388 */ /* 0x010fe80000000c00 */
[----:B------:R-:W0:Y:S02]  /*504f0*/  S2R R11, SR_TID.X ;  /* 0x00000000000b7919 */ /* 0x000e240000002100 */
[C---:B0-----:R-:W-:Y:S01]  /*50500*/  LOP3.LUT R13, R11.reuse, 0x7f, RZ, 0xc0, !PT ;  /* 0x0000007f0b0d7812 */ /* 0x041fe200078ec0ff */
[----:B------:R-:W-:Y:S01]  /*50510*/  IMAD.SHL.U32 R11, R11, 0x800, RZ ;  /* 0x000008000b0b7824 */ /* 0x000fe200078e00ff */
[----:B--2---:R-:W-:Y:S04]  /*50520*/  STL.64 [R1+0x16e0], R26 ;  /* 0x0016e01a01007387 */ /* 0x004fe80000100a00 */
[----:B------:R-:W-:Y:S04]  /*50530*/  STL.64 [R1+0x16d8], R24 ;  /* 0x0016d81801007387 */ /* 0x000fe80000100a00 */
[----:B------:R-:W2:Y:S04]  /*50540*/  LDL.LU R4, [R1+0x140] ;  /* 0x0001400001047983 */ /* 0x000ea80000300800 */
[----:B------:R-:W2:Y:S04]  /*50550*/  LDL.LU R5, [R1+0x144] ;  /* 0x0001440001057983 */ /* 0x000ea80000300800 */
[----:B------:R-:W2:Y:S04]  /*50560*/  LDL.LU R6, [R1+0x148] ;  /* 0x0001480001067983 */ /* 0x000ea80000300800 */
[----:B------:R-:W2:Y:S04]  /*50570*/  LDL.LU R7, [R1+0x14c] ;  /* 0x00014c0001077983 */ /* 0x000ea80000300800 */
[----:B-----5:R-:W-:Y:S04]  /*50580*/  STL.64 [R1+0x16a0], R22 ;  /* 0x0016a01601007387 */ /* 0x020fe80000100a00 */
[----:B---3--:R0:W-:Y:S04]  /*50590*/  STL.64 [R1+0x1698], R20 ;  /* 0x0016981401007387 */ /* 0x0081e80000100a00 */
[----:B------:R-:W-:Y:S06]  /*505a0*/  BAR.SYNC.DEFER_BLOCKING 0x0 ;  /* 0x0000000000007b1d */ /* 0x000fec0000010000 */
[----:B0-----:R-:W3:Y:S04]  /*505b0*/  LDL.LU R20, [R1+0x160] ;  /* 0x0001600001147983 */ /* 0x001ee80000300800 */
[----:B------:R-:W3:Y:S04]  /*505c0*/  LDL.LU R21, [R1+0x164] ;  /* 0x0001640001157983 */ /* 0x000ee80000300800 */
[----:B------:R-:W3:Y:S04]  /*505d0*/  LDL.LU R22, [R1+0x168] ;  /* 0x0001680001167983 */ /* 0x000ee80000300800 */
[----:B------:R-:W3:Y:S04]  /*505e0*/  LDL.LU R23, [R1+0x16c] ;  /* 0x00016c0001177983 */ /* 0x000ee80000300800 */
[----:B------:R-:W4:Y:S04]  /*505f0*/  LDL.LU R16, [R1+0x190] ;  /* 0x0001900001107983 */ /* 0x000f280000300800 */
[----:B------:R-:W4:Y:S04]  /*50600*/  LDL.LU R17, [R1+0x194] ;  /* 0x0001940001117983 */ /* 0x000f280000300800 */
[----:B------:R-:W5:Y:S04]  /*50610*/  LDL.LU R18, [R1+0x198] ;  /* 0x0001980001127983 */ /* 0x000f680000300800 */
[----:B------:R-:W5:Y:S01]  /*50620*/  LDL.LU R19, [R1+0x19c] ;  /* 0x00019c0001137983 */ /* 0x000f620000300800 */
[----:B------:R-:W-:-:S05]  /*50630*/  LOP3.LUT R11, R11, 0x3000, RZ, 0xc0, !PT ;  /* 0x000030000b0b7812 */ /* 0x000fca00078ec0ff */
[----:B------:R-:W-:-:S05]  /*50640*/  IMAD R11, R13, 0x10, R11 ;  /* 0x000000100d0b7824 */ /* 0x000fca00078e020b */
[----:B------:R-:W0:Y:S01]  /*50650*/  LDS.128 R24, [R11] ;  /* 0x000000000b187984 */ /* 0x000e220000000c00 */
[----:B------:R-:W-:-:S03]  /*50660*/  IMAD.MOV.U32 R14, RZ, RZ, R12 ;  /* 0x000000ffff0e7224 */ /* 0x000fc600078e000c */
[----:B-----5:R-:W-:Y:S04]  /*50670*/  STL.64 [R1+0x1688], R18 ;  /* 0x0016881201007387 */ /* 0x020fe80000100a00 */
[----:B----4-:R1:W-:Y:S04]  /*50680*/  STL.64 [R1+0x1680], R16 ;  /* 0x0016801001007387 */ /* 0x0103e80000100a00 */
[----:B-1----:R-:W4:Y:S04]  /*50690*/  LDL.LU R16, [R1+0x180] ;  /* 0x0001800001107983 */ /* 0x002f280000300800 */
[----:B------:R-:W4:Y:S04]  /*506a0*/  LDL.LU R17, [R1+0x184] ;  /* 0x0001840001117983 */ /* 0x000f280000300800 */
[----:B------:R-:W4:Y:S04]  /*506b0*/  LDL.LU R18, [R1+0x188] ;  /* 0x0001880001127983 */ /* 0x000f280000300800 */
[----:B------:R-:W4:Y:S04]  /*506c0*/  LDL.LU R19, [R1+0x18c] ;  /* 0x00018c0001137983 */ /* 0x000f280000300800 */
        /* <DEDUP_REMOVED lines=12> */
[----:B------:R-:W5:Y:S04]  /*50790*/  LDL.LU R12, [R1+0x7c0] ;  /* 0x0007c000010c7983 */ /* 0x000f680000300800 */
[----:B------:R-:W2:Y:S04]  /*507a0*/  LDL.LU R11, [R1+0x20] ;  /* 0x00002000010b7983 */ /* 0x000ea80000300800 */
        /* <DEDUP_REMOVED lines=14> */
[----:B--2---:R0:W-:Y:S04]  /*50890*/  STS.128 [R0], R24 ;  /* 0x0000001800007388 */ /* 0x0041e80000000c00 */
[----:B0-----:R-:W2:Y:S04]  /*508a0*/  LDL.LU.64 R26, [R1+0x16d0] ;  /* 0x0016d000011a7983 */ /* 0x001ea80000300a00 */
[----:B------:R-:W2:Y:S04]  /*508b0*/  LDL.LU.64 R24, [R1+0x16c8] ;  /* 0x0016c80001187983 */ /* 0x000ea80000300a00 */
[----:B------:R-:W-:Y:S04]  /*508c0*/  STS.128 [R0+0x200], R4 ;  /* 0x0002000400007388 */ /* 0x000fe80000000c00 */
[----:B---3--:R-:W-:Y:S04]  /*508d0*/  STS.128 [R0+0x400], R20 ;  /* 0x0004001400007388 */ /* 0x008fe80000000c00 */
[----:B--2---:R0:W-:Y:S04]  /*508e0*/  STS.128 [R0+0x80], R24 ;  /* 0x0000801800007388 */ /* 0x0041e80000000c00 */
[----:B0-----:R-:W2:Y:S04]  /*508f0*/  LDL.LU.64 R26, [R1+0x16c0] ;  /* 0x0016c000011a7983 */ /* 0x001ea80000300a00 */
[----:B------:R-:W2:Y:S04]  /*50900*/  LDL.LU.64 R24, [R1+0x16b8] ;  /* 0x0016b80001187983 */ /* 0x000ea80000300a00 */
[----:B------:R-:W3:Y:S04]  /*50910*/  LDL.LU R6, [R1+0x16b0] ;  /* 0x0016b00001067983 */ /* 0x000ee80000300800 */
[----:B------:R-:W2:Y:S04]  /*50920*/  LDL.LU.64 R4, [R1+0x16a8] ;  /* 0x0016a80001047983 */ /* 0x000ea80000300a00 */
[----:B------:R-:W2:Y:S04]  /*50930*/  LDL.LU.64 R22, [R1+0x16a0] ;  /* 0x0016a00001167983 */ /* 0x000ea80000300a00 */
[----:B------:R-:W2:Y:S04]  /*50940*/  LDL.LU.64 R20, [R1+0x1698] ;  /* 0x0016980001147983 */ /* 0x000ea80000300a00 */
[----:B------:R-:W3:Y:S04]  /*50950*/  LDL R7, [R1+0x7c8] ;  /* 0x0007c80001077983 */ /* 0x000ee80000100800 */
[----:B----4-:R-:W-:Y:S04]  /*50960*/  STS.128 [R0+0x600], R16 ;  /* 0x0006001000007388 */ /* 0x010fe80000000c00 */
[----:B--2---:R0:W-:Y:S04]  /*50970*/  STS.128 [R0+0x480], R20 ;  /* 0x0004801400007388 */ /* 0x0041e80000000c00 */
[----:B0-----:R-:W2:Y:S04]  /*50980*/  LDL.LU.64 R20, [R1+0x1690] ;  /* 0x0016900001147983 */ /* 0x001ea80000300a00 */
[----:B------:R-:W4:Y:S04]  /*50990*/  LDL.LU R23, [R1+0x1b0] ;  /* 0x0001b00001177983 */ /* 0x000f280000300800 */
[----:B------:R-:W2:Y:S04]  /*509a0*/  LDL.LU.64 R18, [R1+0x1688] ;  /* 0x0016880001127983 */ /* 0x000ea80000300a00 */
[----:B------:R-:W2:Y:S04]  /*509b0*/  LDL.LU.64 R16, [R1+0x1680] ;  /* 0x0016800001107983 */ /* 0x000ea80000300a00 */
[----:B------:R3:W-:Y:S02]  /*509c0*/  STS.128 [R0+0x280], R24 ;  /* 0x0002801800007388 */ /* 0x0007e40000000c00 */
[----:B---3--:R-:W-:-:S05]  /*509d0*/  IMAD R26, R6, c[0x0][0x194], RZ ;  /* 0x00006500061a7a24 */ /* 0x008fca00078e02ff */
[----:B------:R-:W-:-:S04]  /*509e0*/  LEA R2, P6, R26, c[0x0][0x170], 0x1 ;  /* 0x00005c001a027a11 */ /* 0x000fc800078c08ff */
[----:B------:R-:W-:Y:S02]  /*509f0*/  LEA.HI.X.SX32 R3, R26, c[0x0][0x174], 0x1, P6 ;  /* 0x00005d001a037a11 */ /* 0x000fe400030f0eff */
[----:B------:R-:W-:-:S04]  /*50a00*/  ISETP.GE.AND P6, PT, R6, c[0x0][0x178], PT ;  /* 0x00005e0006007a0c */ /* 0x000fc80003fc6270 */
[C---:B-----5:R-:W-:Y:S01]  /*50a10*/  ISETP.LT.AND P6, PT, R12.reuse, c[0x0][0x17c], !P6 ;  /* 0x00005f000c007a0c */ /* 0x060fe200077c1270 */
[----:B------:R-:W-:Y:S02]  /*50a20*/  IMAD R28, R12, c[0x0][0x198], RZ ;  /* 0x000066000c1c7a24 */ /* 0x000fe400078e02ff */
[----:B------:R-:W-:Y:S02]  /*50a30*/  IMAD.MOV.U32 R27, RZ, RZ, c[0x0][0x194] ;  /* 0x00006500ff1b7624 */ /* 0x000fe400078e00ff */
[----:B------:R-:W-:-:S04]  /*50a40*/  IMAD.WIDE R24, R28, 0x2, R2 ;  /* 0x000000021c187825 */ /* 0x000fc800078e0202 */
[----:B------:R-:W-:Y:S01]  /*50a50*/  IMAD R26, R27, 0x80, R26 ;  /* 0x000000801b1a7824 */ /* 0x000fe200078e021a */
[----:B------:R-:W-:Y:S01]  /*50a60*/  PRMT R4, R11, 0x7632, R4 ;  /* 0x000076320b047816 */ /* 0x000fe20000000004 */
[----:B--2---:R0:W-:Y:S04]  /*50a70*/  STS.128 [R0+0x680], R16 ;  /* 0x0006801000007388 */ /* 0x0041e80000000c00 */
[----:B------:R-:W-:Y:S06]  /*50a80*/  BAR.SYNC.DEFER_BLOCKING 0x0 ;  /* 0x0000000000007b1d */ /* 0x000fec0000010000 */
[----:B0-----:R-:W2:Y:S01]  /*50a90*/  LDL.LU.64 R18, [R1+0x1678] ;  /* 0x0016780001127983 */ /* 0x001ea20000300a00 */
[----:B------:R-:W-:-:S03]  /*50aa0*/  PRMT R0, R29, 0x7632, R0 ;  /* 0x000076321d007816 */ /* 0x000fc60000000000 */
[----:B------:R-:W3:Y:S04]  /*50ab0*/  LDL.LU.64 R16, [R1+0x1670] ;  /* 0x0016700001107983 */ /* 0x000ee80000300a00 */
[----:B------:R-:W5:Y:S04]  /*50ac0*/  LDL.LU R22, [R1+0x1e0] ;  /* 0x0001e00001167983 */ /* 0x000f680000300800 */
[----:B------:R0:W-:Y:S02]  /*50ad0*/  @P6 STG.E.U16 [R24.64], R29 ;  /* 0x0000001d18006986 */ /* 0x0001e4000c101506 */
[----:B0-----:R-:W-:-:S04]  /*50ae0*/  LEA R24, P6, R26, c[0x0][0x170], 0x1 ;  /* 0x00005c001a187a11 */ /* 0x001fc800078c08ff */
[----:B------:R-:W-:Y:S02]  /*50af0*/  LEA.HI.X.SX32 R25, R26, c[0x0][0x174], 0x1, P6 ;  /* 0x00005d001a197a11 */ /* 0x000fe400030f0eff */
[----:B------:R-:W-:-:S04]  /*50b00*/  ISETP.GE.AND P6, PT, R12, c[0x0][0x17c], PT ;  /* 0x00005f000c007a0c */ /* 0x000fc80003fc6270 */
[----:B------:R-:W-:Y:S01]  /*50b10*/  ISETP.LT.AND P6, PT, R7, c[0x0][0x178], !P6 ;  /* 0x00005e0007007a0c */ /* 0x000fe200077c1270 */
[----:B------:R-:W-:-:S12]  /*50b20*/  IMAD.WIDE R26, R28, 0x2, R24 ;  /* 0x000000021c1a7825 */ /* 0x000fd800078e0218 */
[----:B------:R0:W-:Y:S01]  /*50b30*/  @P6 STG.E.U16 [R26.64], R11 ;  /* 0x0000000b1a006986 */ /* 0x0001e2000c101506 */
[----:B------:R-:W-:Y:S02]  /*50b40*/  ISETP.LT.AND P6, PT, R6, c[0x0][0x178], !P1 ;  /* 0x00005e0006007a0c */ /* 0x000fe40004fc1270 */
[----:B------:R-:W-:Y:S02]  /*50b50*/  ISETP.LT.AND P1, PT, R7, c[0x0][0x178], !P1 ;  /* 0x00005e0007007a0c */ /* 0x000fe40004f21270 */
[----:B0-----:R-:W-:Y:S01]  /*50b60*/  IADD3 R26, R28, c[0x0][0x198], RZ ;  /* 0x000066001c1a7a10 */ /* 0x001fe20007ffe0ff */
[----:B------:R-:W2:Y:S04]  /*50b70*/  LDL.LU R11, [R1+0x1404] ;  /* 0x00140400010b7983 */ /* 0x000ea80000300800 */
[----:B------:R-:W-:-:S05]  /*50b80*/  IMAD.WIDE R28, R26, 0x2, R2 ;  /* 0x000000021a1c7825 */ /* 0x000fca00078e0202 */
[----:B------:R0:W-:Y:S02]  /*50b90*/  @P6 STG.E.U16 [R28.64], R0 ;  /* 0x000000001c006986 */ /* 0x0001e4000c101506 */
[C---:B0-----:R-:W-:Y:S01]  /*50ba0*/  IADD3 R0, R26.reuse, c[0x0][0x198], RZ ;  /* 0x000066001a007a10 */ /* 0x041fe20007ffe0ff */
[----:B------:R-:W-:-:S05]  /*50bb0*/  IMAD.WIDE R26, R26, 0x2, R24 ;  /* 0x000000021a1a7825 */ /* 0x000fca00078e0218 */
[----:B------:R0:W-:Y:S04]  /*50bc0*/  @P1 STG.E.U16 [R26.64], R4 ;  /* 0x000000041a001986 */ /* 0x0001e8000c101506 */
[----:B0-----:R-:W3:Y:S01]  /*50bd0*/  LDL.LU R4, [R1+0x1400] ;  /* 0x0014000001047983 */ /* 0x001ee20000300800 */
[----:B------:R-:W-:Y:S02]  /*50be0*/  ISETP.LT.AND P6, PT, R6, c[0x0][0x178], !P3 ;  /* 0x00005e0006007a0c */ /* 0x000fe40005fc1270 */
[C---:B------:R-:W-:Y:S01]  /*50bf0*/  ISETP.LT.AND P3, PT, R7.reuse, c[0x0][0x178], !P3 ;  /* 0x00005e0007007a0c */ /* 0x040fe20005f61270 */
[----:B------:R-:W-:Y:S01]  /*50c00*/  IMAD.WIDE R28, R0, 0x2, R2 ;  /* 0x00000002001c7825 */ /* 0x000fe200078e0202 */
[----:B------:R-:W-:Y:S02]  /*50c10*/  ISETP.LT.AND P1, PT, R6, c[0x0][0x178], !P4 ;  /* 0x00005e0006007a0c */ /* 0x000fe40006721270 */
[----:B------:R-:W-:-:S02]  /*50c20*/  ISETP.LT.AND P4, PT, R7, c[0x0][0x178], !P4 ;  /* 0x00005e0007007a0c */ /* 0x000fc40006781270 */
[----:B------:R-:W-:-:S05]  /*50c30*/  IADD3 R26, R0, c[0x0][0x198], RZ ;  /* 0x00006600001a7a10 */ /* 0x000fca0007ffe0ff */
[----:B----4-:R0:W-:Y:S01]  /*50c40*/  @P6 STG.E.U16 [R28.64], R23 ;  /* 0x000000171c006986 */ /* 0x0101e2000c101506 */
[----:B------:R-:W-:Y:S01]  /*50c50*/  PRMT R10, R23, 0x7632, R10 ;  /* 0x00007632170a7816 */ /* 0x000fe2000000000a */
[----:B------:R-:W-:-:S04]  /*50c60*/  IMAD.WIDE R12, R26, 0x2, R2 ;  /* 0x000000021a0c7825 */ /* 0x000fc800078e0202 */
[--C-:B0-----:R-:W-:Y:S01]  /*50c70*/  IMAD.WIDE R28, R0, 0x2, R24.reuse ;  /* 0x00000002001c7825 */ /* 0x101fe200078e0218 */
[C---:B------:R-:W-:Y:S01]  /*50c80*/  IADD3 R0, R26.reuse, c[0x0][0x198], RZ ;  /* 0x000066001a007a10 */ /* 0x040fe20007ffe0ff */
[----:B------:R-:W4:Y:S02]  /*50c90*/  LDL.LU R23, [R1+0x1d0] ;  /* 0x0001d00001177983 */ /* 0x000f240000300800 */
[----:B------:R-:W-:Y:S02]  /*50ca0*/  IMAD.WIDE R26, R26, 0x2, R24 ;  /* 0x000000021a1a7825 */ /* 0x000fe400078e0218 */
[----:B------:R0:W-:Y:S01]  /*50cb0*/  @P3 STG.E.U16 [R28.64], R20 ;  /* 0x000000141c003986 */ /* 0x0001e2000c101506 */
[----:B------:R-:W-:Y:S02]  /*50cc0*/  ISETP.LT.AND P6, PT, R6, c[0x0][0x178], !P0 ;  /* 0x00005e0006007a0c */ /* 0x000fe400047c1270 */
[----:B------:R-:W-:Y:S01]  /*50cd0*/  ISETP.LT.AND P0, PT, R7, c[0x0][0x178], !P0 ;  /* 0x00005e0007007a0c */ /* 0x000fe20004701270 */
[----:B------:R1:W-:Y:S01]  /*50ce0*/  @P1 STG.E.U16 [R12.64], R10 ;  /* 0x0000000a0c001986 */ /* 0x0003e2000c101506 */
[----:B0-----:R-:W-:Y:S01]  /*50cf0*/  PRMT R20, R20, 0x7632, R20 ;  /* 0x0000763214147816 */ /* 0x001fe20000000014 */
[----:B------:R-:W-:-:S02]  /*50d00*/  IMAD.WIDE R28, R0, 0x2, R2 ;  /* 0x00000002001c7825 */ /* 0x000fc400078e0202 */
[----:B-1----:R-:W4:Y:S04]  /*50d10*/  LDL.LU R12, [R1+0x140c] ;  /* 0x00140c00010c7983 */ /* 0x002f280000300800 */
[----:B------:R0:W-:Y:S01]  /*50d20*/  @P4 STG.E.U16 [R26.64], R20 ;  /* 0x000000141a004986 */ /* 0x0001e2000c101506 */
[----:B------:R-:W-:Y:S02]  /*50d30*/  ISETP.LT.AND P4, PT, R6, c[0x0][0x178], !P5 ;  /* 0x00005e0006007a0c */ /* 0x000fe40006f81270 */
[C---:B0-----:R-:W-:Y:S01]  /*50d40*/  IADD3 R20, R0.reuse, c[0x0][0x198], RZ ;  /* 0x0000660000147a10 */ /* 0x041fe20007ffe0ff */
[----:B------:R-:W-:Y:S01]  /*50d50*/  IMAD.WIDE R26, R0, 0x2, R24 ;  /* 0x00000002001a7825 */ /* 0x000fe200078e0218 */
[----:B-----5:R-:W-:Y:S01]  /*50d60*/  PRMT R5, R22, 0x7632, R5 ;  /* 0x0000763216057816 */ /* 0x020fe20000000005 */
[----:B------:R0:W-:Y:S04]  /*50d70*/  @P6 STG.E.U16 [R28.64], R22 ;  /* 0x000000161c006986 */ /* 0x0001e8000c101506 */
[----:B------:R-:W-:Y:S01]  /*50d80*/  @P0 STG.E.U16 [R26.64], R8 ;  /* 0x000000081a000986 */ /* 0x000fe2000c101506 */
[----:B--2---:R-:W-:Y:S01]  /*50d90*/  ISETP.GE.AND P3, PT, R11, c[0x0][0x17c], PT ;  /* 0x00005f000b007a0c */ /* 0x004fe20003f66270 */
[----:B------:R-:W-:-:S05]  /*50da0*/  IMAD.WIDE R10, R20, 0x2, R2 ;  /* 0x00000002140a7825 */ /* 0x000fca00078e0202 */
[----:B------:R1:W-:Y:S01]  /*50db0*/  @P4 STG.E.U16 [R10.64], R5 ;  /* 0x000000050a004986 */ /* 0x0003e2000c101506 */
[----:B---3--:R-:W-:-:S03]  /*50dc0*/  ISETP.GE.AND P1, PT, R4, c[0x0][0x17c], PT ;  /* 0x00005f0004007a0c */ /* 0x008fc60003f26270 */
[----:B------:R-:W2:Y:S04]  /*50dd0*/  LDL.LU R4, [R1+0x1408] ;  /* 0x0014080001047983 */ /* 0x000ea80000300800 */
[----:B0-----:R-:W3:Y:S04]  /*50de0*/  LDL.LU R22, [R1+0x210] ;  /* 0x0002100001167983 */ /* 0x001ee80000300800 */
[----:B------:R-:W5:Y:S04]  /*50df0*/  LDL.LU R13, [R1+0x10] ;  /* 0x00001000010d7983 */ /* 0x000f680000300800 */
[----:B-1----:R-:W3:Y:S01]  /*50e00*/  LDL.LU R11, [R1+0x1414] ;  /* 0x00141400010b7983 */ /* 0x002ee20000300800 */
[----:B------:R-:W-:Y:S01]  /*50e10*/  ISETP.LT.AND P5, PT, R7, c[0x0][0x178], !P5 ;  /* 0x00005e0007007a0c */ /* 0x000fe20006fa1270 */
[----:B------:R-:W-:Y:S01]  /*50e20*/  IMAD.WIDE R26, R20, 0x2, R24 ;  /* 0x00000002141a7825 */ /* 0x000fe200078e0218 */
[----:B------:R-:W-:Y:S01]  /*50e30*/  PRMT R8, R8, 0x7632, R8 ;  /* 0x0000763208087816 */ /* 0x000fe20000000008 */
[----:B------:R-:W5:Y:S01]  /*50e40*/  LDL.LU R10, [R1+0x1410] ;  /* 0x00141000010a7983 */ /* 0x000f620000300800 */
[----:B------:R-:W-:-:S02]  /*50e50*/  ISETP.LT.AND P6, PT, R6, c[0x0][0x178], !P2 ;  /* 0x00005e0006007a0c */ /* 0x000fc400057c1270 */
[----:B------:R-:W-:Y:S02]  /*50e60*/  IADD3 R0, R20, c[0x0][0x198], RZ ;  /* 0x0000660014007a10 */ /* 0x000fe40007ffe0ff */
[----:B------:R-:W-:-:S05]  /*50e70*/  ISETP.LT.AND P2, PT, R7, c[0x0][0x178], !P2 ;  /* 0x00005e0007007a0c */ /* 0x000fca0005741270 */
[----:B------:R0:W-:Y:S01]  /*50e80*/  @P5 STG.E.U16 [R26.64], R8 ;  /* 0x000000081a005986 */ /* 0x0001e2000c101506 */
[----:B------:R-:W-:Y:S01]  /*50e90*/  ISETP.LT.AND P5, PT, R6, c[0x0][0x178], !P3 ;  /* 0x00005e0006007a0c */ /* 0x000fe20005fa1270 */
[C---:B------:R-:W-:Y:S01]  /*50ea0*/  IMAD.WIDE R28, R0.reuse, 0x2, R2 ;  /* 0x00000002001c7825 */ /* 0x040fe200078e0202 */
[----:B----4-:R-:W-:Y:S02]  /*50eb0*/  PRMT R20, R23, 0x7632, R20 ;  /* 0x0000763217147816 */ /* 0x010fe40000000014 */
[C---:B0-----:R-:W-:Y:S01]  /*50ec0*/  IADD3 R8, R0.reuse, c[0x0][0x198], RZ ;  /* 0x0000660000087a10 */ /* 0x041fe20007ffe0ff */
[----:B------:R-:W-:Y:S01]  /*50ed0*/  IMAD.WIDE R26, R0, 0x2, R24 ;  /* 0x00000002001a7825 */ /* 0x000fe200078e0218 */
[----:B------:R0:W-:Y:S04]  /*50ee0*/  @P6 STG.E.U16 [R28.64], R23 ;  /* 0x000000171c006986 */ /* 0x0001e8000c101506 */
[----:B------:R-:W-:Y:S04]  /*50ef0*/  @P2 STG.E.U16 [R26.64], R16 ;  /* 0x000000101a002986 */ /* 0x000fe8000c101506 */
[----:B0-----:R-:W4:Y:S01]  /*50f00*/  LDL.LU R23, [R1+0x200] ;  /* 0x0002000001177983 */ /* 0x001f220000300800 */
[----:B--2---:R-:W-:Y:S01]  /*50f10*/  ISETP.GE.AND P4, PT, R4, c[0x0][0x17c], PT ;  /* 0x00005f0004007a0c */ /* 0x004fe20003f86270 */
[----:B------:R-:W-:-:S05]  /*50f20*/  IMAD.WIDE R4, R8, 0x2, R2 ;  /* 0x0000000208047825 */ /* 0x000fca00078e0202 */
[----:B------:R0:W-:Y:S01]  /*50f30*/  @P5 STG.E.U16 [R4.64], R20 ;  /* 0x0000001404005986 */ /* 0x0001e2000c101506 */
[----:B---3--:R-:W-:-:S03]  /*50f40*/  ISETP.GE.AND P2, PT, R11, c[0x0][0x17c], PT ;  /* 0x00005f000b007a0c */ /* 0x008fc60003f46270 */
[----:B0-----:R-:W2:Y:S04]  /*50f50*/  LDL.LU.64 R4, [R1+0x1668] ;  /* 0x0016680001047983 */ /* 0x001ea80000300a00 */
[----:B------:R-:W3:Y:S01]  /*50f60*/  LDL.LU R11, [R1+0x141c] ;  /* 0x00141c00010b7983 */ /* 0x000ee20000300800 */
[C---:B------:R-:W-:Y:S02]  /*50f70*/  ISETP.LT.AND P3, PT, R7.reuse, c[0x0][0x178], !P3 ;  /* 0x00005e0007007a0c */ /* 0x040fe40005f61270 */
[----:B------:R-:W-:Y:S02]  /*50f80*/  ISETP.LT.AND P6, PT, R6, c[0x0][0x178], !P1 ;  /* 0x00005e0006007a0c */ /* 0x000fe40004fc1270 */
[----:B------:R-:W-:Y:S01]  /*50f90*/  ISETP.LT.AND P1, PT, R7, c[0x0][0x178], !P1 ;  /* 0x00005e0007007a0c */ /* 0x000fe20004f21270 */
[C---:B------:R-:W-:Y:S01]  /*50fa0*/  IMAD.WIDE R26, R8.reuse, 0x2, R24 ;  /* 0x00000002081a7825 */ /* 0x040fe200078e0218 */
[----:B------:R-:W-:-:S02]  /*50fb0*/  IADD3 R0, R8, c[0x0][0x198], RZ ;  /* 0x0000660008007a10 */ /* 0x000fc40007ffe0ff */
[----:B------:R-:W-:Y:S02]  /*50fc0*/  PRMT R16, R16, 0x7632, R16 ;  /* 0x0000763210107816 */ /* 0x000fe40000000010 */
[----:B-----5:R-:W-:Y:S01]  /*50fd0*/  ISETP.GE.AND P5, PT, R10, c[0x0][0x17c], PT ;  /* 0x00005f000a007a0c */ /* 0x020fe20003fa6270 */
[----:B------:R-:W-:Y:S01]  /*50fe0*/  IMAD.WIDE R28, R0, 0x2, R2 ;  /* 0x00000002001c7825 */ /* 0x000fe200078e0202 */
[----:B------:R-:W5:Y:S04]  /*50ff0*/  LDL.LU R10, [R1+0x1418] ;  /* 0x00141800010a7983 */ /* 0x000f680000300800 */
[----:B------:R0:W-:Y:S01]  /*51000*/  @P3 STG.E.U16 [R26.64], R16 ;  /* 0x000000101a003986 */ /* 0x0001e2000c101506 */
[----:B------:R-:W-:-:S03]  /*51010*/  PRMT R20, R22, 0x7632, R20 ;  /* 0x0000763216147816 */ /* 0x000fc60000000014 */
[----:B------:R1:W-:Y:S01]  /*51020*/  @P6 STG.E.U16 [R28.64], R22 ;  /* 0x000000161c006986 */ /* 0x0003e2000c101506 */
[----:B0-----:R-:W-:-:S03]  /*51030*/  IMAD.WIDE R26, R0, 0x2, R24 ;  /* 0x00000002001a7825 */ /* 0x001fc600078e0218 */
[----:B-1----:R-:W2:Y:S04]  /*51040*/  LDL.LU R22, [R1+0x1f0] ;  /* 0x0001f00001167983 */ /* 0x002ea80000300800 */
[----:B------:R0:W-:Y:S01]  /*51050*/  @P1 STG.E.U16 [R26.64], R13 ;  /* 0x0000000d1a001986 */ /* 0x0001e2000c101506 */
[----:B---3--:R-:W-:-:S03]  /*51060*/  ISETP.GE.AND P1, PT, R11, c[0x0][0x17c], PT ;  /* 0x00005f000b007a0c */ /* 0x008fc60003f26270 */
[----:B------:R-:W3:Y:S01]  /*51070*/  LDL.LU R11, [R1+0x1424] ;  /* 0x00142400010b7983 */ /* 0x000ee20000300800 */
[----:B------:R-:W-:-:S04]  /*51080*/  ISETP.GE.AND P0, PT, R12, c[0x0][0x17c], PT ;  /* 0x00005f000c007a0c */ /* 0x000fc80003f06270 */
[----:B------:R-:W-:Y:S02]  /*51090*/  ISETP.LT.AND P3, PT, R6, c[0x0][0x178], !P0 ;  /* 0x00005e0006007a0c */ /* 0x000fe40004761270 */
[----:B------:R-:W-:Y:S02]  /*510a0*/  ISETP.LT.AND P0, PT, R7, c[0x0][0x178], !P0 ;  /* 0x00005e0007007a0c */ /* 0x000fe40004701270 */
[----:B------:R-:W-:Y:S02]  /*510b0*/  IADD3 R8, R0, c[0x0][0x198], RZ ;  /* 0x0000660000087a10 */ /* 0x000fe40007ffe0ff */
[----:B------:R-:W-:-:S03]  /*510c0*/  PRMT R16, R13, 0x7632, R16 ;  /* 0x000076320d107816 */ /* 0x000fc60000000010 */
[----:B0-----:R-:W-:-:S04]  /*510d0*/  IMAD.WIDE R12, R8, 0x2, R2 ;  /* 0x00000002080c7825 */ /* 0x001fc800078e0202 */
[----:B------:R-:W-:Y:S01]  /*510e0*/  IMAD.WIDE R26, R8, 0x2, R24 ;  /* 0x00000002081a7825 */ /* 0x000fe200078e0218 */
[----:B------:R-:W-:Y:S01]  /*510f0*/  ISETP.LT.AND P6, PT, R6, c[0x0][0x178], !P4 ;  /* 0x00005e0006007a0c */ /* 0x000fe200067c1270 */
[----:B------:R0:W-:Y:S01]  /*51100*/  @P3 STG.E.U16 [R12.64], R20 ;  /* 0x000000140c003986 */ /* 0x0001e2000c101506 */
[----:B------:R-:W-:Y:S02]  /*51110*/  IADD3 R0, R8, c[0x0][0x198], RZ ;  /* 0x0000660008007a10 */ /* 0x000fe40007ffe0ff */
[----:B------:R-:W-:Y:S01]  /*51120*/  ISETP.LT.AND P4, PT, R7, c[0x0][0x178], !P4 ;  /* 0x00005e0007007a0c */ /* 0x000fe20006781270 */
[----:B------:R1:W-:Y:S01]  /*51130*/  @P0 STG.E.U16 [R26.64], R16 ;  /* 0x000000101a000986 */ /* 0x0003e2000c101506 */
[----:B------:R-:W-:Y:S02]  /*51140*/  ISETP.LT.AND P0, PT, R6, c[0x0][0x178], !P2 ;  /* 0x00005e0006007a0c */ /* 0x000fe40005701270 */
[C---:B------:R-:W-:Y:S01]  /*51150*/  IADD3 R8, R0.reuse, c[0x0][0x198], RZ ;  /* 0x0000660000087a10 */ /* 0x040fe20007ffe0ff */
[----:B------:R-:W-:Y:S01]  /*51160*/  IMAD.WIDE R28, R0, 0x2, R2 ;  /* 0x00000002001c7825 */ /* 0x000fe200078e0202 */
[----:B-----5:R-:W-:-:S02]  /*51170*/  ISETP.GE.AND P3, PT, R10, c[0x0][0x17c], PT ;  /* 0x00005f000a007a0c */ /* 0x020fc40003f66270 */
[----:B------:R-:W5:Y:S01]  /*51180*/  LDL.LU R10, [R1+0x1420] ;  /* 0x00142000010a7983 */ /* 0x000f620000300800 */
[----:B0-----:R-:W-:-:S04]  /*51190*/  IMAD.WIDE R12, R8, 0x2, R2 ;  /* 0x00000002080c7825 */ /* 0x001fc800078e0202 */
[----:B-1----:R-:W-:Y:S01]  /*511a0*/  IMAD.WIDE R26, R0, 0x2, R24 ;  /* 0x00000002001a7825 */ /* 0x002fe200078e0218 */
[----:B----4-:R-:W-:Y:S01]  /*511b0*/  PRMT R16, R23, 0x7632, R16 ;  /* 0x0000763217107816 */ /* 0x010fe20000000010 */
[----:B------:R-:W-:Y:S04]  /*511c0*/  @P6 STG.E.U16 [R28.64], R23 ;  /* 0x000000171c006986 */ /* 0x000fe8000c101506 */
[----:B--2---:R-:W-:Y:S04]  /*511d0*/  @P4 STG.E.U16 [R26.64], R4 ;  /* 0x000000041a004986 */ /* 0x004fe8000c101506 */
[----:B------:R-:W2:Y:S04]  /*511e0*/  LDL.LU R15, [R1+0x220] ;  /* 0x00022000010f7983 */ /* 0x000ea80000300800 */
[----:B------:R0:W-:Y:S04]  /*511f0*/  @P0 STG.E.U16 [R12.64], R16 ;  /* 0x000000100c000986 */ /* 0x0001e8000c101506 */
[----:B0-----:R-:W4:Y:S01]  /*51200*/  LDL.LU.64 R12, [R1+0x1660] ;  /* 0x00166000010c7983 */ /* 0x001f220000300a00 */
[----:B---3--:R-:W-:-:S03]  /*51210*/  ISETP.GE.AND P4, PT, R11, c[0x0][0x17c], PT ;  /* 0x00005f000b007a0c */ /* 0x008fc60003f86270 */
[----:B------:R-:W3:Y:S01]  /*51220*/  LDL.LU R11, [R1+0x142c] ;  /* 0x00142c00010b7983 */ /* 0x000ee20000300800 */
[C---:B------:R-:W-:Y:S02]  /*51230*/  ISETP.LT.AND P2, PT, R7.reuse, c[0x0][0x178], !P2 ;  /* 0x00005e0007007a0c */ /* 0x040fe40005741270 */
[----:B------:R-:W-:Y:S01]  /*51240*/  ISETP.LT.AND P6, PT, R6, c[0x0][0x178], !P5 ;  /* 0x00005e0006007a0c */ /* 0x000fe20006fc1270 */
[----:B------:R-:W-:Y:S01]  /*51250*/  IMAD.WIDE R26, R8, 0x2, R24 ;  /* 0x00000002081a7825 */ /* 0x000fe200078e0218 */
[----:B------:R-:W-:Y:S01]  /*51260*/  ISETP.LT.AND P5, PT, R7, c[0x0][0x178], !P5 ;  /* 0x00005e0007007a0c */ /* 0x000fe20006fa1270 */
[----:B------:R-:W2:Y:S01]  /*51270*/  LDL.LU R20, [R1+0x1428] ;  /* 0x0014280001147983 */ /* 0x000ea20000300800 */
[----:B------:R-:W-:Y:S02]  /*51280*/  PRMT R4, R4, 0x7632, R4 ;  /* 0x0000763204047816 */ /* 0x000fe40000000004 */
[----:B------:R-:W-:-:S05]  /*51290*/  IADD3 R0, R8, c[0x0][0x198], RZ ;  /* 0x0000660008007a10 */ /* 0x000fca0007ffe0ff */
[----:B------:R0:W-:Y:S01]  /*512a0*/  @P2 STG.E.U16 [R26.64], R4 ;  /* 0x000000041a002986 */ /* 0x0001e2000c101506 */
[----:B------:R-:W-:Y:S01]  /*512b0*/  IMAD.WIDE R28, R0, 0x2, R2 ;  /* 0x00000002001c7825 */ /* 0x000fe200078e0202 */
[----:B------:R-:W-:-:S04]  /*512c0*/  ISETP.LT.AND P2, PT, R6, c[0x0][0x178], !P1 ;  /* 0x00005e0006007a0c */ /* 0x000fc80004f41270 */
[----:B------:R-:W-:Y:S01]  /*512d0*/  @P6 STG.E.U16 [R28.64], R22 ;  /* 0x000000161c006986 */ /* 0x000fe2000c101506 */
[C---:B0-----:R-:W-:Y:S01]  /*512e0*/  IMAD.WIDE R26, R0.reuse, 0x2, R24 ;  /* 0x00000002001a7825 */ /* 0x041fe200078e0218 */
[----:B------:R-:W-:Y:S02]  /*512f0*/  IADD3 R4, R0, c[0x0][0x198], RZ ;  /* 0x0000660000047a10 */ /* 0x000fe40007ffe0ff */
[----:B-----5:R-:W-:Y:S02]  /*51300*/  ISETP.GE.AND P0, PT, R10, c[0x0][0x17c], PT ;  /* 0x00005f000a007a0c */ /* 0x020fe40003f06270 */
[----:B------:R-:W5:Y:S04]  /*51310*/  LDL.LU R10, [R1+0x1c4] ;  /* 0x0001c400010a7983 */ /* 0x000f680000300800 */
[----:B----4-:R0:W-:Y:S02]  /*51320*/  @P5 STG.E.U16 [R26.64], R12 ;  /* 0x0000000c1a005986 */ /* 0x0101e4000c101506 */
[----:B0-----:R-:W-:Y:S01]  /*51330*/  PRMT R12, R22, 0x7632, R12 ;  /* 0x00007632160c7816 */ /* 0x001fe2000000000c */
[----:B------:R-:W-:-:S05]  /*51340*/  IMAD.WIDE R22, R4, 0x2, R2 ;  /* 0x0000000204167825 */ /* 0x000fca00078e0202 */
[----:B------:R0:W-:Y:S01]  /*51350*/  @P2 STG.E.U16 [R22.64], R12 ;  /* 0x0000000c16002986 */ /* 0x0001e2000c101506 */
[----:B---3--:R-:W-:-:S03]  /*51360*/  ISETP.GE.AND P5, PT, R11, c[0x0][0x17c], PT ;  /* 0x00005f000b007a0c */ /* 0x008fc60003fa6270 */
[----:B------:R-:W3:Y:S04]  /*51370*/  LDL.LU R11, [R1+0x24] ;  /* 0x00002400010b7983 */ /* 0x000ee80000300800 */
[----:B0-----:R-:W4:Y:S04]  /*51380*/  LDL.LU R23, [R1+0x1434] ;  /* 0x0014340001177983 */ /* 0x001f280000300800 */
[----:B------:R-:W3:Y:S01]  /*51390*/  LDL.LU R22, [R1+0x1430] ;  /* 0x0014300001167983 */ /* 0x000ee20000300800 */
[----:B------:R-:W-:Y:S01]  /*513a0*/  ISETP.LT.AND P1, PT, R7, c[0x0][0x178], !P1 ;  /* 0x00005e0007007a0c */ /* 0x000fe20004f21270 */
[----:B------:R-:W-:Y:S01]  /*513b0*/  IMAD.WIDE R26, R4, 0x2, R24 ;  /* 0x00000002041a7825 */ /* 0x000fe200078e0218 */
[----:B------:R-:W-:-:S02]  /*513c0*/  ISETP.LT.AND P6, PT, R6, c[0x0][0x178], !P3 ;  /* 0x00005e0006007a0c */ /* 0x000fc40005fc1270 */
[----:B------:R-:W-:Y:S02]  /*513d0*/  PRMT R8, R12, 0x7632, R8 ;  /* 0x000076320c087816 */ /* 0x000fe40000000008 */
[----:B------:R-:W-:Y:S02]  /*513e0*/  ISETP.LT.AND P3, PT, R7, c[0x0][0x178], !P3 ;  /* 0x00005e0007007a0c */ /* 0x000fe40005f61270 */
[----:B------:R-:W-:-:S05]  /*513f0*/  IADD3 R0, R4, c[0x0][0x198], RZ ;  /* 0x0000660004007a10 */ /* 0x000fca0007ffe0ff */
[----:B------:R0:W-:Y:S01]  /*51400*/  @P1 STG.E.U16 [R26.64], R8 ;  /* 0x000000081a001986 */ /* 0x0001e2000c101506 */
[----:B------:R-:W-:Y:S01]  /*51410*/  ISETP.LT.AND P1, PT, R6, c[0x0][0x178], !P4 ;  /* 0x00005e0006007a0c */ /* 0x000fe20006721270 */
[C---:B------:R-:W-:Y:S01]  /*51420*/  IMAD.WIDE R28, R0.reuse, 0x2, R2 ;  /* 0x00000002001c7825 */ /* 0x040fe200078e0202 */
[C---:B------:R-:W-:Y:S02]  /*51430*/  IADD3 R4, R0.reuse, c[0x0][0x198], RZ ;  /* 0x0000660000047a10 */ /* 0x040fe40007ffe0ff */
[----:B--2---:R-:W-:Y:S02]  /*51440*/  PRMT R12, R15, 0x7632, R12 ;  /* 0x000076320f0c7816 */ /* 0x004fe4000000000c */
[----:B------:R-:W-:Y:S01]  /*51450*/  @P6 STG.E.U16 [R28.64], R15 ;  /* 0x0000000f1c006986 */ /* 0x000fe2000c101506 */
[----:B0-----:R-:W-:Y:S01]  /*51460*/  IMAD.WIDE R26, R0, 0x2, R24 ;  /* 0x00000002001a7825 */ /* 0x001fe200078e0218 */
[----:B------:R-:W-:-:S04]  /*51470*/  PRMT R8, R14, 0x7632, R8 ;  /* 0x000076320e087816 */ /* 0x000fc80000000008 */
[----:B------:R0:W-:Y:S01]  /*51480*/  @P3 STG.E.U16 [R26.64], R14 ;  /* 0x0000000e1a003986 */ /* 0x0001e2000c101506 */
[----:B------:R-:W-:-:S03]  /*51490*/  ISETP.GE.AND P2, PT, R20, c[0x0][0x17c], PT ;  /* 0x00005f0014007a0c */ /* 0x000fc60003f46270 */
[----:B------:R-:W2:Y:S01]  /*514a0*/  LDL.LU R20, [R1+0x1b4] ;  /* 0x0001b40001147983 */ /* 0x000ea20000300800 */
[----:B0-----:R-:W-:-:S05]  /*514b0*/  IMAD.WIDE R14, R4, 0x2, R2 ;  /* 0x00000002040e7825 */ /* 0x001fca00078e0202 */
[----:B------:R0:W-:Y:S04]  /*514c0*/  @P1 STG.E.U16 [R14.64], R12 ;  /* 0x0000000c0e001986 */ /* 0x0001e8000c101506 */
[----:B0-----:R-:W2:Y:S01]  /*514d0*/  LDL.LU.64 R14, [R1+0x1658] ;  /* 0x00165800010e7983 */ /* 0x001ea20000300a00 */
[----:B----4-:R-:W-:-:S03]  /*514e0*/  ISETP.GE.AND P3, PT, R23, c[0x0][0x17c], PT ;  /* 0x00005f0017007a0c */ /* 0x010fc60003f66270 */
[----:B------:R-:W4:Y:S01]  /*514f0*/  LDL.LU R23, [R1+0x143c] ;  /* 0x00143c0001177983 */ /* 0x000f220000300800 */
[----:B---3--:R-:W-:-:S03]  /*51500*/  ISETP.GE.AND P1, PT, R22, c[0x0][0x17c], PT ;  /* 0x00005f0016007a0c */ /* 0x008fc60003f26270 */
[----:B------:R-:W3:Y:S01]  /*51510*/  LDL.LU R22, [R1+0x1438] ;  /* 0x0014380001167983 */ /* 0x000ee20000300800 */
[C---:B------:R-:W-:Y:S01]  /*51520*/  ISETP.LT.AND P4, PT, R7.reuse, c[0x0][0x178], !P4 ;  /* 0x00005e0007007a0c */ /* 0x040fe20006781270 */
[----:B------:R-:W-:Y:S01]  /*51530*/  IMAD.WIDE R26, R4, 0x2, R24 ;  /* 0x00000002041a7825 */ /* 0x000fe200078e0218 */
[----:B------:R-:W-:Y:S02]  /*51540*/  ISETP.LT.AND P6, PT, R6, c[0x0][0x178], !P0 ;  /* 0x00005e0006007a0c */ /* 0x000fe400047c1270 */
[----:B------:R-:W-:Y:S02]  /*51550*/  ISETP.LT.AND P0, PT, R7, c[0x0][0x178], !P0 ;  /* 0x00005e0007007a0c */ /* 0x000fe40004701270 */
[----:B------:R-:W-:-:S05]  /*51560*/  IADD3 R0, R4, c[0x0][0x198], RZ ;  /* 0x0000660004007a10 */ /* 0x000fca0007ffe0ff */
[----:B------:R-:W-:Y:S02]  /*51570*/  IMAD.WIDE R28, R0, 0x2, R2 ;  /* 0x00000002001c7825 */ /* 0x000fe400078e0202 */
[----:B------:R0:W-:Y:S01]  /*51580*/  @P4 STG.E.U16 [R26.64], R8 ;  /* 0x000000081a004986 */ /* 0x0001e2000c101506 */
[----:B------:R-:W-:Y:S02]  /*51590*/  ISETP.LT.AND P4, PT, R6, c[0x0][0x178], !P5 ;  /* 0x00005e0006007a0c */ /* 0x000fe40006f81270 */
[----:B------:R-:W-:Y:S01]  /*515a0*/  IADD3 R4, R0, c[0x0][0x198], RZ ;  /* 0x0000660000047a10 */ /* 0x000fe20007ffe0ff */
[----:B-----5:R-:W-:Y:S01]  /*515b0*/  @P6 STG.E.U16 [R28.64], R10 ;  /* 0x0000000a1c006986 */ /* 0x020fe2000c101506 */
[----:B------:R-:W-:Y:S01]  /*515c0*/  PRMT R12, R10, 0x7632, R12 ;  /* 0x000076320a0c7816 */ /* 0x000fe2000000000c */
[----:B0-----:R-:W-:Y:S01]  /*515d0*/  IMAD.WIDE R26, R0, 0x2, R24 ;  /* 0x00000002001a7825 */ /* 0x001fe200078e0218 */
[----:B------:R-:W-:-:S04]  /*515e0*/  PRMT R8, R11, 0x7632, R8 ;  /* 0x000076320b087816 */ /* 0x000fc80000000008 */
[----:B------:R0:W-:Y:S02]  /*515f0*/  @P0 STG.E.U16 [R26.64], R11 ;  /* 0x0000000b1a000986 */ /* 0x0001e4000c101506 */
[----:B0-----:R-:W-:-:S05]  /*51600*/  IMAD.WIDE R10, R4, 0x2, R2 ;  /* 0x00000002040a7825 */ /* 0x001fca00078e0202 */
[----:B------:R0:W-:Y:S04]  /*51610*/  @P4 STG.E.U16 [R10.64], R12 ;  /* 0x0000000c0a004986 */ /* 0x0001e8000c101506 */
[----:B0-----:R-:W5:Y:S01]  /*51620*/  LDL.LU.64 R10, [R1+0x1650] ;  /* 0x00165000010a7983 */ /* 0x001f620000300a00 */
        /* <DEDUP_REMOVED lines=12> */
[----:B------:R-:W-:Y:S02]  /*516f0*/  ISETP.LT.AND P3, PT, R7, c[0x0][0x178], !P3 ;  /* 0x00005e0007007a0c */ /* 0x000fe40005f61270 */
[----:B------:R-:W-:Y:S01]  /*51700*/  IADD3 R4, R0, c[0x0][0x198], RZ ;  /* 0x0000660000047a10 */ /* 0x000fe20007ffe0ff */
[----:B--2---:R-:W-:Y:S01]  /*51710*/  @P6 STG.E.U16 [R28.64], R20 ;  /* 0x000000141c006986 */ /* 0x004fe2000c101506 */
[----:B------:R-:W-:Y:S01]  /*51720*/  PRMT R12, R20, 0x7632, R12 ;  /* 0x00007632140c7816 */ /* 0x000fe2000000000c */
[----:B0-----:R-:W-:Y:S01]  /*51730*/  IMAD.WIDE R26, R0, 0x2, R24 ;  /* 0x00000002001a7825 */ /* 0x001fe200078e0218 */
[----:B------:R-:W-:-:S04]  /*51740*/  PRMT R8, R21, 0x7632, R8 ;  /* 0x0000763215087816 */ /* 0x000fc80000000008 */
[----:B------:R0:W-:Y:S01]  /*51750*/  @P2 STG.E.U16 [R26.64], R21 ;  /* 0x000000151a002986 */ /* 0x0001e2000c101506 */
[----:B------:R-:W-:Y:S02]  /*51760*/  ISETP.LT.AND P6, PT, R6, c[0x0][0x178], !P1 ;  /* 0x00005e0006007a0c */ /* 0x000fe40004fc1270 */
[----:B------:R-:W-:Y:S01]  /*51770*/  ISETP.LT.AND P1, PT, R7, c[0x0][0x178], !P1 ;  /* 0x00005e0007007a0c */ /* 0x000fe20004f21270 */
[----:B------:R-:W2:Y:S04]  /*51780*/  LDL.LU R6, [R1+0x164c] ;  /* 0x00164c0001067983 */ /* 0x000ea80000300800 */
[----:B------:R-:W2:Y:S01]  /*51790*/  LDL.LU R7, [R1+0x1648] ;  /* 0x0016480001077983 */ /* 0x000ea20000300800 */
[----:B0-----:R-:W-:-:S04]  /*517a0*/  IMAD.WIDE R20, R4, 0x2, R2 ;  /* 0x0000000204147825 */ /* 0x001fc800078e0202 */
[----:B------:R-:W-:Y:S01]  /*517b0*/  IMAD.WIDE R26, R4, 0x2, R24 ;  /* 0x00000002041a7825 */ /* 0x000fe200078e0218 */
[----:B------:R-:W-:Y:S04]  /*517c0*/  @P5 STG.E.U16 [R20.64], R12 ;  /* 0x0000000c14005986 */ /* 0x000fe8000c101506 */
[----:B------:R0:W-:Y:S01]  /*517d0*/  @P3 STG.E.U16 [R26.64], R8 ;  /* 0x000000081a003986 */ /* 0x0001e2000c101506 */
[----:B----4-:R-:W-:-:S03]  /*517e0*/  ISETP.GE.AND P2, PT, R23, c[0x0][0x17c], PT ;  /* 0x00005f0017007a0c */ /* 0x010fc60003f46270 */
[----:B------:R-:W4:Y:S01]  /*517f0*/  LDL.LU R23, [R1+0x144c] ;  /* 0x00144c0001177983 */ /* 0x000f220000300800 */
[----:B---3--:R-:W-:-:S03]  /*51800*/  ISETP.GE.AND P5, PT, R22, c[0x0][0x17c], PT ;  /* 0x00005f0016007a0c */ /* 0x008fc60003fa6270 */
[----:B------:R-:W3:Y:S04]  /*51810*/  LDL.LU R22, [R1+0x1448] ;  /* 0x0014480001167983 */ /* 0x000ee80000300800 */
[----:B0-----:R-:W2:Y:S01]  /*51820*/  LDL.LU R27, [R1+0x1e4] ;  /* 0x0001e400011b7983 */ /* 0x001ea20000300800 */
[----:B------:R-:W-:-:S05]  /*51830*/  IADD3 R0, R4, c[0x0][0x198], RZ ;  /* 0x0000660004007a10 */ /* 0x000fca0007ffe0ff */
[----:B------:R-:W-:-:S05]  /*51840*/  IMAD.WIDE R28, R0, 0x2, R2 ;  /* 0x00000002001c7825 */ /* 0x000fca00078e0202 */
[----:B--2---:R0:W-:Y:S04]  /*51850*/  @P6 STG.E.U16 [R28.64], R27 ;  /* 0x0000001b1c006986 */ /* 0x0041e8000c101506 */
[----:B0-----:R-:W2:Y:S04]  /*51860*/  LDL R29, [R1+0x7c8] ;  /* 0x0007c800011d7983 */ /* 0x001ea80000100800 */
[----:B------:R0:W-:Y:S04]  /*51870*/  STL [R1+0x1634], R28 ;  /* 0x0016341c01007387 */ /* 0x0001e80000100800 */
[----:B0-----:R-:W2:Y:S01]  /*51880*/  LDL R28, [R1+0x7c4] ;  /* 0x0007c400011c7983 */ /* 0x001ea20000100800 */
[C---:B------:R-:W-:Y:S01]  /*51890*/  IMAD.WIDE R20, R0.reuse, 0x2, R24 ;  /* 0x0000000200147825 */ /* 0x040fe200078e0218 */
[----:B------:R-:W-:-:S02]  /*518a0*/  IADD3 R4, R0, c[0x0][0x198], RZ ;  /* 0x0000660000047a10 */ /* 0x000fc40007ffe0ff */
[----:B------:R-:W-:Y:S02]  /*518b0*/  PRMT R12, R9, 0x7632, R12 ;  /* 0x00007632090c7816 */ /* 0x000fe4000000000c */
[----:B------:R0:W-:Y:S01]  /*518c0*/  @P1 STG.E.U16 [R20.64], R9 ;  /* 0x0000000914001986 */ /* 0x0001e2000c101506 */
[----:B------:R-:W-:Y:S01]  /*518d0*/  PRMT R16, R27, 0x7632, R16 ;  /* 0x000076321b107816 */ /* 0x000fe20000000010 */
[----:B0-----:R-:W-:Y:S01]  /*518e0*/  IMAD.WIDE R8, R4, 0x2, R2 ;  /* 0x0000000204087825 */ /* 0x001fe200078e0202 */
[----:B----4-:R-:W-:Y:S02]  /*518f0*/  ISETP.GE.AND P1, PT, R23, c[0x0][0x17c], PT ;  /* 0x00005f0017007a0c */ /* 0x010fe40003f26270 */
[----:B--2---:R-:W-:-:S13]  /*51900*/  ISETP.LT.AND P3, PT, R28, c[0x0][0x178], !P0 ;  /* 0x00005e001c007a0c */ /* 0x004fda0004761270 */
[----:B------:R0:W-:Y:S01]  /*51910*/  @P3 STG.E.U16 [R8.64], R16 ;  /* 0x0000001008003986 */ /* 0x0001e2000c101506 */
[----:B---3--:R-:W-:-:S03]  /*51920*/  ISETP.GE.AND P3, PT, R22, c[0x0][0x17c], PT ;  /* 0x00005f0016007a0c */ /* 0x008fc60003f66270 */
[----:B0-----:R-:W2:Y:S04]  /*51930*/  LDL.LU R16, [R1+0x1d4] ;  /* 0x0001d40001107983 */ /* 0x001ea80000300800 */
[----:B------:R-:W3:Y:S04]  /*51940*/  LDL.LU R23, [R1+0x1454] ;  /* 0x0014540001177983 */ /* 0x000ee80000300800 */
[----:B------:R-:W4:Y:S01]  /*51950*/  LDL.LU R22, [R1+0x1450] ;  /* 0x0014500001167983 */ /* 0x000f220000300800 */
[----:B------:R-:W-:Y:S01]  /*51960*/  ISETP.LT.AND P0, PT, R29, c[0x0][0x178], !P0 ;  /* 0x00005e001d007a0c */ /* 0x000fe20004701270 */
[----:B------:R-:W-:Y:S01]  /*51970*/  IMAD.WIDE R20, R4, 0x2, R24 ;  /* 0x0000000204147825 */ /* 0x000fe200078e0218 */
[----:B------:R-:W-:-:S02]  /*51980*/  ISETP.LT.AND P6, PT, R28, c[0x0][0x178], !P4 ;  /* 0x00005e001c007a0c */ /* 0x000fc400067c1270 */
[----:B------:R-:W-:Y:S02]  /*51990*/  ISETP.LT.AND P4, PT, R29, c[0x0][0x178], !P4 ;  /* 0x00005e001d007a0c */ /* 0x000fe40006781270 */
[----:B------:R-:W-:-:S05]  /*519a0*/  IADD3 R0, R4, c[0x0][0x198], RZ ;  /* 0x0000660004007a10 */ /* 0x000fca0007ffe0ff */
[----:B------:R-:W-:Y:S02]  /*519b0*/  IMAD.WIDE R26, R0, 0x2, R2 ;  /* 0x00000002001a7825 */ /* 0x000fe400078e0202 */
[----:B------:R0:W-:Y:S01]  /*519c0*/  @P0 STG.E.U16 [R20.64], R12 ;  /* 0x0000000c14000986 */ /* 0x0001e2000c101506 */
[----:B------:R-:W-:Y:S01]  /*519d0*/  ISETP.LT.AND P0, PT, R28, c[0x0][0x178], !P2 ;  /* 0x00005e001c007a0c */ /* 0x000fe20005701270 */
[C---:B------:R-:W-:Y:S01]  /*519e0*/  IMAD.WIDE R8, R0.reuse, 0x2, R24 ;  /* 0x0000000200087825 */ /* 0x040fe200078e0218 */
[----:B------:R-:W-:Y:S02]  /*519f0*/  ISETP.LT.AND P2, PT, R29, c[0x0][0x178], !P2 ;  /* 0x00005e001d007a0c */ /* 0x000fe40005741270 */
[----:B------:R-:W-:Y:S02]  /*51a00*/  IADD3 R4, R0, c[0x0][0x198], RZ ;  /* 0x0000660000047a10 */ /* 0x000fe40007ffe0ff */
[----:B0-----:R-:W-:Y:S01]  /*51a10*/  PRMT R12, R17, 0x7632, R12 ;  /* 0x00007632110c7816 */ /* 0x001fe2000000000c */
[----:B--2---:R0:W-:Y:S04]  /*51a20*/  @P6 STG.E.U16 [R26.64], R16 ;  /* 0x000000101a006986 */ /* 0x0041e8000c101506 */
[----:B------:R1:W-:Y:S01]  /*51a30*/  @P4 STG.E.U16 [R8.64], R17 ;  /* 0x0000001108004986 */ /* 0x0003e2000c101506 */
[----:B---3--:R-:W-:-:S02]  /*51a40*/  ISETP.GE.AND P4, PT, R23, c[0x0][0x17c], PT ;  /* 0x00005f0017007a0c */ /* 0x008fc40003f86270 */
[----:B0-----:R-:W-:Y:S01]  /*51a50*/  PRMT R26, R16, 0x7632, R26 ;  /* 0x00007632101a7816 */ /* 0x001fe2000000001a */
[----:B------:R-:W2:Y:S01]  /*51a60*/  LDL.LU R27, [R1+0x204] ;  /* 0x00020400011b7983 */ /* 0x000ea20000300800 */
[----:B-1----:R-:W-:-:S04]  /*51a70*/  IMAD.WIDE R8, R4, 0x2, R2 ;  /* 0x0000000204087825 */ /* 0x002fc800078e0202 */
[----:B------:R-:W-:Y:S01]  /*51a80*/  IMAD.WIDE R16, R4, 0x2, R24 ;  /* 0x0000000204107825 */ /* 0x000fe200078e0218 */
[----:B------:R-:W-:Y:S01]  /*51a90*/  @P0 STG.E.U16 [R8.64], R26 ;  /* 0x0000001a08000986 */ /* 0x000fe2000c101506 */
[----:B----4-:R-:W-:-:S03]  /*51aa0*/  ISETP.GE.AND P0, PT, R22, c[0x0][0x17c], PT ;  /* 0x00005f0016007a0c */ /* 0x010fc60003f06270 */
[----:B------:R-:W3:Y:S04]  /*51ab0*/  LDL.LU R22, [R1+0x145c] ;  /* 0x00145c0001167983 */ /* 0x000ee80000300800 */
[----:B------:R-:W4:Y:S04]  /*51ac0*/  LDL.LU R23, [R1+0x1458] ;  /* 0x0014580001177983 */ /* 0x000f280000300800 */
[----:B------:R0:W-:Y:S04]  /*51ad0*/  @P2 STG.E.U16 [R16.64], R12 ;  /* 0x0000000c10002986 */ /* 0x0001e8000c101506 */
[----:B0-----:R-:W2:Y:S04]  /*51ae0*/  LDL.LU R16, [R1+0x214] ;  /* 0x0002140001107983 */ /* 0x001ea80000300800 */
[----:B------:R-:W3:Y:S01]  /*51af0*/  LDL.LU R17, [R1+0x14] ;  /* 0x0000140001117983 */ /* 0x000ee20000300800 */
[----:B------:R-:W-:-:S02]  /*51b00*/  ISETP.LT.AND P6, PT, R28, c[0x0][0x178], !P5 ;  /* 0x00005e001c007a0c */ /* 0x000fc40006fc1270 */
[----:B------:R-:W-:Y:S02]  /*51b10*/  ISETP.LT.AND P5, PT, R29, c[0x0][0x178], !P5 ;  /* 0x00005e001d007a0c */ /* 0x000fe40006fa1270 */
[----:B------:R-:W-:Y:S02]  /*51b20*/  IADD3 R0, R4, c[0x0][0x198], RZ ;  /* 0x0000660004007a10 */ /* 0x000fe40007ffe0ff */
[----:B------:R-:W-:-:S03]  /*51b30*/  ISETP.LT.AND P2, PT, R28, c[0x0][0x178], !P1 ;  /* 0x00005e001c007a0c */ /* 0x000fc60004f41270 */
[C---:B------:R-:W-:Y:S01]  /*51b40*/  IMAD.WIDE R20, R0.reuse, 0x2, R2 ;  /* 0x0000000200147825 */ /* 0x040fe200078e0202 */
[----:B------:R-:W-:-:S03]  /*51b50*/  IADD3 R12, R0, c[0x0][0x198], RZ ;  /* 0x00006600000c7a10 */ /* 0x000fc60007ffe0ff */
[----:B------:R-:W-:Y:S01]  /*51b60*/  IMAD.WIDE R8, R0, 0x2, R24 ;  /* 0x0000000200087825 */ /* 0x000fe200078e0218 */
[----:B------:R-:W-:Y:S01]  /*51b70*/  ISETP.LT.AND P1, PT, R29, c[0x0][0x178], !P1 ;  /* 0x00005e001d007a0c */ /* 0x000fe20004f21270 */
[----:B--2---:R-:W-:Y:S01]  /*51b80*/  @P6 STG.E.U16 [R20.64], R16 ;  /* 0x0000001014006986 */ /* 0x004fe2000c101506 */
[----:B------:R-:W-:-:S03]  /*51b90*/  PRMT R26, R16, 0x7632, R26 ;  /* 0x00007632101a7816 */ /* 0x000fc6000000001a */
[----:B---3--:R0:W-:Y:S01]  /*51ba0*/  @P5 STG.E.U16 [R8.64], R17 ;  /* 0x0000001108005986 */ /* 0x0081e2000c101506 */
[----:B------:R-:W-:-:S03]  /*51bb0*/  ISETP.GE.AND P5, PT, R22, c[0x0][0x17c], PT ;  /* 0x00005f0016007a0c */ /* 0x000fc60003fa6270 */
[----:B------:R-:W2:Y:S01]  /*51bc0*/  LDL.LU R22, [R1+0x1644] ;  /* 0x0016440001167983 */ /* 0x000ea20000300800 */
[----:B0-----:R-:W-:-:S05]  /*51bd0*/  IMAD.WIDE R8, R12, 0x2, R2 ;  /* 0x000000020c087825 */ /* 0x001fca00078e0202 */
[----:B------:R0:W-:Y:S01]  /*51be0*/  @P2 STG.E.U16 [R8.64], R26 ;  /* 0x0000001a08002986 */ /* 0x0001e2000c101506 */
[----:B----4-:R-:W-:-:S03]  /*51bf0*/  ISETP.GE.AND P2, PT, R23, c[0x0][0x17c], PT ;  /* 0x00005f0017007a0c */ /* 0x010fc60003f46270 */
[----:B0-----:R-:W3:Y:S04]  /*51c00*/  LDL.LU R26, [R1+0x1464] ;  /* 0x00146400011a7983 */ /* 0x001ee80000300800 */
[----:B------:R-:W4:Y:S01]  /*51c10*/  LDL.LU R23, [R1+0x1460] ;  /* 0x0014600001177983 */ /* 0x000f220000300800 */
[----:B------:R-:W-:Y:S02]  /*51c20*/  ISETP.LT.AND P6, PT, R28, c[0x0][0x178], !P3 ;  /* 0x00005e001c007a0c */ /* 0x000fe40005fc1270 */
[----:B------:R-:W-:Y:S01]  /*51c30*/  PRMT R4, R17, 0x7632, R4 ;  /* 0x0000763211047816 */ /* 0x000fe20000000004 */
[C---:B------:R-:W-:Y:S01]  /*51c40*/  IMAD.WIDE R16, R12.reuse, 0x2, R24 ;  /* 0x000000020c107825 */ /* 0x040fe200078e0218 */
[----:B------:R-:W-:Y:S02]  /*51c50*/  ISETP.LT.AND P3, PT, R29, c[0x0][0x178], !P3 ;  /* 0x00005e001d007a0c */ /* 0x000fe40005f61270 */
[----:B------:R-:W-:-:S02]  /*51c60*/  IADD3 R0, R12, c[0x0][0x198], RZ ;  /* 0x000066000c007a10 */ /* 0x000fc40007ffe0ff */
[----:B------:R0:W-:Y:S01]  /*51c70*/  @P1 STG.E.U16 [R16.64], R4 ;  /* 0x0000000410001986 */ /* 0x0001e2000c101506 */
[----:B------:R-:W-:Y:S02]  /*51c80*/  ISETP.LT.AND P1, PT, R28, c[0x0][0x178], !P4 ;  /* 0x00005e001c007a0c */ /* 0x000fe40006721270 */
[----:B------:R-:W-:-:S04]  /*51c90*/  IMAD.WIDE R20, R0, 0x2, R2 ;  /* 0x0000000200147825 */ /* 0x000fc800078e0202 */
[C---:B------:R-:W-:Y:S01]  /*51ca0*/  IMAD.WIDE R8, R0.reuse, 0x2, R24 ;  /* 0x0000000200087825 */ /* 0x040fe200078e0218 */
[----:B------:R1:W-:Y:S01]  /*51cb0*/  @P6 STG.E.U16 [R20.64], R27 ;  /* 0x0000001b14006986 */ /* 0x0003e2000c101506 */
[----:B0-----:R-:W-:-:S03]  /*51cc0*/  IADD3 R16, R0, c[0x0][0x198], RZ ;  /* 0x0000660000107a10 */ /* 0x001fc60007ffe0ff */
[----:B------:R0:W-:Y:S01]  /*51cd0*/  @P3 STG.E.U16 [R8.64], R5 ;  /* 0x0000000508003986 */ /* 0x0001e2000c101506 */
[----:B------:R-:W-:Y:S02]  /*51ce0*/  PRMT R12, R27, 0x7632, R12 ;  /* 0x000076321b0c7816 */ /* 0x000fe4000000000c */
[----:B-1----:R-:W-:Y:S01]  /*51cf0*/  PRMT R20, R5, 0x7632, R20 ;  /* 0x0000763205147816 */ /* 0x002fe20000000014 */
[----:B------:R-:W2:Y:S01]  /*51d00*/  LDL.LU R27, [R1+0x224] ;  /* 0x00022400011b7983 */ /* 0x000ea20000300800 */
[----:B0-----:R-:W-:-:S05]  /*51d10*/  IMAD.WIDE R4, R16, 0x2, R2 ;  /* 0x0000000210047825 */ /* 0x001fca00078e0202 */
[----:B------:R0:W-:Y:S04]  /*51d20*/  @P1 STG.E.U16 [R4.64], R12 ;  /* 0x0000000c04001986 */ /* 0x0001e8000c101506 */
[----:B0-----:R-:W2:Y:S01]  /*51d30*/  LDL.LU R12, [R1+0x1f4] ;  /* 0x0001f400010c7983 */ /* 0x001ea20000300800 */
[----:B---3--:R-:W-:-:S03]  /*51d40*/  ISETP.GE.AND P3, PT, R26, c[0x0][0x17c], PT ;  /* 0x00005f001a007a0c */ /* 0x008fc60003f66270 */
[----:B------:R-:W3:Y:S01]  /*51d50*/  LDL.LU R26, [R1+0x146c] ;  /* 0x00146c00011a7983 */ /* 0x000ee20000300800 */
[----:B----4-:R-:W-:-:S03]  /*51d60*/  ISETP.GE.AND P1, PT, R23, c[0x0][0x17c], PT ;  /* 0x00005f0017007a0c */ /* 0x010fc60003f26270 */
[----:B------:R-:W4:Y:S01]  /*51d70*/  LDL.LU R23, [R1+0x1468] ;  /* 0x0014680001177983 */ /* 0x000f220000300800 */
[C---:B------:R-:W-:Y:S01]  /*51d80*/  ISETP.LT.AND P4, PT, R29.reuse, c[0x0][0x178], !P4 ;  /* 0x00005e001d007a0c */ /* 0x040fe20006781270 */
[----:B------:R-:W-:Y:S01]  /*51d90*/  IMAD.WIDE R8, R16, 0x2, R24 ;  /* 0x0000000210087825 */ /* 0x000fe200078e0218 */
[----:B------:R-:W-:Y:S02]  /*51da0*/  ISETP.LT.AND P6, PT, R28, c[0x0][0x178], !P0 ;  /* 0x00005e001c007a0c */ /* 0x000fe400047c1270 */
[----:B------:R-:W-:Y:S02]  /*51db0*/  ISETP.LT.AND P0, PT, R29, c[0x0][0x178], !P0 ;  /* 0x00005e001d007a0c */ /* 0x000fe40004701270 */
[----:B------:R-:W-:-:S05]  /*51dc0*/  IADD3 R0, R16, c[0x0][0x198], RZ ;  /* 0x0000660010007a10 */ /* 0x000fca0007ffe0ff */
[----:B------:R-:W-:Y:S02]  /*51dd0*/  IMAD.WIDE R16, R0, 0x2, R2 ;  /* 0x0000000200107825 */ /* 0x000fe400078e0202 */
[----:B------:R0:W-:Y:S01]  /*51de0*/  @P4 STG.E.U16 [R8.64], R20 ;  /* 0x0000001408004986 */ /* 0x0001e2000c101506 */
[----:B------:R-:W-:Y:S01]  /*51df0*/  ISETP.LT.AND P4, PT, R28, c[0x0][0x178], !P5 ;  /* 0x00005e001c007a0c */ /* 0x000fe20006f81270 */
[C---:B------:R-:W-:Y:S01]  /*51e00*/  IMAD.WIDE R4, R0.reuse, 0x2, R24 ;  /* 0x0000000200047825 */ /* 0x040fe200078e0218 */
[----:B------:R-:W-:Y:S02]  /*51e10*/  ISETP.LT.AND P5, PT, R29, c[0x0][0x178], !P5 ;  /* 0x00005e001d007a0c */ /* 0x000fe40006fa1270 */
[----:B0-----:R-:W-:-:S04]  /*51e20*/  IADD3 R8, R0, c[0x0][0x198], RZ ;  /* 0x0000660000087a10 */ /* 0x001fc80007ffe0ff */
[----:B------:R-:W-:Y:S01]  /*51e30*/  IADD3 R0, R8, c[0x0][0x198], RZ ;  /* 0x0000660008007a10 */ /* 0x000fe20007ffe0ff */
[----:B--2---:R0:W-:Y:S04]  /*51e40*/  @P6 STG.E.U16 [R16.64], R12 ;  /* 0x0000000c10006986 */ /* 0x0041e8000c101506 */
[----:B------:R1:W-:Y:S01]  /*51e50*/  @P0 STG.E.U16 [R4.64], R13 ;  /* 0x0000000d04000986 */ /* 0x0003e2000c101506 */
[----:B0-----:R-:W-:Y:S02]  /*51e60*/  PRMT R16, R12, 0x7632, R16 ;  /* 0x000076320c107816 */ /* 0x001fe40000000010 */
[----:B------:R-:W-:Y:S01]  /*51e70*/  PRMT R17, R13, 0x7632, R17 ;  /* 0x000076320d117816 */ /* 0x000fe20000000011 */
[----:B-1----:R-:W-:-:S04]  /*51e80*/  IMAD.WIDE R4, R8, 0x2, R2 ;  /* 0x0000000208047825 */ /* 0x002fc800078e0202 */
[----:B------:R-:W-:Y:S01]  /*51e90*/  IMAD.WIDE R8, R8, 0x2, R24 ;  /* 0x0000000208087825 */ /* 0x000fe200078e0218 */
[----:B------:R-:W-:Y:S04]  /*51ea0*/  @P4 STG.E.U16 [R4.64], R16 ;  /* 0x0000001004004986 */ /* 0x000fe8000c101506 */
[----:B------:R0:W-:Y:S01]  /*51eb0*/  @P5 STG.E.U16 [R8.64], R17 ;  /* 0x0000001108005986 */ /* 0x0001e2000c101506 */
[----:B---3--:R-:W-:-:S03]  /*51ec0*/  ISETP.GE.AND P0, PT, R26, c[0x0][0x17c], PT ;  /* 0x00005f001a007a0c */ /* 0x008fc60003f06270 */
[----:B------:R-:W2:Y:S01]  /*51ed0*/  LDL.LU R26, [R1+0x1474] ;  /* 0x00147400011a7983 */ /* 0x000ea20000300800 */
[----:B----4-:R-:W-:-:S03]  /*51ee0*/  ISETP.GE.AND P4, PT, R23, c[0x0][0x17c], PT ;  /* 0x00005f0017007a0c */ /* 0x010fc60003f86270 */
[----:B------:R-:W3:Y:S04]  /*51ef0*/  LDL.LU R23, [R1+0x1470] ;  /* 0x0014700001177983 */ /* 0x000ee80000300800 */
[----:B0-----:R-:W4:Y:S01]  /*51f00*/  LDL.LU R9, [R1+0x44] ;  /* 0x0000440001097983 */ /* 0x001f220000300800 */
[----:B------:R-:W-:Y:S02]  /*51f10*/  ISETP.LT.AND P6, PT, R28, c[0x0][0x178], !P2 ;  /* 0x00005e001c007a0c */ /* 0x000fe400057c1270 */
[C---:B------:R-:W-:Y:S01]  /*51f20*/  ISETP.LT.AND P2, PT, R29.reuse, c[0x0][0x178], !P2 ;  /* 0x00005e001d007a0c */ /* 0x040fe20005741270 */
[----:B------:R-:W-:Y:S01]  /*51f30*/  IMAD.WIDE R12, R0, 0x2, R2 ;  /* 0x00000002000c7825 */ /* 0x000fe200078e0202 */
[----:B------:R-:W-:Y:S02]  /*51f40*/  ISETP.LT.AND P5, PT, R28, c[0x0][0x178], !P3 ;  /* 0x00005e001c007a0c */ /* 0x000fe40005fa1270 */
[----:B------:R-:W-:Y:S01]  /*51f50*/  ISETP.LT.AND P3, PT, R29, c[0x0][0x178], !P3 ;  /* 0x00005e001d007a0c */ /* 0x000fe20005f61270 */
[C---:B------:R-:W-:Y:S01]  /*51f60*/  IMAD.WIDE R4, R0.reuse, 0x2, R24 ;  /* 0x0000000200047825 */ /* 0x040fe200078e0218 */
[----:B------:R-:W-:-:S02]  /*51f70*/  IADD3 R8, R0, c[0x0][0x198], RZ ;  /* 0x0000660000087a10 */ /* 0x000fc40007ffe0ff */
[----:B------:R-:W-:-:S03]  /*51f80*/  PRMT R0, R27, 0x7632, R0 ;  /* 0x000076321b007816 */ /* 0x000fc60000000000 */
[----:B------:R0:W-:Y:S01]  /*51f90*/  @P6 STG.E.U16 [R12.64], R27 ;  /* 0x0000001b0c006986 */ /* 0x0001e2000c101506 */
[----:B------:R-:W-:-:S03]  /*51fa0*/  IADD3 R16, R8, c[0x0][0x198], RZ ;  /* 0x0000660008107a10 */ /* 0x000fc60007ffe0ff */
[----:B0-----:R-:W5:Y:S04]  /*51fb0*/  LDL.LU R27, [R1+0x1b8] ;  /* 0x0001b800011b7983 */ /* 0x001f680000300800 */
[----:B----4-:R0:W-:Y:S01]  /*51fc0*/  @P2 STG.E.U16 [R4.64], R9 ;  /* 0x0000000904002986 */ /* 0x0101e2000c101506 */
[----:B------:R-:W-:Y:S02]  /*51fd0*/  PRMT R17, R9, 0x7632, R17 ;  /* 0x0000763209117816 */ /* 0x000fe40000000011 */
[----:B--2---:R-:W-:Y:S01]  /*51fe0*/  ISETP.GE.AND P2, PT, R26, c[0x0][0x17c], PT ;  /* 0x00005f001a007a0c */ /* 0x004fe20003f46270 */
[----:B0-----:R-:W-:-:S04]  /*51ff0*/  IMAD.WIDE R4, R8, 0x2, R2 ;  /* 0x0000000208047825 */ /* 0x001fc800078e0202 */
[----:B------:R-:W-:Y:S01]  /*52000*/  IMAD.WIDE R8, R8, 0x2, R24 ;  /* 0x0000000208087825 */ /* 0x000fe200078e0218 */
[----:B------:R0:W-:Y:S01]  /*52010*/  @P5 STG.E.U16 [R4.64], R0 ;  /* 0x0000000004005986 */ /* 0x0001e2000c101506 */
[----:B---3--:R-:W-:-:S03]  /*52020*/  ISETP.GE.AND P5, PT, R23, c[0x0][0x17c], PT ;  /* 0x00005f0017007a0c */ /* 0x008fc60003fa6270 */
[----:B------:R1:W-:Y:S04]  /*52030*/  @P3 STG.E.U16 [R8.64], R17 ;  /* 0x0000001108003986 */ /* 0x0003e8000c101506 */
[----:B0-----:R-:W2:Y:S04]  /*52040*/  LDL.LU R0, [R1+0x1c8] ;  /* 0x0001c80001007983 */ /* 0x001ea80000300800 */
[----:B------:R-:W3:Y:S04]  /*52050*/  LDL.LU R26, [R1+0x147c] ;  /* 0x00147c00011a7983 */ /* 0x000ee80000300800 */
[----:B------:R-:W4:Y:S04]  /*52060*/  LDL.LU R23, [R1+0x1478] ;  /* 0x0014780001177983 */ /* 0x000f280000300800 */
[----:B-1----:R-:W3:Y:S01]  /*52070*/  LDL.LU R9, [R1+0x28] ;  /* 0x0000280001097983 */ /* 0x002ee20000300800 */
[----:B------:R-:W-:-:S02]  /*52080*/  ISETP.LT.AND P6, PT, R28, c[0x0][0x178], !P1 ;  /* 0x00005e001c007a0c */ /* 0x000fc40004fc1270 */
[----:B------:R-:W-:Y:S01]  /*52090*/  ISETP.LT.AND P1, PT, R29, c[0x0][0x178], !P1 ;  /* 0x00005e001d007a0c */ /* 0x000fe20004f21270 */
[----:B------:R-:W-:Y:S01]  /*520a0*/  IMAD.WIDE R12, R16, 0x2, R2 ;  /* 0x00000002100c7825 */ /* 0x000fe200078e0202 */
[----:B------:R-:W-:Y:S02]  /*520b0*/  ISETP.LT.AND P3, PT, R28, c[0x0][0x178], !P0 ;  /* 0x00005e001c007a0c */ /* 0x000fe40004761270 */
[C---:B------:R-:W-:Y:S01]  /*520c0*/  IADD3 R8, R16.reuse, c[0x0][0x198], RZ ;  /* 0x0000660010087a10 */ /* 0x040fe20007ffe0ff */
[----:B------:R-:W-:-:S06]  /*520d0*/  IMAD.WIDE R4, R16, 0x2, R24 ;  /* 0x0000000210047825 */ /* 0x000fcc00078e0218 */
        /* <DEDUP_REMOVED lines=8> */
[----:B------:R-:W3:Y:S01]  /*52160*/  LDL.LU R23, [R1+0x1480] ;  /* 0x0014800001177983 */ /* 0x000ee20000300800 */
[----:B------:R-:W-:Y:S02]  /*52170*/  ISETP.LT.AND P0, PT, R29, c[0x0][0x178], !P0 ;  /* 0x00005e001d007a0c */ /* 0x000fe40004701270 */
[----:B------:R-:W-:Y:S02]  /*52180*/  ISETP.LT.AND P6, PT, R28, c[0x0][0x178], !P4 ;  /* 0x00005e001c007a0c */ /* 0x000fe400067c1270 */
[C---:B------:R-:W-:Y:S02]  /*52190*/  IADD3 R0, R8.reuse, c[0x0][0x198], RZ ;  /* 0x0000660008007a10 */ /* 0x040fe40007ffe0ff */
[----:B------:R-:W-:Y:S01]  /*521a0*/  PRMT R17, R9, 0x7632, R17 ;  /* 0x0000763209117816 */ /* 0x000fe20000000011 */
[----:B------:R-:W-:Y:S01]  /*521b0*/  IMAD.WIDE R8, R8, 0x2, R24 ;  /* 0x0000000208087825 */ /* 0x000fe200078e0218 */
[----:B------:R-:W-:-:S03]  /*521c0*/  ISETP.LT.AND P4, PT, R29, c[0x0][0x178], !P4 ;  /* 0x00005e001d007a0c */ /* 0x000fc60006781270 */
[----:B------:R-:W-:Y:S02]  /*521d0*/  IMAD.WIDE R12, R0, 0x2, R2 ;  /* 0x00000002000c7825 */ /* 0x000fe400078e0202 */
[----:B------:R1:W-:Y:S01]  /*521e0*/  @P0 STG.E.U16 [R8.64], R17 ;  /* 0x0000001108000986 */ /* 0x0003e2000c101506 */
[----:B------:R-:W-:Y:S01]  /*521f0*/  ISETP.LT.AND P0, PT, R28, c[0x0][0x178], !P2 ;  /* 0x00005e001c007a0c */ /* 0x000fe20005701270 */
[----:B0-----:R-:W-:Y:S01]  /*52200*/  IMAD.WIDE R4, R0, 0x2, R24 ;  /* 0x0000000200047825 */ /* 0x001fe200078e0218 */
[----:B------:R-:W-:Y:S01]  /*52210*/  ISETP.LT.AND P2, PT, R29, c[0x0][0x178], !P2 ;  /* 0x00005e001d007a0c */ /* 0x000fe20005741270 */
[----:B-----5:R0:W-:Y:S01]  /*52220*/  @P6 STG.E.U16 [R12.64], R27 ;  /* 0x0000001b0c006986 */ /* 0x0201e2000c101506 */
[----:B------:R-:W-:-:S03]  /*52230*/  PRMT R16, R27, 0x7632, R16 ;  /* 0x000076321b107816 */ /* 0x000fc60000000010 */
[----:B------:R4:W-:Y:S01]  /*52240*/  @P4 STG.E.U16 [R4.64], R22 ;  /* 0x0000001604004986 */ /* 0x0009e2000c101506 */
[----:B-1----:R-:W-:Y:S02]  /*52250*/  IADD3 R8, R0, c[0x0][0x198], RZ ;  /* 0x0000660000087a10 */ /* 0x002fe40007ffe0ff */
[----:B------:R-:W-:Y:S02]  /*52260*/  PRMT R17, R22, 0x7632, R17 ;  /* 0x0000763216117816 */ /* 0x000fe40000000011 */
[C---:B------:R-:W-:Y:S01]  /*52270*/  IADD3 R0, R8.reuse, c[0x0][0x198], RZ ;  /* 0x0000660008007a10 */ /* 0x040fe20007ffe0ff */
[----:B0-----:R-:W5:Y:S01]  /*52280*/  LDL.LU R27, [R1+0x1d8] ;  /* 0x0001d800011b7983 */ /* 0x001f620000300800 */
[----:B----4-:R-:W-:-:S04]  /*52290*/  IMAD.WIDE R4, R8, 0x2, R2 ;  /* 0x0000000208047825 */ /* 0x010fc800078e0202 */
[----:B------:R-:W-:Y:S01]  /*522a0*/  IMAD.WIDE R8, R8, 0x2, R24 ;  /* 0x0000000208087825 */ /* 0x000fe200078e0218 */
[----:B------:R-:W-:Y:S04]  /*522b0*/  @P0 STG.E.U16 [R4.64], R16 ;  /* 0x0000001004000986 */ /* 0x000fe8000c101506 */
[----:B------:R0:W-:Y:S01]  /*522c0*/  @P2 STG.E.U16 [R8.64], R17 ;  /* 0x0000001108002986 */ /* 0x0001e2000c101506 */
[----:B--2---:R-:W-:-:S03]  /*522d0*/  ISETP.GE.AND P4, PT, R26, c[0x0][0x17c], PT ;  /* 0x00005f001a007a0c */ /* 0x004fc60003f86270 */
[----:B------:R-:W2:Y:S01]  /*522e0*/  LDL.LU R26, [R1+0x148c] ;  /* 0x00148c00011a7983 */ /* 0x000ea20000300800 */
[----:B---3--:R-:W-:-:S03]  /*522f0*/  ISETP.GE.AND P0, PT, R23, c[0x0][0x17c], PT ;  /* 0x00005f0017007a0c */ /* 0x008fc60003f06270 */
[----:B------:R-:W3:Y:S04]  /*52300*/  LDL.LU R23, [R1+0x1488] ;  /* 0x0014880001177983 */ /* 0x000ee80000300800 */
[----:B0-----:R-:W4:Y:S01]  /*52310*/  LDL.LU R9, [R1+0x1e8] ;  /* 0x0001e80001097983 */ /* 0x001f220000300800 */
[----:B------:R-:W-:Y:S02]  /*52320*/  ISETP.LT.AND P6, PT, R28, c[0x0][0x178], !P5 ;  /* 0x00005e001c007a0c */ /* 0x000fe40006fc1270 */
[C---:B------:R-:W-:Y:S01]  /*52330*/  ISETP.LT.AND P5, PT, R29.reuse, c[0x0][0x178], !P5 ;  /* 0x00005e001d007a0c */ /* 0x040fe20006fa1270 */
[----:B------:R-:W-:Y:S01]  /*52340*/  IMAD.WIDE R12, R0, 0x2, R2 ;  /* 0x00000002000c7825 */ /* 0x000fe200078e0202 */
[----:B------:R-:W-:Y:S01]  /*52350*/  ISETP.LT.AND P2, PT, R28, c[0x0][0x178], !P1 ;  /* 0x00005e001c007a0c */ /* 0x000fe20004f41270 */
[----:B------:R-:W3:Y:S01]  /*52360*/  LDL.LU R17, [R1+0x18] ;  /* 0x0000180001117983 */ /* 0x000ee20000300800 */
[C---:B------:R-:W-:Y:S01]  /*52370*/  IADD3 R8, R0.reuse, c[0x0][0x198], RZ ;  /* 0x0000660000087a10 */ /* 0x040fe20007ffe0ff */
[----:B------:R-:W-:Y:S01]  /*52380*/  IMAD.WIDE R4, R0, 0x2, R24 ;  /* 0x0000000200047825 */ /* 0x000fe200078e0218 */
[----:B------:R-:W-:-:S02]  /*52390*/  ISETP.LT.AND P1, PT, R29, c[0x0][0x178], !P1 ;  /* 0x00005e001d007a0c */ /* 0x000fc40004f21270 */
[----:B------:R-:W-:-:S03]  /*523a0*/  IADD3 R0, R8, c[0x0][0x198], RZ ;  /* 0x0000660008007a10 */ /* 0x000fc60007ffe0ff */
[----:B----4-:R-:W-:Y:S04]  /*523b0*/  @P6 STG.E.U16 [R12.64], R9 ;  /* 0x000000090c006986 */ /* 0x010fe8000c101506 */
[----:B------:R0:W-:Y:S01]  /*523c0*/  @P5 STG.E.U16 [R4.64], R10 ;  /* 0x0000000a04005986 */ /* 0x0001e2000c101506 */
[----:B--2---:R-:W-:-:S03]  /*523d0*/  ISETP.GE.AND P5, PT, R26, c[0x0][0x17c], PT ;  /* 0x00005f001a007a0c */ /* 0x004fc60003fa6270 */
[----:B------:R-:W2:Y:S01]  /*523e0*/  LDL.LU R26, [R1+0x1494] ;  /* 0x00149400011a7983 */ /* 0x000ea20000300800 */
[----:B0-----:R-:W-:Y:S01]  /*523f0*/  PRMT R10, R9, 0x7632, R10 ;  /* 0x00007632090a7816 */ /* 0x001fe2000000000a */
[----:B------:R-:W-:-:S05]  /*52400*/  IMAD.WIDE R4, R8, 0x2, R2 ;  /* 0x0000000208047825 */ /* 0x000fca00078e0202 */
[----:B------:R0:W-:Y:S01]  /*52410*/  @P2 STG.E.U16 [R4.64], R10 ;  /* 0x0000000a04002986 */ /* 0x0001e2000c101506 */
[----:B---3--:R-:W-:-:S03]  /*52420*/  ISETP.GE.AND P2, PT, R23, c[0x0][0x17c], PT ;  /* 0x00005f0017007a0c */ /* 0x008fc60003f46270 */
[----:B------:R-:W3:Y:S01]  /*52430*/  LDL.LU R23, [R1+0x1490] ;  /* 0x0014900001177983 */ /* 0x000ee20000300800 */
[----:B------:R-:W-:Y:S01]  /*52440*/  ISETP.LT.AND P6, PT, R28, c[0x0][0x178], !P3 ;  /* 0x00005e001c007a0c */ /* 0x000fe20005fc1270 */
[----:B------:R-:W-:Y:S01]  /*52450*/  IMAD.WIDE R8, R8, 0x2, R24 ;  /* 0x0000000208087825 */ /* 0x000fe200078e0218 */
[----:B------:R-:W-:Y:S02]  /*52460*/  PRMT R16, R10, 0x7632, R16 ;  /* 0x000076320a107816 */ /* 0x000fe40000000010 */
[C---:B------:R-:W-:Y:S01]  /*52470*/  ISETP.LT.AND P3, PT, R29.reuse, c[0x0][0x178], !P3 ;  /* 0x00005e001d007a0c */ /* 0x040fe20005f61270 */
[----:B------:R-:W-:Y:S02]  /*52480*/  IMAD.WIDE R12, R0, 0x2, R2 ;  /* 0x00000002000c7825 */ /* 0x000fe400078e0202 */
[----:B------:R1:W-:Y:S01]  /*52490*/  @P1 STG.E.U16 [R8.64], R16 ;  /* 0x0000001008001986 */ /* 0x0003e2000c101506 */
[----:B------:R-:W-:Y:S01]  /*524a0*/  ISETP.LT.AND P1, PT, R28, c[0x0][0x178], !P4 ;  /* 0x00005e001c007a0c */ /* 0x000fe20006721270 */
[----:B0-----:R-:W-:Y:S01]  /*524b0*/  IMAD.WIDE R4, R0, 0x2, R24 ;  /* 0x0000000200047825 */ /* 0x001fe200078e0218 */
[----:B------:R-:W-:-:S03]  /*524c0*/  ISETP.LT.AND P4, PT, R29, c[0x0][0x178], !P4 ;  /* 0x00005e001d007a0c */ /* 0x000fc60006781270 */
[----:B-----5:R0:W-:Y:S01]  /*524d0*/  @P6 STG.E.U16 [R12.64], R27 ;  /* 0x0000001b0c006986 */ /* 0x0201e2000c101506 */
[----:B------:R-:W-:Y:S02]  /*524e0*/  PRMT R10, R27, 0x7632, R10 ;  /* 0x000076321b0a7816 */ /* 0x000fe4000000000a */
[----:B-1----:R-:W-:Y:S01]  /*524f0*/  IADD3 R8, R0, c[0x0][0x198], RZ ;  /* 0x0000660000087a10 */ /* 0x002fe20007ffe0ff */
[----:B------:R1:W-:Y:S03]  /*52500*/  @P3 STG.E.U16 [R4.64], R18 ;  /* 0x0000001204003986 */ /* 0x0003e6000c101506 */
[C---:B------:R-:W-:Y:S01]  /*52510*/  IADD3 R0, R8.reuse, c[0x0][0x198], RZ ;  /* 0x0000660008007a10 */ /* 0x040fe20007ffe0ff */
[----:B0-----:R-:W4:Y:S01]  /*52520*/  LDL.LU R27, [R1+0x208] ;  /* 0x00020800011b7983 */ /* 0x001f220000300800 */
[----:B-1----:R-:W-:Y:S01]  /*52530*/  IMAD.WIDE R4, R8, 0x2, R2 ;  /* 0x0000000208047825 */ /* 0x002fe200078e0202 */
[----:B------:R-:W-:-:S03]  /*52540*/  PRMT R18, R18, 0x7632, R18 ;  /* 0x0000763212127816 */ /* 0x000fc60000000012 */
[----:B------:R-:W-:Y:S01]  /*52550*/  IMAD.WIDE R8, R8, 0x2, R24 ;  /* 0x0000000208087825 */ /* 0x000fe200078e0218 */
[----:B------:R-:W-:Y:S04]  /*52560*/  @P1 STG.E.U16 [R4.64], R10 ;  /* 0x0000000a04001986 */ /* 0x000fe8000c101506 */
[----:B------:R0:W-:Y:S01]  /*52570*/  @P4 STG.E.U16 [R8.64], R18 ;  /* 0x0000001208004986 */ /* 0x0001e2000c101506 */
[----:B--2---:R-:W-:-:S03]  /*52580*/  ISETP.GE.AND P3, PT, R26, c[0x0][0x17c], PT ;  /* 0x00005f001a007a0c */ /* 0x004fc60003f66270 */
[----:B------:R-:W2:Y:S01]  /*52590*/  LDL.LU R26, [R1+0x149c] ;  /* 0x00149c00011a7983 */ /* 0x000ea20000300800 */
[----:B---3--:R-:W-:-:S03]  /*525a0*/  ISETP.GE.AND P1, PT, R23, c[0x0][0x17c], PT ;  /* 0x00005f0017007a0c */ /* 0x008fc60003f26270 */
[----:B------:R-:W3:Y:S04]  /*525b0*/  LDL.LU R23, [R1+0x1498] ;  /* 0x0014980001177983 */ /* 0x000ee80000300800 */
[----:B0-----:R-:W5:Y:S01]  /*525c0*/  LDL.LU R9, [R1+0x218] ;  /* 0x0002180001097983 */ /* 0x001f620000300800 */
[----:B------:R-:W-:Y:S02]  /*525d0*/  ISETP.LT.AND P6, PT, R28, c[0x0][0x178], !P0 ;  /* 0x00005e001c007a0c */ /* 0x000fe400047c1270 */
[----:B------:R-:W-:Y:S01]  /*525e0*/  ISETP.LT.AND P0, PT, R29, c[0x0][0x178], !P0 ;  /* 0x00005e001d007a0c */ /* 0x000fe20004701270 */
[----:B------:R-:W-:Y:S01]  /*525f0*/  IMAD.WIDE R12, R0, 0x2, R2 ;  /* 0x00000002000c7825 */ /* 0x000fe200078e0202 */
[----:B------:R-:W-:Y:S02]  /*52600*/  ISETP.LT.AND P4, PT, R28, c[0x0][0x178], !P5 ;  /* 0x00005e001c007a0c */ /* 0x000fe40006f81270 */
[C---:B------:R-:W-:Y:S01]  /*52610*/  IADD3 R8, R0.reuse, c[0x0][0x198], RZ ;  /* 0x0000660000087a10 */ /* 0x040fe20007ffe0ff */
[----:B------:R-:W-:Y:S01]  /*52620*/  IMAD.WIDE R4, R0, 0x2, R24 ;  /* 0x0000000200047825 */ /* 0x000fe200078e0218 */
[----:B------:R-:W-:-:S02]  /*52630*/  PRMT R16, R17, 0x7632, R16 ;  /* 0x0000763211107816 */ /* 0x000fc40000000010 */
[----:B------:R-:W-:-:S03]  /*52640*/  ISETP.LT.AND P5, PT, R29, c[0x0][0x178], !P5 ;  /* 0x00005e001d007a0c */ /* 0x000fc60006fa1270 */
[----:B-----5:R-:W-:Y:S01]  /*52650*/  @P6 STG.E.U16 [R12.64], R9 ;  /* 0x000000090c006986 */ /* 0x020fe2000c101506 */
[----:B------:R-:W-:-:S03]  /*52660*/  PRMT R10, R9, 0x7632, R10 ;  /* 0x00007632090a7816 */ /* 0x000fc6000000000a */
[----:B------:R0:W-:Y:S01]  /*52670*/  @P0 STG.E.U16 [R4.64], R17 ;  /* 0x0000001104000986 */ /* 0x0001e2000c101506 */
[----:B--2---:R-:W-:Y:S01]  /*52680*/  ISETP.GE.AND P0, PT, R26, c[0x0][0x17c], PT ;  /* 0x00005f001a007a0c */ /* 0x004fe20003f06270 */
[----:B0-----:R-:W-:Y:S02]  /*52690*/  IMAD.WIDE R4, R8, 0x2, R2 ;  /* 0x0000000208047825 */ /* 0x001fe400078e0202 */
[----:B------:R-:W2:Y:S04]  /*526a0*/  LDL.LU R17, [R1+0x1f8] ;  /* 0x0001f80001117983 */ /* 0x000ea80000300800 */
[----:B------:R0:W-:Y:S01]  /*526b0*/  @P4 STG.E.U16 [R4.64], R10 ;  /* 0x0000000a04004986 */ /* 0x0001e2000c101506 */
[----:B---3--:R-:W-:-:S03]  /*526c0*/  ISETP.GE.AND P4, PT, R23, c[0x0][0x17c], PT ;  /* 0x00005f0017007a0c */ /* 0x008fc60003f86270 */
[----:B------:R-:W3:Y:S04]  /*526d0*/  LDL.LU R26, [R1+0x14a4] ;  /* 0x0014a400011a7983 */ /* 0x000ee80000300800 */
[----:B------:R-:W5:Y:S01]  /*526e0*/  LDL.LU R23, [R1+0x14a0] ;  /* 0x0014a00001177983 */ /* 0x000f620000300800 */
[----:B------:R-:W-:Y:S02]  /*526f0*/  ISETP.LT.AND P6, PT, R28, c[0x0][0x178], !P2 ;  /* 0x00005e001c007a0c */ /* 0x000fe400057c1270 */
[C---:B------:R-:W-:Y:S01]  /*52700*/  IADD3 R0, R8.reuse, c[0x0][0x198], RZ ;  /* 0x0000660008007a10 */ /* 0x040fe20007ffe0ff */
[----:B------:R-:W-:Y:S01]  /*52710*/  IMAD.WIDE R8, R8, 0x2, R24 ;  /* 0x0000000208087825 */ /* 0x000fe200078e0218 */
[----:B------:R-:W-:-:S04]  /*52720*/  ISETP.LT.AND P2, PT, R29, c[0x0][0x178], !P2 ;  /* 0x00005e001d007a0c */ /* 0x000fc80005741270 */
[----:B------:R1:W-:Y:S01]  /*52730*/  @P5 STG.E.U16 [R8.64], R16 ;  /* 0x0000001008005986 */ /* 0x0003e2000c101506 */
[----:B------:R-:W-:Y:S01]  /*52740*/  ISETP.LT.AND P5, PT, R28, c[0x0][0x178], !P3 ;  /* 0x00005e001c007a0c */ /* 0x000fe20005fa1270 */
[----:B------:R-:W-:-:S04]  /*52750*/  IMAD.WIDE R12, R0, 0x2, R2 ;  /* 0x00000002000c7825 */ /* 0x000fc800078e0202 */
[C---:B0-----:R-:W-:Y:S01]  /*52760*/  IMAD.WIDE R4, R0.reuse, 0x2, R24 ;  /* 0x0000000200047825 */ /* 0x041fe200078e0218 */
[----:B----4-:R-:W-:Y:S01]  /*52770*/  @P6 STG.E.U16 [R12.64], R27 ;  /* 0x0000001b0c006986 */ /* 0x010fe2000c101506 */
[----:B-1----:R-:W-:-:S03]  /*52780*/  IADD3 R8, R0, c[0x0][0x198], RZ ;  /* 0x0000660000087a10 */ /* 0x002fc60007ffe0ff */
[----:B------:R0:W-:Y:S02]  /*52790*/  @P2 STG.E.U16 [R4.64], R6 ;  /* 0x0000000604002986 */ /* 0x0001e4000c101506 */
[----:B0-----:R-:W-:Y:S01]  /*527a0*/  PRMT R6, R27, 0x7632, R6 ;  /* 0x000076321b067816 */ /* 0x001fe20000000006 */
[----:B------:R-:W-:Y:S01]  /*527b0*/  IMAD.WIDE R4, R8, 0x2, R2 ;  /* 0x0000000208047825 */ /* 0x000fe200078e0202 */
[----:B------:R-:W4:Y:S04]  /*527c0*/  LDL.LU R27, [R1+0x228] ;  /* 0x00022800011b7983 */ /* 0x000f280000300800 */
[----:B------:R0:W-:Y:S01]  /*527d0*/  @P5 STG.E.U16 [R4.64], R6 ;  /* 0x0000000604005986 */ /* 0x0001e2000c101506 */
[----:B---3--:R-:W-:-:S03]  /*527e0*/  ISETP.GE.AND P2, PT, R26, c[0x0][0x17c], PT ;  /* 0x00005f001a007a0c */ /* 0x008fc60003f46270 */
[----:B------:R-:W3:Y:S01]  /*527f0*/  LDL.LU R26, [R1+0x48] ;  /* 0x00004800011a7983 */ /* 0x000ee20000300800 */
[----:B-----5:R-:W-:-:S03]  /*52800*/  ISETP.GE.AND P5, PT, R23, c[0x0][0x17c], PT ;  /* 0x00005f0017007a0c */ /* 0x020fc60003fa6270 */
[----:B------:R-:W5:Y:S04]  /*52810*/  LDL.LU R23, [R1+0x14ac] ;  /* 0x0014ac0001177983 */ /* 0x000f680000300800 */
[----:B------:R-:W3:Y:S01]  /*52820*/  LDL.LU R16, [R1+0x14a8] ;  /* 0x0014a80001107983 */ /* 0x000ee20000300800 */
[----:B------:R-:W-:Y:S02]  /*52830*/  ISETP.LT.AND P3, PT, R29, c[0x0][0x178], !P3 ;  /* 0x00005e001d007a0c */ /* 0x000fe40005f61270 */
[----:B------:R-:W-:Y:S02]  /*52840*/  ISETP.LT.AND P6, PT, R28, c[0x0][0x178], !P1 ;  /* 0x00005e001c007a0c */ /* 0x000fe40004fc1270 */
[C---:B------:R-:W-:Y:S01]  /*52850*/  IADD3 R0, R8.reuse, c[0x0][0x198], RZ ;  /* 0x0000660008007a10 */ /* 0x040fe20007ffe0ff */
[----:B------:R-:W-:Y:S01]  /*52860*/  IMAD.WIDE R8, R8, 0x2, R24 ;  /* 0x0000000208087825 */ /* 0x000fe200078e0218 */
[----:B------:R-:W-:-:S02]  /*52870*/  PRMT R10, R6, 0x7632, R10 ;  /* 0x00007632060a7816 */ /* 0x000fc4000000000a */
[----:B------:R-:W-:Y:S01]  /*52880*/  ISETP.LT.AND P1, PT, R29, c[0x0][0x178], !P1 ;  /* 0x00005e001d007a0c */ /* 0x000fe20004f21270 */
[----:B------:R-:W-:-:S04]  /*52890*/  IMAD.WIDE R12, R0, 0x2, R2 ;  /* 0x00000002000c7825 */ /* 0x000fc800078e0202 */
[----:B------:R1:W-:Y:S01]  /*528a0*/  @P3 STG.E.U16 [R8.64], R10 ;  /* 0x0000000a08003986 */ /* 0x0003e2000c101506 */
[----:B------:R-:W-:Y:S01]  /*528b0*/  ISETP.LT.AND P3, PT, R28, c[0x0][0x178], !P0 ;  /* 0x00005e001c007a0c */ /* 0x000fe20004761270 */
[----:B0-----:R-:W-:Y:S02]  /*528c0*/  IMAD.WIDE R4, R0, 0x2, R24 ;  /* 0x0000000200047825 */ /* 0x001fe400078e0218 */
[----:B--2---:R0:W-:Y:S01]  /*528d0*/  @P6 STG.E.U16 [R12.64], R17 ;  /* 0x000000110c006986 */ /* 0x0041e2000c101506 */
[----:B------:R-:W-:-:S03]  /*528e0*/  PRMT R6, R17, 0x7632, R6 ;  /* 0x0000763211067816 */ /* 0x000fc60000000006 */
[----:B------:R2:W-:Y:S01]  /*528f0*/  @P1 STG.E.U16 [R4.64], R14 ;  /* 0x0000000e04001986 */ /* 0x0005e2000c101506 */
[----:B-1----:R-:W-:-:S03]  /*52900*/  IADD3 R8, R0, c[0x0][0x198], RZ ;  /* 0x0000660000087a10 */ /* 0x002fc60007ffe0ff */
[----:B0-----:R-:W4:Y:S02]  /*52910*/  LDL.LU R17, [R1+0x2c] ;  /* 0x00002c0001117983 */ /* 0x001f240000300800 */
[----:B--2---:R-:W-:-:S05]  /*52920*/  IMAD.WIDE R4, R8, 0x2, R2 ;  /* 0x0000000208047825 */ /* 0x004fca00078e0202 */
[----:B------:R0:W-:Y:S01]  /*52930*/  @P3 STG.E.U16 [R4.64], R6 ;  /* 0x0000000604003986 */ /* 0x0001e2000c101506 */
[----:B-----5:R-:W-:-:S03]  /*52940*/  ISETP.GE.AND P1, PT, R23, c[0x0][0x17c], PT ;  /* 0x00005f0017007a0c */ /* 0x020fc60003f26270 */
[----:B------:R-:W2:Y:S01]  /*52950*/  LDL.LU R23, [R1+0x14b4] ;  /* 0x0014b40001177983 */ /* 0x000ea20000300800 */
[----:B---3--:R-:W-:-:S03]  /*52960*/  ISETP.GE.AND P3, PT, R16, c[0x0][0x17c], PT ;  /* 0x00005f0010007a0c */ /* 0x008fc60003f66270 */
[----:B------:R-:W3:Y:S01]  /*52970*/  LDL.LU R16, [R1+0x14b0] ;  /* 0x0014b00001107983 */ /* 0x000ee20000300800 */
[C---:B------:R-:W-:Y:S02]  /*52980*/  ISETP.LT.AND P0, PT, R29.reuse, c[0x0][0x178], !P0 ;  /* 0x00005e001d007a0c */ /* 0x040fe40004701270 */
[----:B------:R-:W-:Y:S02]  /*52990*/  ISETP.LT.AND P6, PT, R28, c[0x0][0x178], !P4 ;  /* 0x00005e001c007a0c */ /* 0x000fe400067c1270 */
[C---:B------:R-:W-:Y:S01]  /*529a0*/  IADD3 R0, R8.reuse, c[0x0][0x198], RZ ;  /* 0x0000660008007a10 */ /* 0x040fe20007ffe0ff */
[----:B------:R-:W-:Y:S01]  /*529b0*/  IMAD.WIDE R8, R8, 0x2, R24 ;  /* 0x0000000208087825 */ /* 0x000fe200078e0218 */
[----:B------:R-:W-:Y:S02]  /*529c0*/  PRMT R10, R14, 0x7632, R10 ;  /* 0x000076320e0a7816 */ /* 0x000fe4000000000a */
[----:B------:R-:W-:Y:S01]  /*529d0*/  ISETP.LT.AND P4, PT, R29, c[0x0][0x178], !P4 ;  /* 0x00005e001d007a0c */ /* 0x000fe20006781270 */
[----:B------:R-:W-:-:S04]  /*529e0*/  IMAD.WIDE R12, R0, 0x2, R2 ;  /* 0x00000002000c7825 */ /* 0x000fc800078e0202 */
[----:B------:R1:W-:Y:S01]  /*529f0*/  @P0 STG.E.U16 [R8.64], R10 ;  /* 0x0000000a08000986 */ /* 0x0003e2000c101506 */
[----:B------:R-:W-:Y:S01]  /*52a00*/  ISETP.LT.AND P0, PT, R28, c[0x0][0x178], !P2 ;  /* 0x00005e001c007a0c */ /* 0x000fe20005701270 */
[----:B0-----:R-:W-:Y:S01]  /*52a10*/  IMAD.WIDE R4, R0, 0x2, R24 ;  /* 0x0000000200047825 */ /* 0x001fe200078e0218 */
[----:B------:R-:W-:Y:S01]  /*52a20*/  ISETP.LT.AND P2, PT, R29, c[0x0][0x178], !P2 ;  /* 0x00005e001d007a0c */ /* 0x000fe20005741270 */
[----:B----4-:R0:W-:Y:S01]  /*52a30*/  @P6 STG.E.U16 [R12.64], R27 ;  /* 0x0000001b0c006986 */ /* 0x0101e2000c101506 */
[----:B------:R-:W-:-:S03]  /*52a40*/  PRMT R6, R27, 0x7632, R6 ;  /* 0x000076321b067816 */ /* 0x000fc60000000006 */
[----:B------:R4:W-:Y:S01]  /*52a50*/  @P4 STG.E.U16 [R4.64], R26 ;  /* 0x0000001a04004986 */ /* 0x0009e2000c101506 */
[----:B-1----:R-:W-:Y:S02]  /*52a60*/  IADD3 R8, R0, c[0x0][0x198], RZ ;  /* 0x0000660000087a10 */ /* 0x002fe40007ffe0ff */
[----:B------:R-:W-:Y:S02]  /*52a70*/  PRMT R10, R26, 0x7632, R10 ;  /* 0x000076321a0a7816 */ /* 0x000fe4000000000a */
[C---:B------:R-:W-:Y:S01]  /*52a80*/  IADD3 R0, R8.reuse, c[0x0][0x198], RZ ;  /* 0x0000660008007a10 */ /* 0x040fe20007ffe0ff */
[----:B0-----:R-:W5:Y:S01]  /*52a90*/  LDL.LU R27, [R1+0x1bc] ;  /* 0x0001bc00011b7983 */ /* 0x001f620000300800 */
[----:B----4-:R-:W-:-:S03]  /*52aa0*/  IMAD.WIDE R4, R8, 0x2, R2 ;  /* 0x0000000208047825 */ /* 0x010fc600078e0202 */
[----:B------:R-:W4:Y:S01]  /*52ab0*/  LDL.LU R26, [R1+0x14b8] ;  /* 0x0014b800011a7983 */ /* 0x000f220000300800 */
[----:B------:R-:W-:-:S03]  /*52ac0*/  IMAD.WIDE R8, R8, 0x2, R24 ;  /* 0x0000000208087825 */ /* 0x000fc600078e0218 */
[----:B------:R-:W-:Y:S04]  /*52ad0*/  @P0 STG.E.U16 [R4.64], R6 ;  /* 0x0000000604000986 */ /* 0x000fe8000c101506 */
[----:B------:R0:W-:Y:S01]  /*52ae0*/  @P2 STG.E.U16 [R8.64], R10 ;  /* 0x0000000a08002986 */ /* 0x0001e2000c101506 */
[----:B--2---:R-:W-:-:S03]  /*52af0*/  ISETP.GE.AND P4, PT, R23, c[0x0][0x17c], PT ;  /* 0x00005f0017007a0c */ /* 0x004fc60003f86270 */
[----:B------:R-:W2:Y:S01]  /*52b00*/  LDL.LU R23, [R1+0x1640] ;  /* 0x0016400001177983 */ /* 0x000ea20000300800 */
[----:B---3--:R-:W-:-:S03]  /*52b10*/  ISETP.GE.AND P0, PT, R16, c[0x0][0x17c], PT ;  /* 0x00005f0010007a0c */ /* 0x008fc60003f06270 */
[----:B------:R-:W3:Y:S04]  /*52b20*/  LDL.LU R16, [R1+0x14bc] ;  /* 0x0014bc0001107983 */ /* 0x000ee80000300800 */
[----:B0-----:R-:W2:Y:S01]  /*52b30*/  LDL.LU R9, [R1+0x1cc] ;  /* 0x0001cc0001097983 */ /* 0x001ea20000300800 */
        /* <DEDUP_REMOVED lines=8> */
[----:B--2---:R0:W-:Y:S01]  /*52bc0*/  @P6 STG.E.U16 [R12.64], R9 ;  /* 0x000000090c006986 */ /* 0x0041e2000c101506 */
[----:B------:R-:W-:-:S03]  /*52bd0*/  PRMT R10, R9, 0x7632, R10 ;  /* 0x00007632090a7816 */ /* 0x000fc6000000000a */
[----:B------:R1:W-:Y:S01]  /*52be0*/  @P5 STG.E.U16 [R4.64], R17 ;  /* 0x0000001104005986 */ /* 0x0003e2000c101506 */
[----:B----4-:R-:W-:-:S03]  /*52bf0*/  ISETP.GE.AND P5, PT, R26, c[0x0][0x17c], PT ;  /* 0x00005f001a007a0c */ /* 0x010fc60003fa6270 */
[----:B------:R-:W2:Y:S01]  /*52c00*/  LDL.LU R26, [R1+0x1ec] ;  /* 0x0001ec00011a7983 */ /* 0x000ea20000300800 */
[----:B0-----:R-:W-:-:S04]  /*52c10*/  IMAD.WIDE R8, R6, 0x2, R24 ;  /* 0x0000000206087825 */ /* 0x001fc800078e0218 */
[----:B-1----:R-:W-:Y:S01]  /*52c20*/  IMAD.WIDE R4, R6, 0x2, R2 ;  /* 0x0000000206047825 */ /* 0x002fe200078e0202 */
[----:B------:R-:W4:Y:S04]  /*52c30*/  LDL.LU R17, [R1+0x14c0] ;  /* 0x0014c00001117983 */ /* 0x000f280000300800 */
[----:B------:R-:W-:Y:S04]  /*52c40*/  @P2 STG.E.U16 [R4.64], R10 ;  /* 0x0000000a04002986 */ /* 0x000fe8000c101506 */
[----:B------:R0:W-:Y:S04]  /*52c50*/  @P1 STG.E.U16 [R8.64], R14 ;  /* 0x0000000e08001986 */ /* 0x0001e8000c101506 */
[----:B0-----:R-:W2:Y:S01]  /*52c60*/  LDL.LU R14, [R1+0x14c4] ;  /* 0x0014c400010e7983 */ /* 0x001ea20000300800 */
[----:B------:R-:W-:-:S02]  /*52c70*/  ISETP.LT.AND P6, PT, R28, c[0x0][0x178], !P3 ;  /* 0x00005e001c007a0c */ /* 0x000fc40005fc1270 */
[----:B------:R-:W-:Y:S02]  /*52c80*/  ISETP.LT.AND P3, PT, R29, c[0x0][0x178], !P3 ;  /* 0x00005e001d007a0c */ /* 0x000fe40005f61270 */
[----:B------:R-:W-:-:S05]  /*52c90*/  IADD3 R0, R6, c[0x0][0x198], RZ ;  /* 0x0000660006007a10 */ /* 0x000fca0007ffe0ff */
[----:B------:R-:W-:-:S04]  /*52ca0*/  IMAD.WIDE R12, R0, 0x2, R2 ;  /* 0x00000002000c7825 */ /* 0x000fc800078e0202 */
[----:B------:R-:W-:Y:S01]  /*52cb0*/  IMAD.WIDE R4, R0, 0x2, R24 ;  /* 0x0000000200047825 */ /* 0x000fe200078e0218 */
[----:B---3--:R-:W-:Y:S01]  /*52cc0*/  ISETP.GE.AND P2, PT, R16, c[0x0][0x17c], PT ;  /* 0x00005f0010007a0c */ /* 0x008fe20003f46270 */
[----:B-----5:R0:W-:Y:S01]  /*52cd0*/  @P6 STG.E.U16 [R12.64], R27 ;  /* 0x0000001b0c006986 */ /* 0x0201e2000c101506 */
[----:B------:R-:W-:-:S03]  /*52ce0*/  PRMT R6, R27, 0x7632, R6 ;  /* 0x000076321b067816 */ /* 0x000fc60000000006 */
[----:B------:R-:W3:Y:S04]  /*52cf0*/  LDL.LU R16, [R1+0x14c8] ;  /* 0x0014c80001107983 */ /* 0x000ee80000300800 */
[----:B------:R1:W-:Y:S04]  /*52d00*/  @P3 STG.E.U16 [R4.64], R23 ;  /* 0x0000001704003986 */ /* 0x0003e8000c101506 */
[----:B0-----:R-:W5:Y:S01]  /*52d10*/  LDL.LU R27, [R1+0x1dc] ;  /* 0x0001dc00011b7983 */ /* 0x001f620000300800 */
[----:B--2---:R-:W-:-:S03]  /*52d20*/  ISETP.GE.AND P3, PT, R14, c[0x0][0x17c], PT ;  /* 0x00005f000e007a0c */ /* 0x004fc60003f66270 */
[----:B------:R-:W2:Y:S01]  /*52d30*/  LDL.LU R14, [R1+0x14cc] ;  /* 0x0014cc00010e7983 */ /* 0x000ea20000300800 */
[----:B------:R-:W-:Y:S02]  /*52d40*/  ISETP.LT.AND P1, PT, R28, c[0x0][0x178], !P4 ;  /* 0x00005e001c007a0c */ /* 0x000fe40006721270 */
[----:B------:R-:W-:Y:S02]  /*52d50*/  ISETP.LT.AND P4, PT, R29, c[0x0][0x178], !P4 ;  /* 0x00005e001d007a0c */ /* 0x000fe40006781270 */
[----:B------:R-:W-:Y:S02]  /*52d60*/  IADD3 R8, R0, c[0x0][0x198], RZ ;  /* 0x0000660000087a10 */ /* 0x000fe40007ffe0ff */
[----:B------:R-:W-:Y:S02]  /*52d70*/  ISETP.LT.AND P6, PT, R28, c[0x0][0x178], !P0 ;  /* 0x00005e001c007a0c */ /* 0x000fe400047c1270 */
[C---:B------:R-:W-:Y:S01]  /*52d80*/  IADD3 R0, R8.reuse, c[0x0][0x198], RZ ;  /* 0x0000660008007a10 */ /* 0x040fe20007ffe0ff */
[----:B-1----:R-:W-:Y:S01]  /*52d90*/  IMAD.WIDE R4, R8, 0x2, R2 ;  /* 0x0000000208047825 */ /* 0x002fe200078e0202 */
[----:B------:R-:W-:-:S02]  /*52da0*/  PRMT R10, R23, 0x7632, R10 ;  /* 0x00007632170a7816 */ /* 0x000fc4000000000a */
[----:B------:R-:W-:Y:S01]  /*52db0*/  ISETP.LT.AND P0, PT, R29, c[0x0][0x178], !P0 ;  /* 0x00005e001d007a0c */ /* 0x000fe20004701270 */
[----:B------:R-:W-:Y:S01]  /*52dc0*/  IMAD.WIDE R8, R8, 0x2, R24 ;  /* 0x0000000208087825 */ /* 0x000fe200078e0218 */
[----:B------:R0:W-:Y:S04]  /*52dd0*/  @P1 STG.E.U16 [R4.64], R6 ;  /* 0x0000000604001986 */ /* 0x0001e8000c101506 */
[----:B------:R-:W-:Y:S01]  /*52de0*/  @P4 STG.E.U16 [R8.64], R10 ;  /* 0x0000000a08004986 */ /* 0x000fe2000c101506 */
[----:B------:R-:W-:Y:S01]  /*52df0*/  ISETP.LT.AND P4, PT, R28, c[0x0][0x178], !P5 ;  /* 0x00005e001c007a0c */ /* 0x000fe20006f81270 */
[----:B------:R-:W-:-:S04]  /*52e00*/  IMAD.WIDE R12, R0, 0x2, R2 ;  /* 0x00000002000c7825 */ /* 0x000fc800078e0202 */
[C---:B0-----:R-:W-:Y:S01]  /*52e10*/  IMAD.WIDE R4, R0.reuse, 0x2, R24 ;  /* 0x0000000200047825 */ /* 0x041fe200078e0218 */
[----:B------:R-:W-:Y:S01]  /*52e20*/  IADD3 R6, R0, c[0x0][0x198], RZ ;  /* 0x0000660000067a10 */ /* 0x000fe20007ffe0ff */
[----:B------:R0:W-:Y:S04]  /*52e30*/  @P6 STG.E.U16 [R12.64], R26 ;  /* 0x0000001a0c006986 */ /* 0x0001e8000c101506 */
[----:B------:R1:W-:Y:S01]  /*52e40*/  @P0 STG.E.U16 [R4.64], R11 ;  /* 0x0000000b04000986 */ /* 0x0003e2000c101506 */
[----:B----4-:R-:W-:-:S03]  /*52e50*/  ISETP.GE.AND P1, PT, R17, c[0x0][0x17c], PT ;  /* 0x00005f0011007a0c */ /* 0x010fc60003f26270 */
[----:B------:R-:W4:Y:S01]  /*52e60*/  LDL.LU R17, [R1+0x21c] ;  /* 0x00021c0001117983 */ /* 0x000f220000300800 */
[----:B0-----:R-:W-:Y:S01]  /*52e70*/  PRMT R12, R26, 0x7632, R12 ;  /* 0x000076321a0c7816 */ /* 0x001fe2000000000c */
[----:B-1----:R-:W-:-:S05]  /*52e80*/  IMAD.WIDE R4, R6, 0x2, R2 ;  /* 0x0000000206047825 */ /* 0x002fca00078e0202 */
[----:B------:R0:W-:Y:S01]  /*52e90*/  @P4 STG.E.U16 [R4.64], R12 ;  /* 0x0000000c04004986 */ /* 0x0001e2000c101506 */
[----:B--2---:R-:W-:-:S03]  /*52ea0*/  ISETP.GE.AND P4, PT, R14, c[0x0][0x17c], PT ;  /* 0x00005f000e007a0c */ /* 0x004fc60003f86270 */
[----:B------:R-:W2:Y:S01]  /*52eb0*/  LDL.LU R14, [R1+0x14d4] ;  /* 0x0014d400010e7983 */ /* 0x000ea20000300800 */
[C---:B------:R-:W-:Y:S02]  /*52ec0*/  ISETP.LT.AND P5, PT, R29.reuse, c[0x0][0x178], !P5 ;  /* 0x00005e001d007a0c */ /* 0x040fe40006fa1270 */
[----:B------:R-:W-:Y:S01]  /*52ed0*/  ISETP.LT.AND P6, PT, R28, c[0x0][0x178], !P2 ;  /* 0x00005e001c007a0c */ /* 0x000fe200057c1270 */
[----:B------:R-:W4:Y:S01]  /*52ee0*/  LDL.LU R23, [R1+0x14d0] ;  /* 0x0014d00001177983 */ /* 0x000f220000300800 */
[----:B------:R-:W-:-:S03]  /*52ef0*/  ISETP.LT.AND P2, PT, R29, c[0x0][0x178], !P2 ;  /* 0x00005e001d007a0c */ /* 0x000fc60005741270 */
[----:B------:R-:W4:Y:S01]  /*52f00*/  LDL.LU R26, [R1+0x1c] ;  /* 0x00001c00011a7983 */ /* 0x000f220000300800 */
[C---:B------:R-:W-:Y:S01]  /*52f10*/  IADD3 R0, R6.reuse, c[0x0][0x198], RZ ;  /* 0x0000660006007a10 */ /* 0x040fe20007ffe0ff */
[----:B------:R-:W-:Y:S01]  /*52f20*/  IMAD.WIDE R8, R6, 0x2, R24 ;  /* 0x0000000206087825 */ /* 0x000fe200078e0218 */
[----:B------:R-:W-:-:S03]  /*52f30*/  PRMT R13, R11, 0x7632, R13 ;  /* 0x000076320b0d7816 */ /* 0x000fc6000000000d */
[----:B------:R-:W-:-:S04]  /*52f40*/  IMAD.WIDE R10, R0, 0x2, R2 ;  /* 0x00000002000a7825 */ /* 0x000fc800078e0202 */
[----:B0-----:R-:W-:Y:S01]  /*52f50*/  IMAD.WIDE R4, R0, 0x2, R24 ;  /* 0x0000000200047825 */ /* 0x001fe200078e0218 */
[----:B------:R-:W-:Y:S01]  /*52f60*/  @P5 STG.E.U16 [R8.64], R13 ;  /* 0x0000000d08005986 */ /* 0x000fe2000c101506 */
[----:B---3--:R-:W-:Y:S02]  /*52f70*/  ISETP.GE.AND P0, PT, R16, c[0x0][0x17c], PT ;  /* 0x00005f0010007a0c */ /* 0x008fe40003f06270 */
[----:B-----5:R-:W-:Y:S01]  /*52f80*/  PRMT R6, R27, 0x7632, R6 ;  /* 0x000076321b067816 */ /* 0x020fe20000000006 */
[----:B------:R0:W-:Y:S04]  /*52f90*/  @P6 STG.E.U16 [R10.64], R27 ;  /* 0x0000001b0a006986 */ /* 0x0001e8000c101506 */
[----:B------:R-:W3:Y:S04]  /*52fa0*/  LDL.LU R16, [R1+0x14d8] ;  /* 0x0014d80001107983 */ /* 0x000ee80000300800 */
[----:B------:R1:W-:Y:S04]  /*52fb0*/  @P2 STG.E.U16 [R4.64], R19 ;  /* 0x0000001304002986 */ /* 0x0003e8000c101506 */
[----:B0-----:R-:W5:Y:S01]  /*52fc0*/  LDL.LU R27, [R1+0x20c] ;  /* 0x00020c00011b7983 */ /* 0x001f620000300800 */
[----:B--2---:R-:W-:-:S03]  /*52fd0*/  ISETP.GE.AND P2, PT, R14, c[0x0][0x17c], PT ;  /* 0x00005f000e007a0c */ /* 0x004fc60003f46270 */
[----:B------:R-:W2:Y:S04]  /*52fe0*/  LDL.LU R14, [R1+0x14dc] ;  /* 0x0014dc00010e7983 */ /* 0x000ea80000300800 */
[----:B------:R-:W2:Y:S01]  /*52ff0*/  LDL.LU R13, [R1+0x14e0] ;  /* 0x0014e000010d7983 */ /* 0x000ea20000300800 */
[----:B------:R-:W-:Y:S02]  /*53000*/  ISETP.LT.AND P5, PT, R28, c[0x0][0x178], !P3 ;  /* 0x00005e001c007a0c */ /* 0x000fe40005fa1270 */
[----:B------:R-:W-:Y:S02]  /*53010*/  ISETP.LT.AND P3, PT, R29, c[0x0][0x178], !P3 ;  /* 0x00005e001d007a0c */ /* 0x000fe40005f61270 */
[----:B------:R-:W-:Y:S02]  /*53020*/  IADD3 R8, R0, c[0x0][0x198], RZ ;  /* 0x0000660000087a10 */ /* 0x000fe40007ffe0ff */
[----:B------:R-:W-:-:S02]  /*53030*/  ISETP.LT.AND P6, PT, R28, c[0x0][0x178], !P1 ;  /* 0x00005e001c007a0c */ /* 0x000fc40004fc1270 */
[----:B------:R-:W-:Y:S01]  /*53040*/  ISETP.LT.AND P1, PT, R29, c[0x0][0x178], !P1 ;  /* 0x00005e001d007a0c */ /* 0x000fe20004f21270 */
[C---:B-1----:R-:W-:Y:S01]  /*53050*/  IMAD.WIDE R4, R8.reuse, 0x2, R2 ;  /* 0x0000000208047825 */ /* 0x042fe200078e0202 */
[C---:B------:R-:W-:Y:S02]  /*53060*/  IADD3 R0, R8.reuse, c[0x0][0x198], RZ ;  /* 0x0000660008007a10 */ /* 0x040fe40007ffe0ff */
[----:B------:R-:W-:Y:S01]  /*53070*/  PRMT R12, R19, 0x7632, R12 ;  /* 0x00007632130c7816 */ /* 0x000fe2000000000c */
[----:B------:R-:W-:Y:S01]  /*53080*/  IMAD.WIDE R8, R8, 0x2, R24 ;  /* 0x0000000208087825 */ /* 0x000fe200078e0218 */
[----:B------:R0:W-:Y:S03]  /*53090*/  @P5 STG.E.U16 [R4.64], R6 ;  /* 0x0000000604005986 */ /* 0x0001e6000c101506 */
[----:B------:R-:W-:Y:S01]  /*530a0*/  IMAD.WIDE R10, R0, 0x2, R2 ;  /* 0x00000002000a7825 */ /* 0x000fe200078e0202 */
[----:B------:R1:W-:Y:S01]  /*530b0*/  @P3 STG.E.U16 [R8.64], R12 ;  /* 0x0000000c08003986 */ /* 0x0003e2000c101506 */
[----:B------:R-:W-:-:S02]  /*530c0*/  ISETP.LT.AND P3, PT, R28, c[0x0][0x178], !P0 ;  /* 0x00005e001c007a0c */ /* 0x000fc40004761270 */
[----:B------:R-:W-:Y:S01]  /*530d0*/  ISETP.LT.AND P0, PT, R29, c[0x0][0x178], !P0 ;  /* 0x00005e001d007a0c */ /* 0x000fe20004701270 */
[----:B----4-:R4:W-:Y:S01]  /*530e0*/  @P6 STG.E.U16 [R10.64], R17 ;  /* 0x000000110a006986 */ /* 0x0109e2000c101506 */
[C---:B0-----:R-:W-:Y:S01]  /*530f0*/  IMAD.WIDE R4, R0.reuse, 0x2, R24 ;  /* 0x0000000200047825 */ /* 0x041fe200078e0218 */
[----:B------:R-:W-:Y:S02]  /*53100*/  IADD3 R0, R0, c[0x0][0x198], RZ ;  /* 0x0000660000007a10 */ /* 0x000fe40007ffe0ff */
[----:B------:R-:W-:Y:S01]  /*53110*/  PRMT R6, R17, 0x7632, R6 ;  /* 0x0000763211067816 */ /* 0x000fe20000000006 */
[----:B-1----:R-:W2:Y:S04]  /*53120*/  LDL.LU R12, [R1+0x14e8] ;  /* 0x0014e800010c7983 */ /* 0x002ea80000300800 */
[----:B------:R0:W-:Y:S01]  /*53130*/  @P1 STG.E.U16 [R4.64], R26 ;  /* 0x0000001a04001986 */ /* 0x0001e2000c101506 */
[----:B------:R-:W-:Y:S01]  /*53140*/  ISETP.LT.AND P1, PT, R28, c[0x0][0x178], !P4 ;  /* 0x00005e001c007a0c */ /* 0x000fe20006721270 */
[----:B------:R-:W-:Y:S01]  /*53150*/  IMAD.WIDE R8, R0, 0x2, R24 ;  /* 0x0000000200087825 */ /* 0x000fe200078e0218 */
[----:B------:R-:W-:Y:S01]  /*53160*/  ISETP.LT.AND P4, PT, R29, c[0x0][0x178], !P4 ;  /* 0x00005e001d007a0c */ /* 0x000fe20006781270 */
[----:B----4-:R-:W4:Y:S01]  /*53170*/  LDL.LU R11, [R1+0x14e4] ;  /* 0x0014e400010b7983 */ /* 0x010f220000300800 */
[----:B------:R-:W-:Y:S01]  /*53180*/  PRMT R10, R26, 0x7632, R10 ;  /* 0x000076321a0a7816 */ /* 0x000fe2000000000a */
[C---:B0-----:R-:W-:Y:S01]  /*53190*/  IMAD.WIDE R4, R0.reuse, 0x2, R2 ;  /* 0x0000000200047825 */ /* 0x041fe200078e0202 */
[----:B------:R-:W-:-:S04]  /*531a0*/  IADD3 R0, R0, c[0x0][0x198], RZ ;  /* 0x0000660000007a10 */ /* 0x000fc80007ffe0ff */
[----:B------:R0:W-:Y:S04]  /*531b0*/  @P3 STG.E.U16 [R4.64], R6 ;  /* 0x0000000604003986 */ /* 0x0001e8000c101506 */
[----:B------:R1:W-:Y:S01]  /*531c0*/  @P0 STG.E.U16 [R8.64], R10 ;  /* 0x0000000a08000986 */ /* 0x0003e2000c101506 */
[----:B---3--:R-:W-:-:S03]  /*531d0*/  ISETP.GE.AND P6, PT, R16, c[0x0][0x17c], PT ;  /* 0x00005f0010007a0c */ /* 0x008fc60003fc6270 */
[----:B------:R-:W3:Y:S01]  /*531e0*/  LDL.LU R16, [R1+0x1fc] ;  /* 0x0001fc0001107983 */ /* 0x000ee20000300800 */
[----:B0-----:R-:W-:-:S04]  /*531f0*/  IMAD.WIDE R4, R0, 0x2, R2 ;  /* 0x0000000200047825 */ /* 0x001fc800078e0202 */
[----:B-1----:R-:W-:Y:S01]  /*53200*/  IMAD.WIDE R8, R0, 0x2, R24 ;  /* 0x0000000200087825 */ /* 0x002fe200078e0218 */
[----:B-----5:R0:W-:Y:S04]  /*53210*/  @P1 STG.E.U16 [R4.64], R27 ;  /* 0x0000001b04001986 */ /* 0x0201e8000c101506 */
[----:B------:R-:W-:Y:S01]  /*53220*/  @P4 STG.E.U16 [R8.64], R7 ;  /* 0x0000000708004986 */ /* 0x000fe2000c101506 */
[----:B--2---:R-:W-:-:S03]  /*53230*/  ISETP.GE.AND P4, PT, R13, c[0x0][0x17c], PT ;  /* 0x00005f000d007a0c */ /* 0x004fc60003f86270 */
[----:B------:R-:W2:Y:S01]  /*53240*/  LDL.LU R13, [R1+0x22c] ;  /* 0x00022c00010d7983 */ /* 0x000ea20000300800 */
[----:B------:R-:W-:Y:S02]  /*53250*/  IADD3 R6, R0, c[0x0][0x198], RZ ;  /* 0x0000660000067a10 */ /* 0x000fe40007ffe0ff */
[----:B------:R-:W-:Y:S02]  /*53260*/  PRMT R0, R27, 0x7632, R0 ;  /* 0x000076321b007816 */ /* 0x000fe40000000000 */
[----:B0-----:R-:W0:Y:S01]  /*53270*/  S2R R27, SR_TID.X ;  /* 0x00000000001b7919 */ /* 0x001e220000002100 */
[----:B------:R-:W-:Y:S02]  /*53280*/  ISETP.GE.AND P5, PT, R23, c[0x0][0x17c], PT ;  /* 0x00005f0017007a0c */ /* 0x000fe40003fa6270 */
[----:B------:R-:W-:Y:S01]  /*53290*/  ISETP.LT.AND P0, PT, R28, c[0x0][0x178], !P2 ;  /* 0x00005e001c007a0c */ /* 0x000fe20005701270 */
[----:B------:R-:W-:Y:S01]  /*532a0*/  IMAD.WIDE R4, R6, 0x2, R2 ;  /* 0x0000000206047825 */ /* 0x000fe200078e0202 */
[----:B------:R-:W-:Y:S01]  /*532b0*/  STL [R1+0x163c], R15 ;  /* 0x00163c0f01007387 */ /* 0x000fe20000100800 */
[----:B------:R-:W-:-:S02]  /*532c0*/  ISETP.GE.AND P3, PT, R14, c[0x0][0x17c], PT ;  /* 0x00005f000e007a0c */ /* 0x000fc40003f66270 */
[C---:B0-----:R-:W-:Y:S01]  /*532d0*/  IMAD.SHL.U32 R23, R27.reuse, 0x800, RZ ;  /* 0x000008001b177824 */ /* 0x041fe200078e00ff */
[----:B------:R-:W-:-:S04]  /*532e0*/  LOP3.LUT R17, R27, 0x7f, RZ, 0xc0, !PT ;  /* 0x0000007f1b117812 */ /* 0x000fc800078ec0ff */
[----:B------:R-:W-:-:S03]  /*532f0*/  LOP3.LUT R23, R23, 0x3000, RZ, 0xc0, !PT ;  /* 0x0000300017177812 */ /* 0x000fc600078ec0ff */
[----:B------:R-:W-:Y:S02]  /*53300*/  @P0 STG.E.U16 [R4.64], R0 ;  /* 0x0000000004000986 */ /* 0x000fe4000c101506 */
[----:B------:R-:W-:Y:S01]  /*53310*/  IMAD R23, R17, 0x10, R23 ;  /* 0x0000001011177824 */ /* 0x000fe200078e0217 */
[----:B------:R-:W-:Y:S01]  /*53320*/  ISETP.GE.AND P0, PT, R12, c[0x0][0x17c], PT ;  /* 0x00005f000c007a0c */ /* 0x000fe20003f06270 */
[----:B--2---:R-:W-:Y:S04]  /*53330*/  STL [R1+0x1638], R13 ;  /* 0x0016380d01007387 */ /* 0x004fe80000100800 */
[----:B------:R-:W0:Y:S04]  /*53340*/  LDS.128 R12, [R23] ;  /* 0x00000000170c7984 */ /* 0x000e280000000c00 */
[----:B------:R-:W2:Y:S04]  /*53350*/  LDL.LU R10, [R1+0x14ec] ;  /* 0x0014ec00010a7983 */ /* 0x000ea80000300800 */
[----:B------:R-:W5:Y:S04]  /*53360*/  LDL.LU R26, [R1+0x4c] ;  /* 0x00004c00011a7983 */ /* 0x000f680000300800 */
[----:B0-----:R-:W-:Y:S04]  /*53370*/  STL [R1+0x34], R13 ;  /* 0x0000340d01007387 */ /* 0x001fe80000100800 */
[----:B------:R0:W-:Y:S04]  /*53380*/  STL.64 [R1+0x38], R14 ;  /* 0x0000380e01007387 */ /* 0x0001e80000100a00 */
[----:B0-----:R-:W2:Y:S04]  /*53390*/  LDL.LU R15, [R1+0x163c] ;  /* 0x00163c00010f7983 */ /* 0x001ea80000300800 */
[----:B------:R-:W5:Y:S01]  /*533a0*/  LDL.LU R13, [R1+0x1638] ;  /* 0x00163800010d7983 */ /* 0x000f620000300800 */
[----:B------:R-:W-:-:S03]  /*533b0*/  IMAD.MOV.U32 R14, RZ, RZ, R12 ;  /* 0x000000ffff0e7224 */ /* 0x000fc600078e000c */
[----:B------:R-:W5:Y:S01]  /*533c0*/  LDL.LU R12, [R1+0x14f0] ;  /* 0x0014f000010c7983 */ /* 0x000f620000300800 */
[----:B------:R-:W-:Y:S02]  /*533d0*/  ISETP.LT.AND P2, PT, R29, c[0x0][0x178], !P2 ;  /* 0x00005e001d007a0c */ /* 0x000fe40005741270 */
[----:B------:R-:W-:Y:S02]  /*533e0*/  ISETP.LT.AND P1, PT, R28, c[0x0][0x178], !P5 ;  /* 0x00005e001c007a0c */ /* 0x000fe40006f21270 */
[C---:B------:R-:W-:Y:S02]  /*533f0*/  IADD3 R8, R6.reuse, c[0x0][0x198], RZ ;  /* 0x0000660006087a10 */ /* 0x040fe40007ffe0ff */
[----:B------:R-:W-:Y:S01]  /*53400*/  PRMT R9, R7, 0x7632, R9 ;  /* 0x0000763207097816 */ /* 0x000fe20000000009 */
[----:B------:R-:W-:-:S04]  /*53410*/  IMAD.WIDE R6, R6, 0x2, R24 ;  /* 0x0000000206067825 */ /* 0x000fc800078e0218 */
[----:B------:R-:W-:Y:S02]  /*53420*/  IMAD.WIDE R4, R8, 0x2, R2 ;  /* 0x0000000208047825 */ /* 0x000fe400078e0202 */
[----:B------:R0:W-:Y:S04]  /*53430*/  @P2 STG.E.U16 [R6.64], R9 ;  /* 0x0000000906002986 */ /* 0x0001e8000c101506 */
[----:B---3--:R1:W-:Y:S01]  /*53440*/  @P1 STG.E.U16 [R4.64], R16 ;  /* 0x0000001004001986 */ /* 0x0083e2000c101506 */
[----:B0-----:R-:W-:-:S03]  /*53450*/  PRMT R9, R16, 0x7632, R9 ;  /* 0x0000763210097816 */ /* 0x001fc60000000009 */
[----:B-1----:R-:W0:Y:S01]  /*53460*/  S2R R16, SR_TID.X ;  /* 0x0000000000107919 */ /* 0x002e220000002100 */
[C---:B------:R-:W-:Y:S02]  /*53470*/  ISETP.LT.AND P5, PT, R29.reuse, c[0x0][0x178], !P5 ;  /* 0x00005e001d007a0c */ /* 0x040fe40006fa1270 */
[----:B------:R-:W-:Y:S02]  /*53480*/  ISETP.LT.AND P2, PT, R28, c[0x0][0x178], !P6 ;  /* 0x00005e001c007a0c */ /* 0x000fe40007741270 */
[----:B------:R-:W-:Y:S01]  /*53490*/  ISETP.LT.AND P6, PT, R29, c[0x0][0x178], !P6 ;  /* 0x00005e001d007a0c */ /* 0x000fe200077c1270 */
[C---:B------:R-:W-:Y:S01]  /*534a0*/  IMAD.WIDE R4, R8.reuse, 0x2, R24 ;  /* 0x0000000208047825 */ /* 0x040fe200078e0218 */
[----:B------:R-:W-:Y:S02]  /*534b0*/  IADD3 R0, R8, c[0x0][0x198], RZ ;  /* 0x0000660008007a10 */ /* 0x000fe40007ffe0ff */
[C---:B0-----:R-:W-:Y:S01]  /*534c0*/  LOP3.LUT R19, R16.reuse, 0x7f, RZ, 0xc0, !PT ;  /* 0x0000007f10137812 */ /* 0x041fe200078ec0ff */
[----:B------:R-:W-:-:S05]  /*534d0*/  IMAD.SHL.U32 R16, R16, 0x800, RZ ;  /* 0x0000080010107824 */ /* 0x000fca00078e00ff */
[----:B------:R-:W-:Y:S01]  /*534e0*/  LOP3.LUT R16, R16, 0x3000, RZ, 0xc0, !PT ;  /* 0x0000300010107812 */ /* 0x000fe200078ec0ff */
[----:B------:R-:W-:-:S04]  /*534f0*/  IMAD.WIDE R6, R0, 0x2, R2 ;  /* 0x0000000200067825 */ /* 0x000fc800078e0202 */
[----:B------:R-:W-:Y:S01]  /*53500*/  IMAD R16, R19, 0x10, R16 ;  /* 0x0000001013107824 */ /* 0x000fe200078e0210 */
[----:B----4-:R-:W-:-:S04]  /*53510*/  ISETP.GE.AND P1, PT, R11, c[0x0][0x17c], PT ;  /* 0x00005f000b007a0c */ /* 0x010fc80003f26270 */
[----:B------:R-:W-:Y:S01]  /*53520*/  LOP3.LUT R16, R16, 0x20, RZ, 0x3c, !PT ;  /* 0x0000002010107812 */ /* 0x000fe200078e3cff */
[----:B--2---:R0:W-:Y:S01]  /*53530*/  @P5 STG.E.U16 [R4.64], R15 ;  /* 0x0000000f04005986 */ /* 0x0041e2000c101506 */
[----:B------:R-:W-:-:S03]  /*53540*/  PRMT R8, R15, 0x7632, R8 ;  /* 0x000076320f087816 */ /* 0x000fc60000000008 */
[----:B------:R1:W-:Y:S01]  /*53550*/  @P2 STG.E.U16 [R6.64], R9 ;  /* 0x0000000906002986 */ /* 0x0003e2000c101506 */
[----:B------:R-:W-:Y:S01]  /*53560*/  ISETP.GE.AND P2, PT, R10, c[0x0][0x17c], PT ;  /* 0x00005f000a007a0c */ /* 0x000fe20003f46270 */
[----:B0-----:R-:W-:-:S05]  /*53570*/  IMAD.WIDE R4, R0, 0x2, R24 ;  /* 0x0000000200047825 */ /* 0x001fca00078e0218 */
[----:B------:R5:W-:Y:S04]  /*53580*/  @P6 STG.E.U16 [R4.64], R8 ;  /* 0x0000000804006986 */ /* 0x000be8000c101506 */
[----:B------:R-:W0:Y:S01]  /*53590*/  LDS.128 R8, [R16] ;  /* 0x0000000010087984 */ /* 0x000e220000000c00 */
[----:B------:R-:W-:Y:S02]  /*535a0*/  ISETP.LT.AND P5, PT, R28, c[0x0][0x178], !P3 ;  /* 0x00005e001c007a0c */ /* 0x000fe40005fa1270 */
[----:B------:R-:W-:Y:S02]  /*535b0*/  ISETP.LT.AND P3, PT, R29, c[0x0][0x178], !P3 ;  /* 0x00005e001d007a0c */ /* 0x000fe40005f61270 */
[----:B------:R-:W-:-:S05]  /*535c0*/  IADD3 R0, R0, c[0x0][0x198], RZ ;  /* 0x0000660000007a10 */ /* 0x000fca0007ffe0ff */
[----:B-1----:R-:W-:Y:S01]  /*535d0*/  IMAD.WIDE R6, R0, 0x2, R2 ;  /* 0x0000000200067825 */ /* 0x002fe200078e0202 */
[----:B-----5:R-:W-:-:S04]  /*535e0*/  PRMT R4, R26, 0x7632, R4 ;  /* 0x000076321a047816 */ /* 0x020fc80000000004 */
[----:B------:R-:W-:Y:S01]  /*535f0*/  @P5 STG.E.U16 [R6.64], R13 ;  /* 0x0000000d06005986 */ /* 0x000fe2000c101506 */
[----:B------:R-:W-:Y:S02]  /*53600*/  ISETP.LT.AND P6, PT, R28, c[0x0][0x178], !P4 ;  /* 0x00005e001c007a0c */ /* 0x000fe400067c1270 */
[----:B------:R-:W-:Y:S02]  /*53610*/  ISETP.LT.AND P4, PT, R29, c[0x0][0x178], !P4 ;  /* 0x00005e001d007a0c */ /* 0x000fe40006781270 */
[----:B------:R-:W-:Y:S01]  /*53620*/  PRMT R5, R13, 0x7632, R5 ;  /* 0x000076320d057816 */ /* 0x000fe20000000005 */
[----:B0-----:R0:W-:Y:S01]  /*53630*/  STL [R1+0x4], R9 ;  /* 0x0000040901007387 */ /* 0x0011e20000100800 */
[----:B------:R-:W-:Y:S02]  /*53640*/  IMAD.MOV.U32 R19, RZ, RZ, R8 ;  /* 0x000000ffff137224 */ /* 0x000fe400078e0008 */
[----:B0-----:R-:W-:-:S05]  /*53650*/  IMAD.WIDE R8, R0, 0x2, R24 ;  /* 0x0000000200087825 */ /* 0x001fca00078e0218 */
[----:B------:R0:W-:Y:S04]  /*53660*/  @P3 STG.E.U16 [R8.64], R26 ;  /* 0x0000001a08003986 */ /* 0x0001e8000c101506 */
[----:B------:R1:W-:Y:S01]  /*53670*/  STL.64 [R1+0x8], R10 ;  /* 0x0000080a01007387 */ /* 0x0003e20000100a00 */
[----:B0-----:R-:W-:-:S03]  /*53680*/  IMAD.SHL.U32 R26, R27, 0x800, RZ ;  /* 0x000008001b1a7824 */ /* 0x001fc600078e00ff */
[----:B------:R-:W2:Y:S02]  /*53690*/  LDL.LU R16, [R1+0x50] ;  /* 0x0000500001107983 */ /* 0x000ea40000300800 */
[----:B------:R-:W-:Y:S02]  /*536a0*/  LOP3.LUT R26, R26, 0x3000, RZ, 0xc0, !PT ;  /* 0x000030001a1a7812 */ /* 0x000fe400078ec0ff */
[----:B-1----:R-:W-:-:S03]  /*536b0*/  IADD3 R10, R0, c[0x0][0x198], RZ ;  /* 0x00006600000a7a10 */ /* 0x002fc60007ffe0ff */
[----:B------:R-:W-:Y:S01]  /*536c0*/  IMAD R26, R17, 0x10, R26 ;  /* 0x00000010111a7824 */ /* 0x000fe200078e021a */
[C---:B------:R-:W-:Y:S01]  /*536d0*/  IADD3 R0, R10.reuse, c[0x0][0x198], RZ ;  /* 0x000066000a007a10 */ /* 0x040fe20007ffe0ff */
[----:B------:R-:W-:-:S03]  /*536e0*/  IMAD.WIDE R6, R10, 0x2, R2 ;  /* 0x000000020a067825 */ /* 0x000fc600078e0202 */
[----:B------:R-:W-:Y:S01]  /*536f0*/  LOP3.LUT R26, R26, 0x40, RZ, 0x3c, !PT ;  /* 0x000000401a1a7812 */ /* 0x000fe200078e3cff */
[----:B------:R-:W-:Y:S01]  /*53700*/  IMAD.WIDE R10, R10, 0x2, R24 ;  /* 0x000000020a0a7825 */ /* 0x000fe200078e0218 */
[----:B------:R-:W-:Y:S01]  /*53710*/  ISETP.GE.AND P3, PT, R12, c[0x0][0x17c], PT ;  /* 0x00005f000c007a0c */ /* 0x000fe20003f66270 */
[----:B------:R-:W-:Y:S04]  /*53720*/  @P6 STG.E.U16 [R6.64], R5 ;  /* 0x0000000506006986 */ /* 0x000fe8000c101506 */
[----:B------:R-:W3:Y:S04]  /*53730*/  LDL.LU R12, [R1+0x14f4] ;  /* 0x0014f400010c7983 */ /* 0x000ee80000300800 */
[----:B------:R-:W-:Y:S04]  /*53740*/  @P4 STG.E.U16 [R10.64], R4 ;  /* 0x000000040a004986 */ /* 0x000fe8000c101506 */
[----:B------:R-:W0:Y:S01]  /*53750*/  LDS.128 R4, [R26] ;  /* 0x000000001a047984 */ /* 0x000e220000000c00 */
[----:B------:R-:W-:-:S02]  /*53760*/  ISETP.LT.AND P5, PT, R28, c[0x0][0x178], !P0 ;  /* 0x00005e001c007a0c */ /* 0x000fc400047a1270 */
[----:B------:R-:W-:Y:S01]  /*53770*/  ISETP.LT.AND P0, PT, R29, c[0x0][0x178], !P0 ;  /* 0x00005e001d007a0c */ /* 0x000fe20004701270 */
[----:B------:R-:W4:Y:S04]  /*53780*/  LDL.LU R15, [R1+0x14f8] ;  /* 0x0014f800010f7983 */ /* 0x000f280000300800 */
[----:B------:R-:W5:Y:S04]  /*53790*/  LDL.LU R29, [R1+0x60] ;  /* 0x00006000011d7983 */ /* 0x000f680000300800 */
[----:B0-----:R0:W-:Y:S04]  /*537a0*/  STL [R1+0x1630], R5 ;  /* 0x0016300501007387 */ /* 0x0011e80000100800 */
[----:B0-----:R-:W4:Y:S04]  /*537b0*/  LDL R5, [R1+0x7c8] ;  /* 0x0007c80001057983 */ /* 0x001f280000100800 */
[----:B------:R-:W-:Y:S04]  /*537c0*/  STL [R1+0x15ec], R6 ;  /* 0x0015ec0601007387 */ /* 0x000fe80000100800 */
[----:B------:R0:W-:Y:S04]  /*537d0*/  STL [R1+0x15e8], R7 ;  /* 0x0015e80701007387 */ /* 0x0001e80000100800 */
[----:B0-----:R-:W5:Y:S01]  /*537e0*/  LDL.LU R7, [R1+0x14fc] ;  /* 0x0014fc0001077983 */ /* 0x001f620000300800 */
[----:B------:R-:W-:-:S02]  /*537f0*/  IMAD.SHL.U32 R6, R27, 0x800, RZ ;  /* 0x000008001b067824 */ /* 0x000fc400078e00ff */
[----:B------:R-:W-:Y:S01]  /*53800*/  IMAD.WIDE R8, R0, 0x2, R2 ;  /* 0x0000000200087825 */ /* 0x000fe200078e0202 */
[----:B------:R-:W-:Y:S02]  /*53810*/  ISETP.LT.AND P6, PT, R28, c[0x0][0x178], !P1 ;  /* 0x00005e001c007a0c */ /* 0x000fe40004fc1270 */
[----:B------:R-:W-:-:S05]  /*53820*/  LOP3.LUT R6, R6, 0x3000, RZ, 0xc0, !PT ;  /* 0x0000300006067812 */ /* 0x000fca00078ec0ff */
[----:B------:R-:W-:-:S05]  /*53830*/  IMAD R6, R17, 0x10, R6 ;  /* 0x0000001011067824 */ /* 0x000fca00078e0206 */
[----:B------:R-:W-:Y:S02]  /*53840*/  LOP3.LUT R6, R6, 0x60, RZ, 0x3c, !PT ;  /* 0x0000006006067812 */ /* 0x000fe400078e3cff */
[----:B------:R-:W-:Y:S01]  /*53850*/  PRMT R18, R14, 0x7632, R18 ;  /* 0x000076320e127816 */ /* 0x000fe20000000012 */
[----:B--2---:R0:W-:Y:S02]  /*53860*/  @P5 STG.E.U16 [R8.64], R16 ;  /* 0x0000001008005986 */ /* 0x0041e4000c101506 */
[----:B0-----:R-:W-:Y:S02]  /*53870*/  IADD3 R8, R0, c[0x0][0x198], RZ ;  /* 0x0000660000087a10 */ /* 0x001fe40007ffe0ff */
[----:B------:R-:W-:-:S03]  /*53880*/  PRMT R9, R16, 0x7632, R9 ;  /* 0x0000763210097816 */ /* 0x000fc60000000009 */
[----:B------:R-:W-:Y:S01]  /*53890*/  IMAD.WIDE R10, R8, 0x2, R2 ;  /* 0x00000002080a7825 */ /* 0x000fe200078e0202 */
[----:B---3--:R-:W-:-:S03]  /*538a0*/  ISETP.GE.AND P4, PT, R12, c[0x0][0x17c], PT ;  /* 0x00005f000c007a0c */ /* 0x008fc60003f86270 */
[----:B------:R-:W-:Y:S01]  /*538b0*/  IMAD.WIDE R12, R0, 0x2, R24 ;  /* 0x00000002000c7825 */ /* 0x000fe200078e0218 */
[----:B------:R-:W-:-:S04]  /*538c0*/  IADD3 R0, R8, c[0x0][0x198], RZ ;  /* 0x0000660008007a10 */ /* 0x000fc80007ffe0ff */
[----:B------:R0:W-:Y:S04]  /*538d0*/  @P0 STG.E.U16 [R12.64], R14 ;  /* 0x0000000e0c000986 */ /* 0x0001e8000c101506 */
[----:B------:R-:W-:Y:S01]  /*538e0*/  @P6 STG.E.U16 [R10.64], R9 ;  /* 0x000000090a006986 */ /* 0x000fe2000c101506 */
[----:B0-----:R-:W-:-:S03]  /*538f0*/  IMAD.WIDE R12, R8, 0x2, R24 ;  /* 0x00000002080c7825 */ /* 0x001fc600078e0218 */
[----:B------:R-:W0:Y:S01]  /*53900*/  LDS.128 R8, [R6] ;  /* 0x0000000006087984 */ /* 0x000e220000000c00 */
[----:B------:R-:W-:-:S03]  /*53910*/  ISETP.LT.AND P5, PT, R28, c[0x0][0x178], !P2 ;  /* 0x00005e001c007a0c */ /* 0x000fc600057a1270 */
[----:B------:R-:W2:Y:S04]  /*53920*/  LDL.LU R28, [R1+0x1634] ;  /* 0x00163400011c7983 */ /* 0x000ea80000300800 */
[----:B------:R-:W3:Y:S01]  /*53930*/  LDL.LU R27, [R1+0x70] ;  /* 0x00007000011b7983 */ /* 0x000ee20000300800 */
[----:B----4-:R-:W-:Y:S02]  /*53940*/  ISETP.LT.AND P1, PT, R5, c[0x0][0x178], !P1 ;  /* 0x00005e0005007a0c */ /* 0x010fe40004f21270 */
[----:B-----5:R-:W-:Y:S02]  /*53950*/  ISETP.GE.AND P6, PT, R7, c[0x0][0x17c], PT ;  /* 0x00005f0007007a0c */ /* 0x020fe40003fc6270 */
[----:B------:R-:W4:Y:S04]  /*53960*/  LDL.LU R7, [R1+0x1504] ;  /* 0x0015040001077983 */ /* 0x000f280000300800 */
[----:B0-----:R0:W-:Y:S05]  /*53970*/  STL [R1+0x15f4], R10 ;  /* 0x0015f40a01007387 */ /* 0x0011ea0000100800 */
[----:B------:R1:W-:Y:S04]  /*53980*/  @P1 STG.E.U16 [R12.64], R18 ;  /* 0x000000120c001986 */ /* 0x0003e8000c101506 */
[----:B0-----:R-:W5:Y:S04]  /*53990*/  LDL R10, [R1+0x7c4] ;  /* 0x0007c400010a7983 */ /* 0x001f680000100800 */
[----:B------:R-:W-:Y:S04]  /*539a0*/  STL [R1+0x15f0], R11 ;  /* 0x0015f00b01007387 */ /* 0x000fe80000100800 */
[----:B-1----:R-:W2:Y:S01]  /*539b0*/  LDL.LU R13, [R1+0x1500] ;  /* 0x00150000010d7983 */ /* 0x002ea20000300800 */
[----:B------:R-:W-:-:S02]  /*539c0*/  ISETP.LT.AND P2, PT, R5, c[0x0][0x178], !P2 ;  /* 0x00005e0005007a0c */ /* 0x000fc40005741270 */
[----:B------:R-:W-:Y:S01]  /*539d0*/  ISETP.GE.AND P0, PT, R15, c[0x0][0x17c], PT ;  /* 0x00005f000f007a0c */ /* 0x000fe20003f06270 */
[----:B------:R-:W-:-:S04]  /*539e0*/  IMAD.WIDE R14, R0, 0x2, R2 ;  /* 0x00000002000e7825 */ /* 0x000fc800078e0202 */
[C---:B------:R-:W-:Y:S01]  /*539f0*/  IMAD.WIDE R16, R0.reuse, 0x2, R24 ;  /* 0x0000000200107825 */ /* 0x040fe200078e0218 */
[----:B------:R0:W-:Y:S05]  /*53a00*/  @P5 STG.E.U16 [R14.64], R29 ;  /* 0x0000001d0e005986 */ /* 0x0001ea000c101506 */
[----:B------:R1:W-:Y:S01]  /*53a10*/  @P2 STG.E.U16 [R16.64], R19 ;  /* 0x0000001310002986 */ /* 0x0003e2000c101506 */
[----:B0-----:R-:W-:-:S04]  /*53a20*/  IADD3 R14, R0, c[0x0][0x198], RZ ;  /* 0x00006600000e7a10 */ /* 0x001fc80007ffe0ff */
[----:B------:R-:W-:Y:S02]  /*53a30*/  IADD3 R0, R14, c[0x0][0x198], RZ ;  /* 0x000066000e007a10 */ /* 0x000fe40007ffe0ff */
[----:B------:R-:W-:Y:S02]  /*53a40*/  PRMT R21, R29, 0x7632, R21 ;  /* 0x000076321d157816 */ /* 0x000fe40000000015 */
[----:B------:R-:W-:Y:S01]  /*53a50*/  PRMT R20, R19, 0x7632, R20 ;  /* 0x0000763213147816 */ /* 0x000fe20000000014 */
[C---:B-1----:R-:W-:Y:S01]  /*53a60*/  IMAD.WIDE R16, R0.reuse, 0x2, R2 ;  /* 0x0000000200107825 */ /* 0x042fe200078e0202 */
[----:B------:R-:W4:Y:S03]  /*53a70*/  LDL.LU R29, [R1+0x90] ;  /* 0x00009000011d7983 */ /* 0x000f260000300800 */
[----:B------:R-:W-:Y:S01]  /*53a80*/  IMAD.WIDE R18, R0, 0x2, R24 ;  /* 0x0000000200127825 */ /* 0x000fe200078e0218 */
[----:B-----5:R-:W-:-:S02]  /*53a90*/  ISETP.LT.AND P2, PT, R10, c[0x0][0x178], !P3 ;  /* 0x00005e000a007a0c */ /* 0x020fc40005f41270 */
[C---:B------:R-:W-:Y:S02]  /*53aa0*/  ISETP.LT.AND P3, PT, R5.reuse, c[0x0][0x178], !P3 ;  /* 0x00005e0005007a0c */ /* 0x040fe40005f61270 */
[----:B------:R-:W-:Y:S02]  /*53ab0*/  ISETP.LT.AND P5, PT, R10, c[0x0][0x178], !P4 ;  /* 0x00005e000a007a0c */ /* 0x000fe400067a1270 */
[----:B------:R-:W-:Y:S02]  /*53ac0*/  ISETP.LT.AND P4, PT, R5, c[0x0][0x178], !P4 ;  /* 0x00005e0005007a0c */ /* 0x000fe40006781270 */
[----:B--2---:R-:W-:Y:S01]  /*53ad0*/  ISETP.GE.AND P1, PT, R13, c[0x0][0x17c], PT ;  /* 0x00005f000d007a0c */ /* 0x004fe20003f26270 */
[----:B------:R-:W-:-:S04]  /*53ae0*/  IMAD.WIDE R12, R14, 0x2, R2 ;  /* 0x000000020e0c7825 */ /* 0x000fc800078e0202 */
[----:B------:R-:W-:Y:S01]  /*53af0*/  IMAD.WIDE R14, R14, 0x2, R24 ;  /* 0x000000020e0e7825 */ /* 0x000fe200078e0218 */
[----:B------:R0:W-:Y:S04]  /*53b00*/  @P2 STG.E.U16 [R12.64], R21 ;  /* 0x000000150c002986 */ /* 0x0001e8000c101506 */
[----:B------:R-:W-:Y:S04]  /*53b10*/  @P3 STG.E.U16 [R14.64], R20 ;  /* 0x000000140e003986 */ /* 0x000fe8000c101506 */
[----:B---3--:R-:W-:Y:S04]  /*53b20*/  @P5 STG.E.U16 [R16.64], R27 ;  /* 0x0000001b10005986 */ /* 0x008fe8000c101506 */
[----:B------:R-:W-:Y:S04]  /*53b30*/  @P4 STG.E.U16 [R18.64], R4 ;  /* 0x0000000412004986 */ /* 0x000fe8000c101506 */
[----:B------:R-:W1:Y:S04]  /*53b40*/  LDS.128 R16, [R23+0x800] ;  /* 0x0008000017107984 */ /* 0x000e680000000c00 */
[----:B0-----:R-:W2:Y:S04]  /*53b50*/  LDL.LU R13, [R1+0x1508] ;  /* 0x00150800010d7983 */ /* 0x001ea80000300800 */
[----:B-1----:R-:W-:Y:S04]  /*53b60*/  STL [R1+0x24], R17 ;  /* 0x0000241101007387 */ /* 0x002fe80000100800 */
[----:B------:R-:W-:Y:S04]  /*53b70*/  STL [R1+0x2c], R19 ;  /* 0x00002c1301007387 */ /* 0x000fe80000100800 */
[----:B------:R-:W3:Y:S01]  /*53b80*/  LDL.LU R21, [R1+0x150c] ;  /* 0x00150c0001157983 */ /* 0x000ee20000300800 */
[----:B------:R-:W-:-:S02]  /*53b90*/  ISETP.LT.AND P4, PT, R10, c[0x0][0x178], !P0 ;  /* 0x00005e000a007a0c */ /* 0x000fc40004781270 */
[----:B------:R-:W-:Y:S02]  /*53ba0*/  IADD3 R14, R0, c[0x0][0x198], RZ ;  /* 0x00006600000e7a10 */ /* 0x000fe40007ffe0ff */
[----:B------:R-:W-:Y:S02]  /*53bb0*/  PRMT R20, R27, 0x7632, R20 ;  /* 0x000076321b147816 */ /* 0x000fe40000000014 */
[----:B------:R-:W-:Y:S02]  /*53bc0*/  ISETP.LT.AND P0, PT, R5, c[0x0][0x178], !P0 ;  /* 0x00005e0005007a0c */ /* 0x000fe40004701270 */
[----:B------:R-:W-:Y:S02]  /*53bd0*/  IADD3 R0, R14, c[0x0][0x198], RZ ;  /* 0x000066000e007a10 */ /* 0x000fe40007ffe0ff */
[----:B------:R-:W-:Y:S02]  /*53be0*/  PRMT R4, R4, 0x7632, R4 ;  /* 0x0000763204047816 */ /* 0x000fe40000000004 */
[----:B----4-:R-:W-:Y:S01]  /*53bf0*/  ISETP.GE.AND P2, PT, R7, c[0x0][0x17c], PT ;  /* 0x00005f0007007a0c */ /* 0x010fe20003f46270 */
[----:B------:R-:W-:-:S05]  /*53c00*/  IMAD.MOV.U32 R7, RZ, RZ, R18 ;  /* 0x000000ffff077224 */ /* 0x000fca00078e0012 */
[----:B------:R0:W-:Y:S04]  /*53c10*/  STL [R1+0x15f8], R7 ;  /* 0x0015f80701007387 */ /* 0x0001e80000100800 */
[----:B------:R-:W4:Y:S04]  /*53c20*/  LDL.LU R27, [R1+0xb0] ;  /* 0x0000b000011b7983 */ /* 0x000f280000300800 */
[----:B0-----:R-:W5:Y:S01]  /*53c30*/  LDL.LU R7, [R1+0x1510] ;  /* 0x0015100001077983 */ /* 0x001f620000300800 */
[----:B--2---:R-:W-:Y:S01]  /*53c40*/  ISETP.GE.AND P3, PT, R13, c[0x0][0x17c], PT ;  /* 0x00005f000d007a0c */ /* 0x004fe20003f66270 */
[----:B------:R-:W-:-:S05]  /*53c50*/  IMAD.WIDE R12, R14, 0x2, R2 ;  /* 0x000000020e0c7825 */ /* 0x000fca00078e0202 */
[----:B------:R0:W-:Y:S01]  /*53c60*/  @P4 STG.E.U16 [R12.64], R20 ;  /* 0x000000140c004986 */ /* 0x0001e2000c101506 */
[----:B---3--:R-:W-:-:S03]  /*53c70*/  ISETP.GE.AND P4, PT, R21, c[0x0][0x17c], PT ;  /* 0x00005f0015007a0c */ /* 0x008fc60003f86270 */
[----:B------:R-:W0:Y:S01]  /*53c80*/  S2R R21, SR_TID.X ;  /* 0x0000000000157919 */ /* 0x000e220000002100 */
[----:B------:R-:W-:Y:S01]  /*53c90*/  IMAD.WIDE R14, R14, 0x2, R24 ;  /* 0x000000020e0e7825 */ /* 0x000fe200078e0218 */
[----:B0-----:R-:W-:-:S03]  /*53ca0*/  LOP3.LUT R13, R21, 0x7f, RZ, 0xc0, !PT ;  /* 0x0000007f150d7812 */ /* 0x001fc600078ec0ff */
[----:B------:R-:W-:-:S05]  /*53cb0*/  IMAD.SHL.U32 R21, R21, 0x800, RZ ;  /* 0x0000080015157824 */ /* 0x000fca00078e00ff */
[----:B------:R-:W-:-:S05]  /*53cc0*/  LOP3.LUT R21, R21, 0x3000, RZ, 0xc0, !PT ;  /* 0x0000300015157812 */ /* 0x000fca00078ec0ff */
[----:B------:R-:W-:Y:S01]  /*53cd0*/  IMAD R21, R13, 0x10, R21 ;  /* 0x000000100d157824 */ /* 0x000fe200078e0215 */
[----:B------:R-:W-:Y:S04]  /*53ce0*/  @P0 STG.E.U16 [R14.64], R4 ;  /* 0x000000040e000986 */ /* 0x000fe8000c101506 */
[----:B------:R-:W-:-:S05]  /*53cf0*/  LOP3.LUT R21, R21, 0x20, RZ, 0x3c, !PT ;  /* 0x0000002015157812 */ /* 0x000fca00078e3cff */
[----:B------:R-:W0:Y:S04]  /*53d00*/  LDS.128 R12, [R21+0x800] ;  /* 0x00080000150c7984 */ /* 0x000e280000000c00 */
[----:B0-----:R0:W-:Y:S04]  /*53d10*/  STL.64 [R1+0x1600], R14 ;  /* 0x0016000e01007387 */ /* 0x0011e80000100a00 */
[----:B0-----:R-:W2:Y:S01]  /*53d20*/  LDL.LU R15, [R1+0x1514] ;  /* 0x00151400010f7983 */ /* 0x001ea20000300800 */
[----:B------:R-:W-:Y:S02]  /*53d30*/  ISETP.LT.AND P5, PT, R10, c[0x0][0x178], !P6 ;  /* 0x00005e000a007a0c */ /* 0x000fe400077a1270 */
[----:B------:R-:W-:Y:S01]  /*53d40*/  ISETP.LT.AND P6, PT, R5, c[0x0][0x178], !P6 ;  /* 0x00005e0005007a0c */ /* 0x000fe200077c1270 */
[----:B------:R-:W-:-:S02]  /*53d50*/  IMAD.MOV.U32 R23, RZ, RZ, R16 ;  /* 0x000000ffff177224 */ /* 0x000fc400078e0010 */
[----:B------:R-:W-:-:S04]  /*53d60*/  IMAD.WIDE R16, R0, 0x2, R2 ;  /* 0x0000000200107825 */ /* 0x000fc800078e0202 */
[----:B------:R-:W-:Y:S01]  /*53d70*/  IMAD.WIDE R18, R0, 0x2, R24 ;  /* 0x0000000200127825 */ /* 0x000fe200078e0218 */
[----:B------:R-:W-:-:S03]  /*53d80*/  PRMT R22, R29, 0x7632, R22 ;  /* 0x000076321d167816 */ /* 0x000fc60000000016 */
[----:B------:R0:W-:Y:S04]  /*53d90*/  @P5 STG.E.U16 [R16.64], R29 ;  /* 0x0000001d10005986 */ /* 0x0001e8000c101506 */
[----:B------:R1:W-:Y:S04]  /*53da0*/  @P6 STG.E.U16 [R18.64], R8 ;  /* 0x0000000812006986 */ /* 0x0003e8000c101506 */
[----:B0-----:R-:W3:Y:S01]  /*53db0*/  LDL.LU R29, [R1+0xc0] ;  /* 0x0000c000011d7983 */ /* 0x001ee20000300800 */
[----:B------:R-:W-:Y:S02]  /*53dc0*/  ISETP.LT.AND P0, PT, R10, c[0x0][0x178], !P1 ;  /* 0x00005e000a007a0c */ /* 0x000fe40004f01270 */
[----:B------:R-:W-:-:S02]  /*53dd0*/  ISETP.LT.AND P1, PT, R5, c[0x0][0x178], !P1 ;  /* 0x00005e0005007a0c */ /* 0x000fc40004f21270 */
[----:B------:R-:W-:Y:S02]  /*53de0*/  IADD3 R4, R0, c[0x0][0x198], RZ ;  /* 0x0000660000047a10 */ /* 0x000fe40007ffe0ff */
[----:B-1----:R-:W-:-:S03]  /*53df0*/  PRMT R8, R8, 0x7632, R8 ;  /* 0x0000763208087816 */ /* 0x002fc60000000008 */
[----:B------:R-:W-:-:S04]  /*53e00*/  IMAD.WIDE R16, R4, 0x2, R2 ;  /* 0x0000000204107825 */ /* 0x000fc800078e0202 */
[----:B------:R-:W-:Y:S01]  /*53e10*/  IMAD.WIDE R18, R4, 0x2, R24 ;  /* 0x0000000204127825 */ /* 0x000fe200078e0218 */
[----:B------:R-:W-:Y:S01]  /*53e20*/  @P0 STG.E.U16 [R16.64], R22 ;  /* 0x0000001610000986 */ /* 0x000fe2000c101506 */
[----:B--2---:R-:W-:-:S03]  /*53e30*/  ISETP.GE.AND P6, PT, R15, c[0x0][0x17c], PT ;  /* 0x00005f000f007a0c */ /* 0x004fc60003fc6270 */
[----:B------:R-:W2:Y:S04]  /*53e40*/  LDL.LU R15, [R1+0x151c] ;  /* 0x00151c00010f7983 */ /* 0x000ea80000300800 */
[----:B------:R-:W-:Y:S04]  /*53e50*/  @P1 STG.E.U16 [R18.64], R8 ;  /* 0x0000000812001986 */ /* 0x000fe8000c101506 */
[----:B------:R-:W0:Y:S01]  /*53e60*/  LDS.128 R16, [R26+0x800] ;  /* 0x000800001a107984 */ /* 0x000e220000000c00 */
[----:B------:R-:W-:Y:S02]  /*53e70*/  ISETP.LT.AND P5, PT, R10, c[0x0][0x178], !P2 ;  /* 0x00005e000a007a0c */ /* 0x000fe400057a1270 */
[----:B------:R-:W-:Y:S01]  /*53e80*/  IADD3 R0, R4, c[0x0][0x198], RZ ;  /* 0x0000660004007a10 */ /* 0x000fe20007ffe0ff */
[----:B------:R-:W3:Y:S01]  /*53e90*/  LDL.LU R14, [R1+0x1518] ;  /* 0x00151800010e7983 */ /* 0x000ee20000300800 */
[----:B------:R-:W-:-:S03]  /*53ea0*/  ISETP.LT.AND P2, PT, R5, c[0x0][0x178], !P2 ;  /* 0x00005e0005007a0c */ /* 0x000fc60005741270 */
[----:B------:R-:W-:-:S06]  /*53eb0*/  IMAD.WIDE R20, R0, 0x2, R2 ;  /* 0x0000000200147825 */ /* 0x000fcc00078e0202 */
[----:B----4-:R1:W-:Y:S01]  /*53ec0*/  @P5 STG.E.U16 [R20.64], R27 ;  /* 0x0000001b14005986 */ /* 0x0103e2000c101506 */
[----:B-----5:R-:W-:Y:S01]  /*53ed0*/  ISETP.GE.AND P0, PT, R7, c[0x0][0x17c], PT ;  /* 0x00005f0007007a0c */ /* 0x020fe20003f06270 */
[----:B-1----:R-:W-:-:S05]  /*53ee0*/  IMAD.WIDE R20, R0, 0x2, R24 ;  /* 0x0000000200147825 */ /* 0x002fca00078e0218 */
[----:B------:R1:W-:Y:S04]  /*53ef0*/  @P2 STG.E.U16 [R20.64], R23 ;  /* 0x0000001714002986 */ /* 0x0003e8000c101506 */
[----:B0-----:R-:W-:Y:S04]  /*53f00*/  STL.64 [R1+0x1628], R16 ;  /* 0x0016281001007387 */ /* 0x001fe80000100a00 */
[----:B------:R-:W-:Y:S04]  /*53f10*/  STL.64 [R1+0x1608], R18 ;  /* 0x0016081201007387 */ /* 0x000fe80000100a00 */
[----:B------:R-:W4:Y:S01]  /*53f20*/  LDL.LU R7, [R1+0xa0] ;  /* 0x0000a00001077983 */ /* 0x000f220000300800 */
[----:B------:R-:W-:-:S02]  /*53f30*/  ISETP.LT.AND P1, PT, R10, c[0x0][0x178], !P3 ;  /* 0x00005e000a007a0c */ /* 0x000fc40005f21270 */
[----:B------:R-:W-:Y:S02]  /*53f40*/  ISETP.LT.AND P3, PT, R5, c[0x0][0x178], !P3 ;  /* 0x00005e0005007a0c */ /* 0x000fe40005f61270 */
[----:B------:R-:W-:Y:S02]  /*53f50*/  IADD3 R4, R0, c[0x0][0x198], RZ ;  /* 0x0000660000047a10 */ /* 0x000fe40007ffe0ff */
[----:B--2---:R-:W-:Y:S02]  /*53f60*/  ISETP.GE.AND P2, PT, R15, c[0x0][0x17c], PT ;  /* 0x00005f000f007a0c */ /* 0x004fe40003f46270 */
[----:B------:R-:W2:Y:S01]  /*53f70*/  LDL.LU R15, [R1+0x1520] ;  /* 0x00152000010f7983 */ /* 0x000ea20000300800 */
[----:B------:R-:W-:Y:S02]  /*53f80*/  ISETP.LT.AND P5, PT, R10, c[0x0][0x178], !P4 ;  /* 0x00005e000a007a0c */ /* 0x000fe400067a1270 */
[C---:B------:R-:W-:Y:S02]  /*53f90*/  IADD3 R0, R4.reuse, c[0x0][0x198], RZ ;  /* 0x0000660004007a10 */ /* 0x040fe40007ffe0ff */
[----:B------:R-:W-:Y:S01]  /*53fa0*/  PRMT R28, R27, 0x7632, R28 ;  /* 0x000076321b1c7816 */ /* 0x000fe2000000001c */
[----:B------:R-:W-:Y:S01]  /*53fb0*/  IMAD.WIDE R26, R4, 0x2, R2 ;  /* 0x00000002041a7825 */ /* 0x000fe200078e0202 */
[----:B------:R-:W-:-:S03]  /*53fc0*/  PRMT R8, R23, 0x7632, R8 ;  /* 0x0000763217087816 */ /* 0x000fc60000000008 */
[----:B-1----:R-:W-:Y:S01]  /*53fd0*/  IMAD.WIDE R20, R4, 0x2, R24 ;  /* 0x0000000204147825 */ /* 0x002fe200078e0218 */
[----:B------:R-:W-:Y:S03]  /*53fe0*/  @P1 STG.E.U16 [R26.64], R28 ;  /* 0x0000001c1a001986 */ /* 0x000fe6000c101506 */
[----:B------:R-:W-:Y:S01]  /*53ff0*/  IMAD.WIDE R22, R0, 0x2, R2 ;  /* 0x0000000200167825 */ /* 0x000fe200078e0202 */
[----:B------:R0:W-:Y:S04]  /*54000*/  @P3 STG.E.U16 [R20.64], R8 ;  /* 0x0000000814003986 */ /* 0x0001e8000c101506 */
[----:B---3--:R1:W-:Y:S04]  /*54010*/  @P5 STG.E.U16 [R22.64], R29 ;  /* 0x0000001d16005986 */ /* 0x0083e8000c101506 */
[----:B------:R-:W3:Y:S01]  /*54020*/  LDS.128 R20, [R6+0x800] ;  /* 0x0008000006147984 */ /* 0x000ee20000000c00 */
[----:B------:R-:W-:-:S02]  /*54030*/  ISETP.LT.AND P4, PT, R5, c[0x0][0x178], !P4 ;  /* 0x00005e0005007a0c */ /* 0x000fc40006781270 */
[----:B------:R-:W-:Y:S02]  /*54040*/  ISETP.LT.AND P3, PT, R10, c[0x0][0x178], !P6 ;  /* 0x00005e000a007a0c */ /* 0x000fe40007761270 */
[----:B------:R-:W-:Y:S02]  /*54050*/  ISETP.LT.AND P6, PT, R5, c[0x0][0x178], !P6 ;  /* 0x00005e0005007a0c */ /* 0x000fe400077c1270 */
[C---:B0-----:R-:W-:Y:S01]  /*54060*/  IADD3 R8, R0.reuse, c[0x0][0x198], RZ ;  /* 0x0000660000087a10 */ /* 0x041fe20007ffe0ff */
[----:B------:R-:W-:Y:S01]  /*54070*/  IMAD.WIDE R16, R0, 0x2, R24 ;  /* 0x0000000200107825 */ /* 0x000fe200078e0218 */
[----:B------:R-:W-:Y:S01]  /*54080*/  ISETP.LT.AND P5, PT, R10, c[0x0][0x178], !P0 ;  /* 0x00005e000a007a0c */ /* 0x000fe200047a1270 */
[----:B------:R-:W5:Y:S01]  /*54090*/  LDL.LU R5, [R1+0x1630] ;  /* 0x0016300001057983 */ /* 0x000f620000300800 */
[C---:B------:R-:W-:Y:S01]  /*540a0*/  IADD3 R4, R8.reuse, c[0x0][0x198], RZ ;  /* 0x0000660008047a10 */ /* 0x040fe20007ffe0ff */
[----:B------:R-:W-:Y:S01]  /*540b0*/  IMAD.WIDE R18, R8, 0x2, R2 ;  /* 0x0000000208127825 */ /* 0x000fe200078e0202 */
[----:B------:R-:W-:-:S02]  /*540c0*/  PRMT R11, R29, 0x7632, R11 ;  /* 0x000076321d0b7816 */ /* 0x000fc4000000000b */
[----:B------:R-:W-:Y:S01]  /*540d0*/  PRMT R0, R12, 0x7632, R0 ;  /* 0x000076320c007816 */ /* 0x000fe20000000000 */
[----:B-1----:R-:W-:Y:S01]  /*540e0*/  IMAD.WIDE R28, R8, 0x2, R24 ;  /* 0x00000002081c7825 */ /* 0x002fe200078e0218 */
[----:B------:R-:W-:Y:S01]  /*540f0*/  ISETP.GE.AND P1, PT, R14, c[0x0][0x17c], PT ;  /* 0x00005f000e007a0c */ /* 0x000fe20003f26270 */
[----:B------:R0:W-:Y:S02]  /*54100*/  @P4 STG.E.U16 [R16.64], R12 ;  /* 0x0000000c10004986 */ /* 0x0001e4000c101506 */
[----:B------:R-:W-:Y:S02]  /*54110*/  IMAD.WIDE R26, R4, 0x2, R2 ;  /* 0x00000002041a7825 */ /* 0x000fe400078e0202 */
[----:B------:R-:W-:Y:S04]  /*54120*/  @P3 STG.E.U16 [R18.64], R11 ;  /* 0x0000000b12003986 */ /* 0x000fe8000c101506 */
[----:B------:R-:W-:Y:S04]  /*54130*/  @P6 STG.E.U16 [R28.64], R0 ;  /* 0x000000001c006986 */ /* 0x000fe8000c101506 */
[----:B----4-:R-:W-:Y:S01]  /*54140*/  @P5 STG.E.U16 [R26.64], R7 ;  /* 0x000000071a005986 */ /* 0x010fe2000c101506 */
[----:B0-----:R-:W-:-:S03]  /*54150*/  PRMT R12, R7, 0x7632, R12 ;  /* 0x00007632070c7816 */ /* 0x001fc6000000000c */
[----:B---3--:R0:W-:Y:S04]  /*54160*/  STL [R1+0x15e4], R23 ;  /* 0x0015e41701007387 */ /* 0x0081e80000100800 */
[----:B0-----:R-:W3:Y:S04]  /*54170*/  LDL.LU R23, [R1+0x7c8] ;  /* 0x0007c80001177983 */ /* 0x001ee80000300800 */
[----:B------:R-:W4:Y:S04]  /*54180*/  LDL.LU R14, [R1+0x1524] ;  /* 0x00152400010e7983 */ /* 0x000f280000300800 */
[----:B------:R-:W5:Y:S04]  /*54190*/  LDL.LU R6, [R1+0x80] ;  /* 0x0000800001067983 */ /* 0x000f680000300800 */
[----:B------:R-:W5:Y:S04]  /*541a0*/  LDL.LU.64 R16, [R1+0x1628] ;  /* 0x0016280001107983 */ /* 0x000f680000300a00 */
[----:B------:R-:W5:Y:S04]  /*541b0*/  LDL.LU R11, [R1+0x1528] ;  /* 0x00152800010b7983 */ /* 0x000f680000300800 */
[----:B------:R-:W5:Y:S01]  /*541c0*/  LDL.LU R7, [R1+0x152c] ;  /* 0x00152c0001077983 */ /* 0x000f620000300800 */
[----:B--2---:R-:W-:-:S03]  /*541d0*/  ISETP.GE.AND P4, PT, R15, c[0x0][0x17c], PT ;  /* 0x00005f000f007a0c */ /* 0x004fc60003f86270 */
[----:B------:R-:W2:Y:S01]  /*541e0*/  LDL.LU R15, [R1+0x54] ;  /* 0x00005400010f7983 */ /* 0x000ea20000300800 */
[----:B------:R-:W-:Y:S02]  /*541f0*/  ISETP.LT.AND P5, PT, R10, c[0x0][0x178], !P2 ;  /* 0x00005e000a007a0c */ /* 0x000fe400057a1270 */
[C---:B---3--:R-:W-:Y:S02]  /*54200*/  ISETP.LT.AND P0, PT, R23.reuse, c[0x0][0x178], !P0 ;  /* 0x00005e0017007a0c */ /* 0x048fe40004701270 */
[----:B------:R-:W-:Y:S02]  /*54210*/  ISETP.LT.AND P3, PT, R23, c[0x0][0x178], !P2 ;  /* 0x00005e0017007a0c */ /* 0x000fe40005761270 */
[----:B----4-:R-:W-:Y:S01]  /*54220*/  ISETP.GE.AND P2, PT, R14, c[0x0][0x17c], PT ;  /* 0x00005f000e007a0c */ /* 0x010fe20003f46270 */
[----:B--2---:R0:W-:Y:S04]  /*54230*/  STL [R1+0x1620], R15 ;  /* 0x0016200f01007387 */ /* 0x0041e80000100800 */
[----:B-----5:R-:W-:Y:S01]  /*54240*/  STL.64 [R1+0x1610], R16 ;  /* 0x0016101001007387 */ /* 0x020fe20000100a00 */
[----:B0-----:R-:W-:-:S05]  /*54250*/  IMAD.WIDE R14, R4, 0x2, R24 ;  /* 0x00000002040e7825 */ /* 0x001fca00078e0218 */
[----:B------:R0:W-:Y:S01]  /*54260*/  @P0 STG.E.U16 [R14.64], R16 ;  /* 0x000000100e000986 */ /* 0x0001e2000c101506 */
[----:B------:R-:W-:-:S03]  /*54270*/  ISETP.GE.AND P0, PT, R11, c[0x0][0x17c], PT ;  /* 0x00005f000b007a0c */ /* 0x000fc60003f06270 */
[----:B------:R-:W2:Y:S01]  /*54280*/  LDL.LU R11, [R1+0x1530] ;  /* 0x00153000010b7983 */ /* 0x000ea20000300800 */
[----:B------:R-:W-:Y:S02]  /*54290*/  IADD3 R8, R4, c[0x0][0x198], RZ ;  /* 0x0000660004087a10 */ /* 0x000fe40007ffe0ff */
[----:B------:R-:W-:Y:S02]  /*542a0*/  ISETP.LT.AND P6, PT, R10, c[0x0][0x178], !P1 ;  /* 0x00005e000a007a0c */ /* 0x000fe40004fc1270 */
[----:B------:R-:W-:Y:S02]  /*542b0*/  ISETP.LT.AND P1, PT, R23, c[0x0][0x178], !P1 ;  /* 0x00005e0017007a0c */ /* 0x000fe40004f21270 */
[C---:B------:R-:W-:Y:S01]  /*542c0*/  IADD3 R0, R8.reuse, c[0x0][0x198], RZ ;  /* 0x0000660008007a10 */ /* 0x040fe20007ffe0ff */
[----:B------:R-:W-:Y:S01]  /*542d0*/  IMAD.WIDE R18, R8, 0x2, R2 ;  /* 0x0000000208127825 */ /* 0x000fe200078e0202 */
[----:B------:R-:W-:-:S03]  /*542e0*/  PRMT R4, R16, 0x7632, R4 ;  /* 0x0000763210047816 */ /* 0x000fc60000000004 */
[----:B------:R-:W-:Y:S01]  /*542f0*/  IMAD.WIDE R28, R8, 0x2, R24 ;  /* 0x00000002081c7825 */ /* 0x000fe200078e0218 */
[----:B------:R1:W-:Y:S03]  /*54300*/  @P5 STG.E.U16 [R18.64], R12 ;  /* 0x0000000c12005986 */ /* 0x0003e6000c101506 */
[C---:B------:R-:W-:Y:S01]  /*54310*/  IMAD.WIDE R26, R0.reuse, 0x2, R2 ;  /* 0x00000002001a7825 */ /* 0x040fe200078e0202 */
[----:B------:R-:W-:Y:S03]  /*54320*/  @P3 STG.E.U16 [R28.64], R4 ;  /* 0x000000041c003986 */ /* 0x000fe6000c101506 */
[----:B0-----:R-:W-:Y:S01]  /*54330*/  IMAD.WIDE R14, R0, 0x2, R24 ;  /* 0x00000002000e7825 */ /* 0x001fe200078e0218 */
[----:B------:R0:W-:Y:S01]  /*54340*/  @P6 STG.E.U16 [R26.64], R6 ;  /* 0x000000061a006986 */ /* 0x0001e2000c101506 */
[----:B------:R-:W-:-:S03]  /*54350*/  ISETP.GE.AND P3, PT, R7, c[0x0][0x17c], PT ;  /* 0x00005f0007007a0c */ /* 0x000fc60003f66270 */
[----:B-1----:R-:W3:Y:S01]  /*54360*/  LDL.LU R19, [R1+0x34] ;  /* 0x0000340001137983 */ /* 0x002ee20000300800 */
[----:B------:R-:W-:-:S03]  /*54370*/  PRMT R12, R6, 0x7632, R12 ;  /* 0x00007632060c7816 */ /* 0x000fc6000000000c */
[----:B------:R1:W-:Y:S04]  /*54380*/  @P1 STG.E.U16 [R14.64], R20 ;  /* 0x000000140e001986 */ /* 0x0003e8000c101506 */
[----:B0-----:R-:W4:Y:S04]  /*54390*/  LDL.LU R6, [R1+0x1534] ;  /* 0x0015340001067983 */ /* 0x001f280000300800 */
[----:B------:R-:W5:Y:S04]  /*543a0*/  LDL.LU R7, [R1+0x64] ;  /* 0x0000640001077983 */ /* 0x000f680000300800 */
[----:B-1----:R-:W3:Y:S04]  /*543b0*/  LDL.LU R15, [R1+0x1620] ;  /* 0x00162000010f7983 */ /* 0x002ee80000300800 */
[----:B------:R0:W-:Y:S01]  /*543c0*/  STL.64 [R1+0x1618], R20 ;  /* 0x0016181401007387 */ /* 0x0001e20000100a00 */
[----:B--2---:R-:W-:-:S03]  /*543d0*/  ISETP.GE.AND P1, PT, R11, c[0x0][0x17c], PT ;  /* 0x00005f000b007a0c */ /* 0x004fc60003f26270 */
[----:B------:R-:W2:Y:S01]  /*543e0*/  LDL.LU R11, [R1+0x1538] ;  /* 0x00153800010b7983 */ /* 0x000ea20000300800 */
[----:B------:R-:W-:Y:S02]  /*543f0*/  ISETP.LT.AND P5, PT, R10, c[0x0][0x178], !P4 ;  /* 0x00005e000a007a0c */ /* 0x000fe400067a1270 */
[----:B------:R-:W-:Y:S01]  /*54400*/  ISETP.LT.AND P4, PT, R23, c[0x0][0x178], !P4 ;  /* 0x00005e0017007a0c */ /* 0x000fe20006781270 */
[----:B------:R-:W2:Y:S01]  /*54410*/  LDL.LU R14, [R1+0x4] ;  /* 0x00000400010e7983 */ /* 0x000ea20000300800 */
[----:B------:R-:W-:Y:S02]  /*54420*/  IADD3 R8, R0, c[0x0][0x198], RZ ;  /* 0x0000660000087a10 */ /* 0x000fe40007ffe0ff */
[----:B------:R-:W-:Y:S02]  /*54430*/  ISETP.LT.AND P6, PT, R10, c[0x0][0x178], !P2 ;  /* 0x00005e000a007a0c */ /* 0x000fe400057c1270 */
[C---:B------:R-:W-:Y:S01]  /*54440*/  IADD3 R4, R8.reuse, c[0x0][0x198], RZ ;  /* 0x0000660008047a10 */ /* 0x040fe20007ffe0ff */
[----:B------:R-:W-:Y:S01]  /*54450*/  IMAD.WIDE R16, R8, 0x2, R2 ;  /* 0x0000000208107825 */ /* 0x000fe200078e0202 */
[----:B------:R-:W-:-:S03]  /*54460*/  PRMT R0, R20, 0x7632, R0 ;  /* 0x0000763214007816 */ /* 0x000fc60000000000 */
[----:B------:R-:W-:Y:S01]  /*54470*/  IMAD.WIDE R28, R8, 0x2, R24 ;  /* 0x00000002081c7825 */ /* 0x000fe200078e0218 */
[----:B------:R-:W-:Y:S03]  /*54480*/  @P5 STG.E.U16 [R16.64], R12 ;  /* 0x0000000c10005986 */ /* 0x000fe6000c101506 */
[----:B------:R-:W-:Y:S01]  /*54490*/  IMAD.WIDE R26, R4, 0x2, R2 ;  /* 0x00000002041a7825 */ /* 0x000fe200078e0202 */
[C---:B------:R-:W-:Y:S01]  /*544a0*/  ISETP.LT.AND P2, PT, R23.reuse, c[0x0][0x178], !P2 ;  /* 0x00005e0017007a0c */ /* 0x040fe20005741270 */
[----:B------:R1:W-:Y:S01]  /*544b0*/  @P4 STG.E.U16 [R28.64], R0 ;  /* 0x000000001c004986 */ /* 0x0003e2000c101506 */
[----:B------:R-:W-:Y:S02]  /*544c0*/  ISETP.LT.AND P5, PT, R10, c[0x0][0x178], !P0 ;  /* 0x00005e000a007a0c */ /* 0x000fe400047a1270 */
[----:B------:R-:W-:Y:S01]  /*544d0*/  ISETP.LT.AND P4, PT, R23, c[0x0][0x178], !P0 ;  /* 0x00005e0017007a0c */ /* 0x000fe20004781270 */
[C---:B0-----:R-:W-:Y:S01]  /*544e0*/  IMAD.WIDE R20, R4.reuse, 0x2, R24 ;  /* 0x0000000204147825 */ /* 0x041fe200078e0218 */
[----:B-1----:R-:W-:Y:S01]  /*544f0*/  IADD3 R28, R4, c[0x0][0x198], RZ ;  /* 0x00006600041c7a10 */ /* 0x002fe20007ffe0ff */
[----:B---3--:R0:W-:Y:S01]  /*54500*/  @P6 STG.E.U16 [R26.64], R15 ;  /* 0x0000000f1a006986 */ /* 0x0081e2000c101506 */
[----:B------:R-:W-:-:S02]  /*54510*/  ISETP.LT.AND P6, PT, R10, c[0x0][0x178], !P3 ;  /* 0x00005e000a007a0c */ /* 0x000fc40005fc1270 */
[C---:B------:R-:W-:Y:S01]  /*54520*/  IADD3 R8, R28.reuse, c[0x0][0x198], RZ ;  /* 0x000066001c087a10 */ /* 0x040fe20007ffe0ff */
[C---:B------:R-:W-:Y:S01]  /*54530*/  IMAD.WIDE R16, R28.reuse, 0x2, R2 ;  /* 0x000000021c107825 */ /* 0x040fe200078e0202 */
[----:B------:R-:W-:Y:S02]  /*54540*/  PRMT R12, R15, 0x7632, R12 ;  /* 0x000076320f0c7816 */ /* 0x000fe4000000000c */
[----:B------:R-:W-:Y:S01]  /*54550*/  PRMT R0, R19, 0x7632, R0 ;  /* 0x0000763213007816 */ /* 0x000fe20000000000 */
[----:B------:R-:W-:Y:S01]  /*54560*/  IMAD.WIDE R28, R28, 0x2, R24 ;  /* 0x000000021c1c7825 */ /* 0x000fe200078e0218 */
[----:B----4-:R-:W-:Y:S01]  /*54570*/  ISETP.GE.AND P0, PT, R6, c[0x0][0x17c], PT ;  /* 0x00005f0006007a0c */ /* 0x010fe20003f06270 */
[----:B------:R1:W-:Y:S02]  /*54580*/  @P2 STG.E.U16 [R20.64], R19 ;  /* 0x0000001314002986 */ /* 0x0003e4000c101506 */
[----:B0-----:R-:W-:Y:S02]  /*54590*/  IMAD.WIDE R26, R8, 0x2, R2 ;  /* 0x00000002081a7825 */ /* 0x001fe400078e0202 */
[----:B------:R-:W3:Y:S04]  /*545a0*/  LDL.LU R6, [R1+0x74] ;  /* 0x0000740001067983 */ /* 0x000ee80000300800 */
[----:B------:R-:W4:Y:S04]  /*545b0*/  LDL.LU R15, [R1+0x153c] ;  /* 0x00153c00010f7983 */ /* 0x000f280000300800 */
[----:B------:R0:W-:Y:S04]  /*545c0*/  @P5 STG.E.U16 [R16.64], R12 ;  /* 0x0000000c10005986 */ /* 0x0001e8000c101506 */
[----:B-1----:R-:W4:Y:S04]  /*545d0*/  LDL.LU.64 R20, [R1+0x1618] ;  /* 0x0016180001147983 */ /* 0x002f280000300a00 */
[----:B------:R-:W-:Y:S04]  /*545e0*/  @P4 STG.E.U16 [R28.64], R0 ;  /* 0x000000001c004986 */ /* 0x000fe8000c101506 */
[----:B-----5:R1:W-:Y:S01]  /*545f0*/  @P6 STG.E.U16 [R26.64], R7 ;  /* 0x000000071a006986 */ /* 0x0203e2000c101506 */
[----:B0-----:R-:W-:-:S02]  /*54600*/  PRMT R12, R7, 0x7632, R12 ;  /* 0x00007632070c7816 */ /* 0x001fc4000000000c */
[----:B--2---:R-:W-:Y:S02]  /*54610*/  ISETP.GE.AND P2, PT, R11, c[0x0][0x17c], PT ;  /* 0x00005f000b007a0c */ /* 0x004fe40003f46270 */
[----:B------:R-:W2:Y:S04]  /*54620*/  LDL.LU R11, [R1+0x1540] ;  /* 0x00154000010b7983 */ /* 0x000ea80000300800 */
[----:B-1----:R-:W5:Y:S01]  /*54630*/  LDL.LU R7, [R1+0x1544] ;  /* 0x0015440001077983 */ /* 0x002f620000300800 */
[C---:B------:R-:W-:Y:S02]  /*54640*/  ISETP.LT.AND P3, PT, R23.reuse, c[0x0][0x178], !P3 ;  /* 0x00005e0017007a0c */ /* 0x040fe40005f61270 */
[----:B------:R-:W-:Y:S02]  /*54650*/  ISETP.LT.AND P5, PT, R10, c[0x0][0x178], !P1 ;  /* 0x00005e000a007a0c */ /* 0x000fe40004fa1270 */
[----:B------:R-:W-:-:S02]  /*54660*/  ISETP.LT.AND P4, PT, R23, c[0x0][0x178], !P1 ;  /* 0x00005e0017007a0c */ /* 0x000fc40004f81270 */
[C---:B------:R-:W-:Y:S01]  /*54670*/  IADD3 R28, R8.reuse, c[0x0][0x198], RZ ;  /* 0x00006600081c7a10 */ /* 0x040fe20007ffe0ff */
[----:B------:R-:W-:Y:S01]  /*54680*/  IMAD.WIDE R16, R8, 0x2, R24 ;  /* 0x0000000208107825 */ /* 0x000fe200078e0218 */
[----:B------:R-:W-:-:S03]  /*54690*/  ISETP.LT.AND P6, PT, R10, c[0x0][0x178], !P0 ;  /* 0x00005e000a007a0c */ /* 0x000fc600047c1270 */
[C---:B------:R-:W-:Y:S01]  /*546a0*/  IMAD.WIDE R18, R28.reuse, 0x2, R2 ;  /* 0x000000021c127825 */ /* 0x040fe200078e0202 */
[----:B------:R-:W-:Y:S01]  /*546b0*/  IADD3 R0, R28, c[0x0][0x198], RZ ;  /* 0x000066001c007a10 */ /* 0x000fe20007ffe0ff */
[----:B------:R-:W-:Y:S01]  /*546c0*/  @P3 STG.E.U16 [R16.64], R14 ;  /* 0x0000000e10003986 */ /* 0x000fe2000c101506 */
[----:B------:R-:W-:Y:S01]  /*546d0*/  PRMT R4, R14, 0x7632, R4 ;  /* 0x000076320e047816 */ /* 0x000fe20000000004 */
[----:B------:R-:W-:Y:S01]  /*546e0*/  IMAD.WIDE R28, R28, 0x2, R24 ;  /* 0x000000021c1c7825 */ /* 0x000fe200078e0218 */
[C---:B------:R-:W-:Y:S01]  /*546f0*/  ISETP.LT.AND P0, PT, R23.reuse, c[0x0][0x178], !P0 ;  /* 0x00005e0017007a0c */ /* 0x040fe20004701270 */
[----:B------:R0:W-:Y:S01]  /*54700*/  @P5 STG.E.U16 [R18.64], R12 ;  /* 0x0000000c12005986 */ /* 0x0001e2000c101506 */
[----:B------:R-:W-:Y:S01]  /*54710*/  ISETP.LT.AND P5, PT, R10, c[0x0][0x178], !P2 ;  /* 0x00005e000a007a0c */ /* 0x000fe200057a1270 */
[C---:B------:R-:W-:Y:S02]  /*54720*/  IMAD.WIDE R26, R0.reuse, 0x2, R2 ;  /* 0x00000002001a7825 */ /* 0x040fe400078e0202 */
[----:B------:R1:W-:Y:S01]  /*54730*/  @P4 STG.E.U16 [R28.64], R4 ;  /* 0x000000041c004986 */ /* 0x0003e2000c101506 */
[----:B------:R-:W-:Y:S01]  /*54740*/  ISETP.LT.AND P4, PT, R23, c[0x0][0x178], !P2 ;  /* 0x00005e0017007a0c */ /* 0x000fe20005781270 */
[C---:B0-----:R-:W-:Y:S01]  /*54750*/  IMAD.WIDE R18, R0.reuse, 0x2, R24 ;  /* 0x0000000200127825 */ /* 0x041fe200078e0218 */
[----:B-1----:R-:W-:-:S02]  /*54760*/  IADD3 R28, R0, c[0x0][0x198], RZ ;  /* 0x00006600001c7a10 */ /* 0x002fc40007ffe0ff */
[----:B------:R-:W-:Y:S01]  /*54770*/  PRMT R0, R5, 0x7632, R0 ;  /* 0x0000763205007816 */ /* 0x000fe20000000000 */
[----:B---3--:R0:W-:Y:S01]  /*54780*/  @P6 STG.E.U16 [R26.64], R6 ;  /* 0x000000061a006986 */ /* 0x0081e2000c101506 */
[----:B----4-:R-:W-:-:S03]  /*54790*/  ISETP.GE.AND P1, PT, R15, c[0x0][0x17c], PT ;  /* 0x00005f000f007a0c */ /* 0x010fc60003f26270 */
[----:B------:R-:W3:Y:S01]  /*547a0*/  LDL.LU R15, [R1+0x94] ;  /* 0x00009400010f7983 */ /* 0x000ee20000300800 */
[----:B------:R-:W-:-:S03]  /*547b0*/  PRMT R8, R6, 0x7632, R8 ;  /* 0x0000763206087816 */ /* 0x000fc60000000008 */
[----:B------:R-:W4:Y:S04]  /*547c0*/  LDL.LU.64 R16, [R1+0x1610] ;  /* 0x0016100001107983 */ /* 0x000f280000300a00 */
[----:B------:R-:W4:Y:S04]  /*547d0*/  LDL.LU R14, [R1+0x154c] ;  /* 0x00154c00010e7983 */ /* 0x000f280000300800 */
[----:B------:R1:W-:Y:S01]  /*547e0*/  @P0 STG.E.U16 [R18.64], R5 ;  /* 0x0000000512000986 */ /* 0x0003e2000c101506 */
[----:B--2---:R-:W-:-:S03]  /*547f0*/  ISETP.GE.AND P3, PT, R11, c[0x0][0x17c], PT ;  /* 0x00005f000b007a0c */ /* 0x004fc60003f66270 */
[----:B------:R-:W2:Y:S01]  /*54800*/  LDL.LU R11, [R1+0xb4] ;  /* 0x0000b400010b7983 */ /* 0x000ea20000300800 */
[----:B-----5:R-:W-:Y:S01]  /*54810*/  ISETP.GE.AND P2, PT, R7, c[0x0][0x17c], PT ;  /* 0x00005f0007007a0c */ /* 0x020fe20003f46270 */
[----:B0-----:R-:W-:Y:S02]  /*54820*/  IMAD.WIDE R6, R28, 0x2, R2 ;  /* 0x000000021c067825 */ /* 0x001fe400078e0202 */
[----:B-1----:R-:W5:Y:S04]  /*54830*/  LDL.LU.64 R18, [R1+0x1608] ;  /* 0x0016080001127983 */ /* 0x002f680000300a00 */
[----:B------:R-:W2:Y:S04]  /*54840*/  LDL.LU R5, [R1+0x1548] ;  /* 0x0015480001057983 */ /* 0x000ea80000300800 */
[----:B------:R0:W-:Y:S04]  /*54850*/  @P5 STG.E.U16 [R6.64], R8 ;  /* 0x0000000806005986 */ /* 0x0001e8000c101506 */
[----:B0-----:R-:W2:Y:S01]  /*54860*/  LDL.LU R6, [R1+0x1550] ;  /* 0x0015500001067983 */ /* 0x001ea20000300800 */
[----:B------:R-:W-:-:S02]  /*54870*/  ISETP.LT.AND P6, PT, R10, c[0x0][0x178], !P1 ;  /* 0x00005e000a007a0c */ /* 0x000fc40004fc1270 */
[C---:B------:R-:W-:Y:S01]  /*54880*/  IADD3 R4, R28.reuse, c[0x0][0x198], RZ ;  /* 0x000066001c047a10 */ /* 0x040fe20007ffe0ff */
[----:B------:R-:W-:Y:S01]  /*54890*/  IMAD.WIDE R28, R28, 0x2, R24 ;  /* 0x000000021c1c7825 */ /* 0x000fe200078e0218 */
[C---:B------:R-:W-:Y:S01]  /*548a0*/  ISETP.LT.AND P1, PT, R23.reuse, c[0x0][0x178], !P1 ;  /* 0x00005e0017007a0c */ /* 0x040fe20004f21270 */
[----:B------:R-:W5:Y:S02]  /*548b0*/  LDL.LU R7, [R1+0x24] ;  /* 0x0000240001077983 */ /* 0x000f640000300800 */
[----:B------:R-:W-:Y:S01]  /*548c0*/  IMAD.WIDE R26, R4, 0x2, R2 ;  /* 0x00000002041a7825 */ /* 0x000fe200078e0202 */
[----:B------:R-:W-:Y:S01]  /*548d0*/  ISETP.LT.AND P5, PT, R10, c[0x0][0x178], !P3 ;  /* 0x00005e000a007a0c */ /* 0x000fe20005fa1270 */
[----:B------:R-:W-:Y:S01]  /*548e0*/  @P4 STG.E.U16 [R28.64], R0 ;  /* 0x000000001c004986 */ /* 0x000fe2000c101506 */
[----:B------:R-:W-:Y:S02]  /*548f0*/  ISETP.LT.AND P4, PT, R23, c[0x0][0x178], !P3 ;  /* 0x00005e0017007a0c */ /* 0x000fe40005f81270 */
[----:B------:R-:W-:Y:S01]  /*54900*/  PRMT R8, R9, 0x7632, R8 ;  /* 0x0000763209087816 */ /* 0x000fe20000000008 */
[----:B---3--:R0:W-:Y:S01]  /*54910*/  @P6 STG.E.U16 [R26.64], R15 ;  /* 0x0000000f1a006986 */ /* 0x0081e2000c101506 */
[----:B------:R-:W-:-:S02]  /*54920*/  PRMT R12, R15, 0x7632, R12 ;  /* 0x000076320f0c7816 */ /* 0x000fc4000000000c */
[----:B----4-:R-:W-:Y:S01]  /*54930*/  ISETP.GE.AND P3, PT, R14, c[0x0][0x17c], PT ;  /* 0x00005f000e007a0c */ /* 0x010fe20003f66270 */
[----:B0-----:R-:W-:-:S05]  /*54940*/  IMAD.WIDE R14, R4, 0x2, R24 ;  /* 0x00000002040e7825 */ /* 0x001fca00078e0218 */
[----:B------:R0:W-:Y:S04]  /*54950*/  @P1 STG.E.U16 [R14.64], R9 ;  /* 0x000000090e001986 */ /* 0x0001e8000c101506 */
[----:B0-----:R-:W3:Y:S04]  /*54960*/  LDL.LU.64 R14, [R1+0x1600] ;  /* 0x00160000010e7983 */ /* 0x001ee80000300a00 */
[----:B------:R-:W4:Y:S01]  /*54970*/  LDL.LU R9, [R1+0x1554] ;  /* 0x0015540001097983 */ /* 0x000f220000300800 */
[----:B--2---:R-:W-:-:S03]  /*54980*/  ISETP.GE.AND P1, PT, R6, c[0x0][0x17c], PT ;  /* 0x00005f0006007a0c */ /* 0x004fc60003f26270 */
[----:B------:R-:W2:Y:S01]  /*54990*/  LDL.LU R6, [R1+0x1558] ;  /* 0x0015580001067983 */ /* 0x000ea20000300800 */
[----:B------:R-:W-:Y:S02]  /*549a0*/  ISETP.GE.AND P0, PT, R5, c[0x0][0x17c], PT ;  /* 0x00005f0005007a0c */ /* 0x000fe40003f06270 */
[----:B------:R-:W-:Y:S02]  /*549b0*/  IADD3 R5, R4, c[0x0][0x198], RZ ;  /* 0x0000660004057a10 */ /* 0x000fe40007ffe0ff */
[----:B------:R-:W-:Y:S02]  /*549c0*/  ISETP.LT.AND P6, PT, R10, c[0x0][0x178], !P2 ;  /* 0x00005e000a007a0c */ /* 0x000fe400057c1270 */
[----:B------:R-:W-:Y:S01]  /*549d0*/  ISETP.LT.AND P2, PT, R23, c[0x0][0x178], !P2 ;  /* 0x00005e0017007a0c */ /* 0x000fe20005741270 */
[C---:B------:R-:W-:Y:S01]  /*549e0*/  IMAD.WIDE R28, R5.reuse, 0x2, R2 ;  /* 0x00000002051c7825 */ /* 0x040fe200078e0202 */
[----:B------:R-:W-:-:S03]  /*549f0*/  IADD3 R0, R5, c[0x0][0x198], RZ ;  /* 0x0000660005007a10 */ /* 0x000fc60007ffe0ff */
[----:B------:R-:W-:Y:S01]  /*54a00*/  IMAD.WIDE R4, R5, 0x2, R24 ;  /* 0x0000000205047825 */ /* 0x000fe200078e0218 */
[----:B------:R0:W-:Y:S03]  /*54a10*/  @P5 STG.E.U16 [R28.64], R12 ;  /* 0x0000000c1c005986 */ /* 0x0001e6000c101506 */
[----:B------:R-:W-:Y:S01]  /*54a20*/  IMAD.WIDE R26, R0, 0x2, R2 ;  /* 0x00000002001a7825 */ /* 0x000fe200078e0202 */
[----:B------:R1:W-:Y:S01]  /*54a30*/  @P4 STG.E.U16 [R4.64], R8 ;  /* 0x0000000804004986 */ /* 0x0003e2000c101506 */
[----:B------:R-:W-:-:S03]  /*54a40*/  PRMT R16, R11, 0x7632, R16 ;  /* 0x000076320b107816 */ /* 0x000fc60000000010 */
[----:B------:R5:W-:Y:S01]  /*54a50*/  @P6 STG.E.U16 [R26.64], R11 ;  /* 0x0000000b1a006986 */ /* 0x000be2000c101506 */
[C---:B0-----:R-:W-:Y:S01]  /*54a60*/  IMAD.WIDE R28, R0.reuse, 0x2, R24 ;  /* 0x00000002001c7825 */ /* 0x041fe200078e0218 */
[----:B-1----:R-:W-:-:S04]  /*54a70*/  IADD3 R8, R0, c[0x0][0x198], RZ ;  /* 0x0000660000087a10 */ /* 0x002fc80007ffe0ff */
[----:B-----5:R0:W-:Y:S01]  /*54a80*/  @P2 STG.E.U16 [R28.64], R7 ;  /* 0x000000071c002986 */ /* 0x0201e2000c101506 */
[----:B------:R-:W-:-:S03]  /*54a90*/  PRMT R0, R7, 0x7632, R0 ;  /* 0x0000763207007816 */ /* 0x000fc60000000000 */
[----:B------:R-:W5:Y:S04]  /*54aa0*/  LDL.LU R11, [R1+0xa4] ;  /* 0x0000a400010b7983 */ /* 0x000f680000300800 */
[----:B0-----:R-:W3:Y:S04]  /*54ab0*/  LDL.LU R7, [R1+0x15f8] ;  /* 0x0015f80001077983 */ /* 0x001ee80000300800 */
[----:B------:R-:W3:Y:S04]  /*54ac0*/  LDL.LU R28, [R1+0x155c] ;  /* 0x00155c00011c7983 */ /* 0x000ee80000300800 */
[----:B------:R-:W5:Y:S01]  /*54ad0*/  LDL.LU R29, [R1+0xc4] ;  /* 0x0000c400011d7983 */ /* 0x000f620000300800 */
[----:B--2---:R-:W-:-:S03]  /*54ae0*/  ISETP.GE.AND P2, PT, R6, c[0x0][0x17c], PT ;  /* 0x00005f0006007a0c */ /* 0x004fc60003f46270 */
[----:B------:R-:W2:Y:S01]  /*54af0*/  LDL.LU R6, [R1+0x1560] ;  /* 0x0015600001067983 */ /* 0x000ea20000300800 */
[C---:B------:R-:W-:Y:S02]  /*54b00*/  ISETP.LT.AND P5, PT, R10.reuse, c[0x0][0x178], !P0 ;  /* 0x00005e000a007a0c */ /* 0x040fe400047a1270 */
[----:B------:R-:W-:Y:S02]  /*54b10*/  ISETP.LT.AND P4, PT, R23, c[0x0][0x178], !P0 ;  /* 0x00005e0017007a0c */ /* 0x000fe40004781270 */
[----:B------:R-:W-:Y:S02]  /*54b20*/  ISETP.LT.AND P6, PT, R10, c[0x0][0x178], !P3 ;  /* 0x00005e000a007a0c */ /* 0x000fe40005fc1270 */
[C---:B------:R-:W-:Y:S01]  /*54b30*/  IADD3 R12, R8.reuse, c[0x0][0x198], RZ ;  /* 0x00006600080c7a10 */ /* 0x040fe20007ffe0ff */
[C---:B------:R-:W-:Y:S01]  /*54b40*/  IMAD.WIDE R4, R8.reuse, 0x2, R2 ;  /* 0x0000000208047825 */ /* 0x040fe200078e0202 */
[----:B----4-:R-:W-:Y:S02]  /*54b50*/  ISETP.GE.AND P0, PT, R9, c[0x0][0x17c], PT ;  /* 0x00005f0009007a0c */ /* 0x010fe40003f06270 */
[----:B------:R-:W-:Y:S01]  /*54b60*/  ISETP.LT.AND P3, PT, R23, c[0x0][0x178], !P3 ;  /* 0x00005e0017007a0c */ /* 0x000fe20005f61270 */
[----:B------:R-:W-:-:S02]  /*54b70*/  IMAD.WIDE R8, R8, 0x2, R24 ;  /* 0x0000000208087825 */ /* 0x000fc400078e0218 */
[----:B------:R0:W-:Y:S02]  /*54b80*/  @P5 STG.E.U16 [R4.64], R16 ;  /* 0x0000001004005986 */ /* 0x0001e4000c101506 */
[----:B------:R-:W-:Y:S01]  /*54b90*/  IMAD.WIDE R26, R12, 0x2, R2 ;  /* 0x000000020c1a7825 */ /* 0x000fe200078e0202 */
[----:B------:R-:W-:Y:S01]  /*54ba0*/  ISETP.LT.AND P5, PT, R10, c[0x0][0x178], !P1 ;  /* 0x00005e000a007a0c */ /* 0x000fe20004fa1270 */
[----:B------:R-:W-:Y:S01]  /*54bb0*/  @P4 STG.E.U16 [R8.64], R0 ;  /* 0x0000000008004986 */ /* 0x000fe2000c101506 */
[----:B------:R-:W-:Y:S02]  /*54bc0*/  ISETP.LT.AND P4, PT, R23, c[0x0][0x178], !P1 ;  /* 0x00005e0017007a0c */ /* 0x000fe40004f81270 */
[----:B---3--:R-:W-:Y:S01]  /*54bd0*/  ISETP.GE.AND P1, PT, R28, c[0x0][0x17c], PT ;  /* 0x00005f001c007a0c */ /* 0x008fe20003f26270 */
[----:B-----5:R1:W-:Y:S01]  /*54be0*/  @P6 STG.E.U16 [R26.64], R29 ;  /* 0x0000001d1a006986 */ /* 0x0203e2000c101506 */
[----:B0-----:R-:W-:Y:S01]  /*54bf0*/  PRMT R16, R29, 0x7632, R16 ;  /* 0x000076321d107816 */ /* 0x001fe20000000010 */
[----:B-1----:R-:W-:-:S05]  /*54c00*/  IMAD.WIDE R28, R12, 0x2, R24 ;  /* 0x000000020c1c7825 */ /* 0x002fca00078e0218 */
[----:B------:R0:W-:Y:S04]  /*54c10*/  @P3 STG.E.U16 [R28.64], R13 ;  /* 0x0000000d1c003986 */ /* 0x0001e8000c101506 */
[----:B0-----:R-:W3:Y:S04]  /*54c20*/  LDL.LU R28, [R1+0x1564] ;  /* 0x00156400011c7983 */ /* 0x001ee80000300800 */
[----:B------:R-:W4:Y:S01]  /*54c30*/  LDL.LU R29, [R1+0x84] ;  /* 0x00008400011d7983 */ /* 0x000f220000300800 */
[----:B--2---:R-:W-:-:S03]  /*54c40*/  ISETP.GE.AND P3, PT, R6, c[0x0][0x17c], PT ;  /* 0x00005f0006007a0c */ /* 0x004fc60003f66270 */
[----:B------:R-:W2:Y:S01]  /*54c50*/  LDL.LU R6, [R1+0x1568] ;  /* 0x0015680001067983 */ /* 0x000ea20000300800 */
[----:B------:R-:W-:Y:S02]  /*54c60*/  IADD3 R8, R12, c[0x0][0x198], RZ ;  /* 0x000066000c087a10 */ /* 0x000fe40007ffe0ff */
[----:B------:R-:W-:Y:S02]  /*54c70*/  ISETP.LT.AND P6, PT, R10, c[0x0][0x178], !P0 ;  /* 0x00005e000a007a0c */ /* 0x000fe400047c1270 */
[C---:B------:R-:W-:Y:S01]  /*54c80*/  IADD3 R0, R8.reuse, c[0x0][0x198], RZ ;  /* 0x0000660008007a10 */ /* 0x040fe20007ffe0ff */
[----:B------:R-:W-:Y:S01]  /*54c90*/  IMAD.WIDE R4, R8, 0x2, R2 ;  /* 0x0000000208047825 */ /* 0x000fe200078e0202 */
[----:B------:R-:W-:-:S03]  /*54ca0*/  PRMT R12, R13, 0x7632, R12 ;  /* 0x000076320d0c7816 */ /* 0x000fc6000000000c */
[----:B------:R-:W-:Y:S01]  /*54cb0*/  IMAD.WIDE R8, R8, 0x2, R24 ;  /* 0x0000000208087825 */ /* 0x000fe200078e0218 */
[----:B------:R0:W-:Y:S03]  /*54cc0*/  @P5 STG.E.U16 [R4.64], R16 ;  /* 0x0000001004005986 */ /* 0x0001e6000c101506 */
[----:B------:R-:W-:Y:S01]  /*54cd0*/  IMAD.WIDE R26, R0, 0x2, R2 ;  /* 0x00000002001a7825 */ /* 0x000fe200078e0202 */
[C---:B------:R-:W-:Y:S01]  /*54ce0*/  ISETP.LT.AND P0, PT, R23.reuse, c[0x0][0x178], !P0 ;  /* 0x00005e0017007a0c */ /* 0x040fe20004701270 */
[----:B------:R1:W-:Y:S01]  /*54cf0*/  @P4 STG.E.U16 [R8.64], R12 ;  /* 0x0000000c08004986 */ /* 0x0003e2000c101506 */
[C---:B------:R-:W-:Y:S02]  /*54d00*/  ISETP.LT.AND P5, PT, R10.reuse, c[0x0][0x178], !P2 ;  /* 0x00005e000a007a0c */ /* 0x040fe400057a1270 */
[----:B------:R-:W-:Y:S01]  /*54d10*/  ISETP.LT.AND P4, PT, R23, c[0x0][0x178], !P2 ;  /* 0x00005e0017007a0c */ /* 0x000fe20005781270 */
[----:B------:R5:W-:Y:S01]  /*54d20*/  @P6 STG.E.U16 [R26.64], R11 ;  /* 0x0000000b1a006986 */ /* 0x000be2000c101506 */
[----:B------:R-:W-:Y:S01]  /*54d30*/  ISETP.LT.AND P6, PT, R10, c[0x0][0x178], !P1 ;  /* 0x00005e000a007a0c */ /* 0x000fe20004fc1270 */
[C---:B0-----:R-:W-:Y:S01]  /*54d40*/  IMAD.WIDE R4, R0.reuse, 0x2, R24 ;  /* 0x0000000200047825 */ /* 0x041fe200078e0218 */
[----:B------:R-:W-:Y:S01]  /*54d50*/  PRMT R20, R11, 0x7632, R20 ;  /* 0x000076320b147816 */ /* 0x000fe20000000014 */
[----:B------:R-:W2:Y:S01]  /*54d60*/  LDL.LU R10, [R1+0x15f4] ;  /* 0x0015f400010a7983 */ /* 0x000ea20000300800 */
[----:B-1----:R-:W-:-:S04]  /*54d70*/  IADD3 R12, R0, c[0x0][0x198], RZ ;  /* 0x00006600000c7a10 */ /* 0x002fc80007ffe0ff */
[C---:B------:R-:W-:Y:S01]  /*54d80*/  IADD3 R16, R12.reuse, c[0x0][0x198], RZ ;  /* 0x000066000c107a10 */ /* 0x040fe20007ffe0ff */
[----:B------:R-:W-:Y:S01]  /*54d90*/  IMAD.WIDE R8, R12, 0x2, R2 ;  /* 0x000000020c087825 */ /* 0x000fe200078e0202 */
[----:B------:R-:W-:-:S03]  /*54da0*/  PRMT R0, R17, 0x7632, R0 ;  /* 0x0000763211007816 */ /* 0x000fc60000000000 */
[----:B------:R-:W-:Y:S01]  /*54db0*/  IMAD.WIDE R12, R12, 0x2, R24 ;  /* 0x000000020c0c7825 */ /* 0x000fe200078e0218 */
[----:B------:R0:W-:Y:S03]  /*54dc0*/  @P0 STG.E.U16 [R4.64], R17 ;  /* 0x0000001104000986 */ /* 0x0001e6000c101506 */
[----:B-----5:R-:W-:Y:S01]  /*54dd0*/  IMAD.WIDE R26, R16, 0x2, R2 ;  /* 0x00000002101a7825 */ /* 0x020fe200078e0202 */
[----:B------:R-:W-:Y:S04]  /*54de0*/  @P5 STG.E.U16 [R8.64], R20 ;  /* 0x0000001408005986 */ /* 0x000fe8000c101506 */
[----:B------:R-:W-:Y:S01]  /*54df0*/  @P4 STG.E.U16 [R12.64], R0 ;  /* 0x000000000c004986 */ /* 0x000fe2000c101506 */
[----:B---3--:R-:W-:-:S03]  /*54e00*/  ISETP.GE.AND P2, PT, R28, c[0x0][0x17c], PT ;  /* 0x00005f001c007a0c */ /* 0x008fc60003f46270 */
[----:B------:R-:W3:Y:S04]  /*54e10*/  LDL.LU R28, [R1+0x58] ;  /* 0x00005800011c7983 */ /* 0x000ee80000300800 */
[----:B0-----:R-:W5:Y:S04]  /*54e20*/  LDL.LU R5, [R1+0x156c] ;  /* 0x00156c0001057983 */ /* 0x001f680000300800 */
[----:B----4-:R0:W-:Y:S01]  /*54e30*/  @P6 STG.E.U16 [R26.64], R29 ;  /* 0x0000001d1a006986 */ /* 0x0101e2000c101506 */
[----:B--2---:R-:W-:-:S03]  /*54e40*/  ISETP.GE.AND P0, PT, R6, c[0x0][0x17c], PT ;  /* 0x00005f0006007a0c */ /* 0x004fc60003f06270 */
[----:B------:R-:W2:Y:S04]  /*54e50*/  LDL.LU R6, [R1+0x1570] ;  /* 0x0015700001067983 */ /* 0x000ea80000300800 */
[----:B------:R-:W4:Y:S04]  /*54e60*/  LDL.LU R11, [R1+0x38] ;  /* 0x00003800010b7983 */ /* 0x000f280000300800 */
[----:B0-----:R-:W2:Y:S01]  /*54e70*/  LDL.LU R27, [R1+0x7c4] ;  /* 0x0007c400011b7983 */ /* 0x001ea20000300800 */
[C---:B------:R-:W-:Y:S02]  /*54e80*/  ISETP.LT.AND P1, PT, R23.reuse, c[0x0][0x178], !P1 ;  /* 0x00005e0017007a0c */ /* 0x040fe40004f21270 */
[C---:B------:R-:W-:Y:S01]  /*54e90*/  IADD3 R8, R16.reuse, c[0x0][0x198], RZ ;  /* 0x0000660010087a10 */ /* 0x040fe20007ffe0ff */
[----:B------:R-:W-:Y:S01]  /*54ea0*/  IMAD.WIDE R16, R16, 0x2, R24 ;  /* 0x0000000210107825 */ /* 0x000fe200078e0218 */
[----:B------:R-:W-:-:S02]  /*54eb0*/  ISETP.LT.AND P4, PT, R23, c[0x0][0x178], !P3 ;  /* 0x00005e0017007a0c */ /* 0x000fc40005f81270 */
[----:B------:R-:W-:Y:S02]  /*54ec0*/  PRMT R26, R29, 0x7632, R26 ;  /* 0x000076321d1a7816 */ /* 0x000fe4000000001a */
[----:B------:R-:W3:Y:S05]  /*54ed0*/  LDL.LU R29, [R1+0x68] ;  /* 0x00006800011d7983 */ /* 0x000eea0000300800 */
[----:B------:R0:W-:Y:S04]  /*54ee0*/  @P1 STG.E.U16 [R16.64], R21 ;  /* 0x0000001510001986 */ /* 0x0001e8000c101506 */
[----:B0-----:R-:W3:Y:S01]  /*54ef0*/  LDL.LU R17, [R1+0x1574] ;  /* 0x0015740001117983 */ /* 0x001ee20000300800 */
[----:B--2---:R-:W-:-:S02]  /*54f00*/  ISETP.LT.AND P5, PT, R27, c[0x0][0x178], !P3 ;  /* 0x00005e001b007a0c */ /* 0x004fc40005fa1270 */
[----:B-----5:R-:W-:Y:S01]  /*54f10*/  ISETP.GE.AND P3, PT, R5, c[0x0][0x17c], PT ;  /* 0x00005f0005007a0c */ /* 0x020fe20003f66270 */
[----:B------:R-:W-:Y:S01]  /*54f20*/  IMAD.WIDE R4, R8, 0x2, R2 ;  /* 0x0000000208047825 */ /* 0x000fe200078e0202 */
[----:B------:R-:W-:Y:S02]  /*54f30*/  ISETP.GE.AND P1, PT, R6, c[0x0][0x17c], PT ;  /* 0x00005f0006007a0c */ /* 0x000fe40003f26270 */
[----:B------:R-:W2:Y:S07]  /*54f40*/  LDL.LU R6, [R1+0x8] ;  /* 0x0000080001067983 */ /* 0x000eae0000300800 */
[----:B------:R0:W-:Y:S04]  /*54f50*/  @P5 STG.E.U16 [R4.64], R26 ;  /* 0x0000001a04005986 */ /* 0x0001e8000c101506 */
[----:B0-----:R-:W5:Y:S01]  /*54f60*/  LDL.LU R26, [R1+0x1578] ;  /* 0x00157800011a7983 */ /* 0x001f620000300800 */
[----:B------:R-:W-:-:S02]  /*54f70*/  ISETP.LT.AND P6, PT, R27, c[0x0][0x178], !P2 ;  /* 0x00005e001b007a0c */ /* 0x000fc400057c1270 */
[----:B------:R-:W-:Y:S02]  /*54f80*/  ISETP.LT.AND P2, PT, R23, c[0x0][0x178], !P2 ;  /* 0x00005e0017007a0c */ /* 0x000fe40005741270 */
[C---:B------:R-:W-:Y:S01]  /*54f90*/  IADD3 R0, R8.reuse, c[0x0][0x198], RZ ;  /* 0x0000660008007a10 */ /* 0x040fe20007ffe0ff */
[----:B------:R-:W-:Y:S01]  /*54fa0*/  IMAD.WIDE R8, R8, 0x2, R24 ;  /* 0x0000000208087825 */ /* 0x000fe200078e0218 */
[----:B------:R-:W-:-:S03]  /*54fb0*/  PRMT R20, R21, 0x7632, R20 ;  /* 0x0000763215147816 */ /* 0x000fc60000000014 */
[C---:B------:R-:W-:Y:S02]  /*54fc0*/  IMAD.WIDE R12, R0.reuse, 0x2, R2 ;  /* 0x00000002000c7825 */ /* 0x040fe400078e0202 */
[----:B------:R0:W-:Y:S01]  /*54fd0*/  @P4 STG.E.U16 [R8.64], R20 ;  /* 0x0000001408004986 */ /* 0x0001e2000c101506 */
[----:B------:R-:W-:Y:S02]  /*54fe0*/  IADD3 R16, R0, c[0x0][0x198], RZ ;  /* 0x0000660000107a10 */ /* 0x000fe40007ffe0ff */
[----:B---3--:R-:W-:Y:S01]  /*54ff0*/  PRMT R5, R28, 0x7632, R5 ;  /* 0x000076321c057816 */ /* 0x008fe20000000005 */
[----:B------:R1:W-:Y:S01]  /*55000*/  @P6 STG.E.U16 [R12.64], R28 ;  /* 0x0000001c0c006986 */ /* 0x0003e2000c101506 */
[----:B0-----:R-:W-:Y:S01]  /*55010*/  IMAD.WIDE R8, R0, 0x2, R24 ;  /* 0x0000000200087825 */ /* 0x001fe200078e0218 */
[----:B----4-:R-:W-:Y:S02]  /*55020*/  PRMT R0, R11, 0x7632, R0 ;  /* 0x000076320b007816 */ /* 0x010fe40000000000 */
[----:B-1----:R-:W3:Y:S04]  /*55030*/  LDL.LU R28, [R1+0x78] ;  /* 0x00007800011c7983 */ /* 0x002ee80000300800 */
[----:B------:R0:W-:Y:S04]  /*55040*/  @P2 STG.E.U16 [R8.64], R11 ;  /* 0x0000000b08002986 */ /* 0x0001e8000c101506 */
[----:B0-----:R-:W4:Y:S04]  /*55050*/  LDL.LU R11, [R1+0x15f0] ;  /* 0x0015f000010b7983 */ /* 0x001f280000300800 */
[----:B------:R-:W3:Y:S01]  /*55060*/  LDL.LU R9, [R1+0x157c] ;  /* 0x00157c0001097983 */ /* 0x000ee20000300800 */
[----:B-----5:R-:W-:-:S03]  /*55070*/  ISETP.GE.AND P2, PT, R26, c[0x0][0x17c], PT ;  /* 0x00005f001a007a0c */ /* 0x020fc60003f46270 */
[----:B------:R-:W5:Y:S01]  /*55080*/  LDL.LU R26, [R1+0x1580] ;  /* 0x00158000011a7983 */ /* 0x000f620000300800 */
[----:B------:R-:W-:Y:S02]  /*55090*/  ISETP.LT.AND P5, PT, R27, c[0x0][0x178], !P0 ;  /* 0x00005e001b007a0c */ /* 0x000fe400047a1270 */
[----:B------:R-:W-:Y:S02]  /*550a0*/  ISETP.LT.AND P4, PT, R23, c[0x0][0x178], !P0 ;  /* 0x00005e0017007a0c */ /* 0x000fe40004781270 */
[----:B------:R-:W-:Y:S01]  /*550b0*/  ISETP.LT.AND P6, PT, R27, c[0x0][0x178], !P3 ;  /* 0x00005e001b007a0c */ /* 0x000fe20005fc1270 */
[C---:B------:R-:W-:Y:S01]  /*550c0*/  IMAD.WIDE R12, R16.reuse, 0x2, R2 ;  /* 0x00000002100c7825 */ /* 0x040fe200078e0202 */
[----:B------:R-:W-:Y:S02]  /*550d0*/  ISETP.LT.AND P3, PT, R23, c[0x0][0x178], !P3 ;  /* 0x00005e0017007a0c */ /* 0x000fe40005f61270 */
[C---:B------:R-:W-:Y:S02]  /*550e0*/  IADD3 R4, R16.reuse, c[0x0][0x198], RZ ;  /* 0x0000660010047a10 */ /* 0x040fe40007ffe0ff */
[----:B------:R-:W-:Y:S01]  /*550f0*/  ISETP.GE.AND P0, PT, R17, c[0x0][0x17c], PT ;  /* 0x00005f0011007a0c */ /* 0x000fe20003f06270 */
[----:B------:R-:W-:-:S02]  /*55100*/  IMAD.WIDE R16, R16, 0x2, R24 ;  /* 0x0000000210107825 */ /* 0x000fc400078e0218 */
[----:B------:R0:W-:Y:S02]  /*55110*/  @P5 STG.E.U16 [R12.64], R5 ;  /* 0x000000050c005986 */ /* 0x0001e4000c101506 */
[C---:B------:R-:W-:Y:S02]  /*55120*/  IMAD.WIDE R20, R4.reuse, 0x2, R2 ;  /* 0x0000000204147825 */ /* 0x040fe400078e0202 */
[----:B------:R-:W-:Y:S04]  /*55130*/  @P4 STG.E.U16 [R16.64], R0 ;  /* 0x0000000010004986 */ /* 0x000fe8000c101506 */
[----:B------:R1:W-:Y:S01]  /*55140*/  @P6 STG.E.U16 [R20.64], R29 ;  /* 0x0000001d14006986 */ /* 0x0003e2000c101506 */
[C---:B0-----:R-:W-:Y:S01]  /*55150*/  IADD3 R12, R4.reuse, c[0x0][0x198], RZ ;  /* 0x00006600040c7a10 */ /* 0x041fe20007ffe0ff */
[----:B------:R-:W-:-:S05]  /*55160*/  IMAD.WIDE R4, R4, 0x2, R24 ;  /* 0x0000000204047825 */ /* 0x000fca00078e0218 */
[----:B--2---:R0:W-:Y:S01]  /*55170*/  @P3 STG.E.U16 [R4.64], R6 ;  /* 0x0000000604003986 */ /* 0x0041e2000c101506 */
[----:B-1----:R-:W-:-:S03]  /*55180*/  PRMT R21, R29, 0x7632, R21 ;  /* 0x000076321d157816 */ /* 0x002fc60000000015 */
[----:B------:R-:W2:Y:S01]  /*55190*/  LDL.LU R29, [R1+0x98] ;  /* 0x00009800011d7983 */ /* 0x000ea20000300800 */
[----:B------:R-:W-:-:S03]  /*551a0*/  PRMT R20, R6, 0x7632, R20 ;  /* 0x0000763206147816 */ /* 0x000fc60000000014 */
[----:B0-----:R-:W2:Y:S04]  /*551b0*/  LDL.LU R6, [R1+0x15ec] ;  /* 0x0015ec0001067983 */ /* 0x001ea80000300800 */
[----:B------:R-:W2:Y:S01]  /*551c0*/  LDL.LU R5, [R1+0x1584] ;  /* 0x0015840001057983 */ /* 0x000ea20000300800 */
[----:B-----5:R-:W-:-:S03]  /*551d0*/  ISETP.GE.AND P3, PT, R26, c[0x0][0x17c], PT ;  /* 0x00005f001a007a0c */ /* 0x020fc60003f66270 */
[----:B------:R-:W5:Y:S01]  /*551e0*/  LDL.LU R26, [R1+0x1588] ;  /* 0x00158800011a7983 */ /* 0x000f620000300800 */
[----:B------:R-:W-:Y:S02]  /*551f0*/  ISETP.LT.AND P5, PT, R27, c[0x0][0x178], !P1 ;  /* 0x00005e001b007a0c */ /* 0x000fe40004fa1270 */
[----:B------:R-:W-:Y:S02]  /*55200*/  ISETP.LT.AND P4, PT, R23, c[0x0][0x178], !P1 ;  /* 0x00005e0017007a0c */ /* 0x000fe40004f81270 */
[----:B------:R-:W-:Y:S02]  /*55210*/  ISETP.LT.AND P6, PT, R27, c[0x0][0x178], !P0 ;  /* 0x00005e001b007a0c */ /* 0x000fe400047c1270 */
[----:B---3--:R-:W-:Y:S01]  /*55220*/  ISETP.GE.AND P1, PT, R9, c[0x0][0x17c], PT ;  /* 0x00005f0009007a0c */ /* 0x008fe20003f26270 */
[C---:B------:R-:W-:Y:S01]  /*55230*/  IMAD.WIDE R8, R12.reuse, 0x2, R2 ;  /* 0x000000020c087825 */ /* 0x040fe200078e0202 */
[C---:B------:R-:W-:Y:S02]  /*55240*/  IADD3 R0, R12.reuse, c[0x0][0x198], RZ ;  /* 0x000066000c007a10 */ /* 0x040fe40007ffe0ff */
[----:B------:R-:W-:Y:S01]  /*55250*/  ISETP.LT.AND P0, PT, R23, c[0x0][0x178], !P0 ;  /* 0x00005e0017007a0c */ /* 0x000fe20004701270 */
[----:B------:R-:W-:-:S02]  /*55260*/  IMAD.WIDE R12, R12, 0x2, R24 ;  /* 0x000000020c0c7825 */ /* 0x000fc400078e0218 */
[----:B------:R0:W-:Y:S01]  /*55270*/  @P5 STG.E.U16 [R8.64], R21 ;  /* 0x0000001508005986 */ /* 0x0001e2000c101506 */
[----:B------:R-:W-:Y:S01]  /*55280*/  ISETP.LT.AND P5, PT, R27, c[0x0][0x178], !P2 ;  /* 0x00005e001b007a0c */ /* 0x000fe200057a1270 */
[----:B------:R-:W-:Y:S02]  /*55290*/  IMAD.WIDE R16, R0, 0x2, R2 ;  /* 0x0000000200107825 */ /* 0x000fe400078e0202 */
[----:B------:R1:W-:Y:S01]  /*552a0*/  @P4 STG.E.U16 [R12.64], R20 ;  /* 0x000000140c004986 */ /* 0x0003e2000c101506 */
[----:B------:R-:W-:-:S03]  /*552b0*/  ISETP.LT.AND P4, PT, R23, c[0x0][0x178], !P2 ;  /* 0x00005e0017007a0c */ /* 0x000fc60005781270 */
[----:B------:R3:W-:Y:S01]  /*552c0*/  @P6 STG.E.U16 [R16.64], R28 ;  /* 0x0000001c10006986 */ /* 0x0007e2000c101506 */
[----:B------:R-:W-:Y:S02]  /*552d0*/  ISETP.LT.AND P6, PT, R27, c[0x0][0x178], !P1 ;  /* 0x00005e001b007a0c */ /* 0x000fe40004fc1270 */
[----:B------:R-:W-:Y:S02]  /*552e0*/  ISETP.LT.AND P1, PT, R23, c[0x0][0x178], !P1 ;  /* 0x00005e0017007a0c */ /* 0x000fe40004f21270 */
[----:B0-----:R-:W-:Y:S02]  /*552f0*/  PRMT R21, R28, 0x7632, R21 ;  /* 0x000076321c157816 */ /* 0x001fe40000000015 */
[----:B-1----:R-:W-:Y:S01]  /*55300*/  IADD3 R12, R0, c[0x0][0x198], RZ ;  /* 0x00006600000c7a10 */ /* 0x002fe20007ffe0ff */
[----:B---3--:R-:W3:Y:S03]  /*55310*/  LDL.LU R28, [R1+0xb8] ;  /* 0x0000b800011c7983 */ /* 0x008ee60000300800 */
[C---:B------:R-:W-:Y:S01]  /*55320*/  IADD3 R20, R12.reuse, c[0x0][0x198], RZ ;  /* 0x000066000c147a10 */ /* 0x040fe20007ffe0ff */
[----:B------:R-:W-:Y:S01]  /*55330*/  IMAD.WIDE R8, R12, 0x2, R2 ;  /* 0x000000020c087825 */ /* 0x000fe200078e0202 */
[----:B--2---:R-:W-:-:S03]  /*55340*/  ISETP.GE.AND P2, PT, R5, c[0x0][0x17c], PT ;  /* 0x00005f0005007a0c */ /* 0x004fc60003f46270 */
[----:B------:R-:W-:-:S05]  /*55350*/  IMAD.WIDE R4, R0, 0x2, R24 ;  /* 0x0000000200047825 */ /* 0x000fca00078e0218 */
[----:B------:R0:W-:Y:S01]  /*55360*/  @P0 STG.E.U16 [R4.64], R6 ;  /* 0x0000000604000986 */ /* 0x0001e2000c101506 */
[----:B------:R-:W-:Y:S01]  /*55370*/  PRMT R0, R6, 0x7632, R0 ;  /* 0x0000763206007816 */ /* 0x000fe20000000000 */
[----:B------:R-:W-:Y:S02]  /*55380*/  IMAD.WIDE R12, R12, 0x2, R24 ;  /* 0x000000020c0c7825 */ /* 0x000fe400078e0218 */
[----:B------:R1:W-:Y:S02]  /*55390*/  @P5 STG.E.U16 [R8.64], R21 ;  /* 0x0000001508005986 */ /* 0x0003e4000c101506 */
[C---:B------:R-:W-:Y:S02]  /*553a0*/  IMAD.WIDE R16, R20.reuse, 0x2, R2 ;  /* 0x0000000214107825 */ /* 0x040fe400078e0202 */
[----:B0-----:R-:W2:Y:S01]  /*553b0*/  LDL.LU R5, [R1+0x158c] ;  /* 0x00158c0001057983 */ /* 0x001ea20000300800 */
[C---:B-1----:R-:W-:Y:S01]  /*553c0*/  IADD3 R8, R20.reuse, c[0x0][0x198], RZ ;  /* 0x0000660014087a10 */ /* 0x042fe20007ffe0ff */
[----:B------:R-:W-:-:S02]  /*553d0*/  IMAD.WIDE R20, R20, 0x2, R24 ;  /* 0x0000000214147825 */ /* 0x000fc400078e0218 */
[----:B------:R-:W-:Y:S01]  /*553e0*/  @P4 STG.E.U16 [R12.64], R0 ;  /* 0x000000000c004986 */ /* 0x000fe2000c101506 */
[----:B------:R-:W-:-:S03]  /*553f0*/  PRMT R6, R29, 0x7632, R6 ;  /* 0x000076321d067816 */ /* 0x000fc60000000006 */
[----:B------:R0:W-:Y:S04]  /*55400*/  @P6 STG.E.U16 [R16.64], R29 ;  /* 0x0000001d10006986 */ /* 0x0001e8000c101506 */
[----:B------:R1:W-:Y:S01]  /*55410*/  @P1 STG.E.U16 [R20.64], R10 ;  /* 0x0000000a14001986 */ /* 0x0003e2000c101506 */
[----:B-----5:R-:W-:-:S03]  /*55420*/  ISETP.GE.AND P0, PT, R26, c[0x0][0x17c], PT ;  /* 0x00005f001a007a0c */ /* 0x020fc60003f06270 */
[----:B------:R-:W5:Y:S04]  /*55430*/  LDL.LU R26, [R1+0x1590] ;  /* 0x00159000011a7983 */ /* 0x000f680000300800 */
[----:B0-----:R-:W4:Y:S04]  /*55440*/  LDL.LU R17, [R1+0x1594] ;  /* 0x0015940001117983 */ /* 0x001f280000300800 */
[----:B------:R-:W4:Y:S04]  /*55450*/  LDL.LU R29, [R1+0xc8] ;  /* 0x0000c800011d7983 */ /* 0x000f280000300800 */
[----:B-1----:R-:W4:Y:S01]  /*55460*/  LDL.LU R20, [R1+0x1598] ;  /* 0x0015980001147983 */ /* 0x002f220000300800 */
[----:B------:R-:W-:-:S02]  /*55470*/  ISETP.LT.AND P5, PT, R27, c[0x0][0x178], !P3 ;  /* 0x00005e001b007a0c */ /* 0x000fc40005fa1270 */
[----:B------:R-:W-:Y:S01]  /*55480*/  ISETP.LT.AND P4, PT, R23, c[0x0][0x178], !P3 ;  /* 0x00005e0017007a0c */ /* 0x000fe20005f81270 */
[----:B------:R-:W5:Y:S01]  /*55490*/  LDL.LU R21, [R1+0x159c] ;  /* 0x00159c0001157983 */ /* 0x000f620000300800 */
[----:B------:R-:W-:Y:S02]  /*554a0*/  ISETP.LT.AND P6, PT, R27, c[0x0][0x178], !P2 ;  /* 0x00005e001b007a0c */ /* 0x000fe400057c1270 */
[----:B------:R-:W-:Y:S02]  /*554b0*/  ISETP.LT.AND P2, PT, R23, c[0x0][0x178], !P2 ;  /* 0x00005e0017007a0c */ /* 0x000fe40005741270 */
[----:B------:R-:W-:Y:S02]  /*554c0*/  IADD3 R0, R8, c[0x0][0x198], RZ ;  /* 0x0000660008007a10 */ /* 0x000fe40007ffe0ff */
[----:B------:R-:W-:-:S03]  /*554d0*/  PRMT R16, R10, 0x7632, R16 ;  /* 0x000076320a107816 */ /* 0x000fc60000000010 */
[----:B------:R-:W-:Y:S01]  /*554e0*/  IMAD.WIDE R12, R0, 0x2, R2 ;  /* 0x00000002000c7825 */ /* 0x000fe200078e0202 */
[----:B---3--:R-:W-:Y:S02]  /*554f0*/  PRMT R10, R28, 0x7632, R10 ;  /* 0x000076321c0a7816 */ /* 0x008fe4000000000a */
[----:B--2---:R-:W-:Y:S01]  /*55500*/  ISETP.GE.AND P3, PT, R5, c[0x0][0x17c], PT ;  /* 0x00005f0005007a0c */ /* 0x004fe20003f66270 */
[----:B------:R-:W-:-:S04]  /*55510*/  IMAD.WIDE R4, R8, 0x2, R2 ;  /* 0x0000000208047825 */ /* 0x000fc800078e0202 */
[--C-:B------:R-:W-:Y:S01]  /*55520*/  IMAD.WIDE R8, R8, 0x2, R24.reuse ;  /* 0x0000000208087825 */ /* 0x100fe200078e0218 */
[----:B------:R0:W-:Y:S04]  /*55530*/  @P5 STG.E.U16 [R4.64], R6 ;  /* 0x0000000604005986 */ /* 0x0001e8000c101506 */
[----:B------:R-:W-:Y:S04]  /*55540*/  @P4 STG.E.U16 [R8.64], R16 ;  /* 0x0000001008004986 */ /* 0x000fe8000c101506 */
[----:B------:R1:W-:Y:S01]  /*55550*/  @P6 STG.E.U16 [R12.64], R28 ;  /* 0x0000001c0c006986 */ /* 0x0003e2000c101506 */
[----:B0-----:R-:W-:-:S05]  /*55560*/  IMAD.WIDE R4, R0, 0x2, R24 ;  /* 0x0000000200047825 */ /* 0x001fca00078e0218 */
[----:B------:R0:W-:Y:S01]  /*55570*/  @P2 STG.E.U16 [R4.64], R7 ;  /* 0x0000000704002986 */ /* 0x0001e2000c101506 */
[----:B-1----:R-:W-:-:S03]  /*55580*/  IADD3 R12, R0, c[0x0][0x198], RZ ;  /* 0x00006600000c7a10 */ /* 0x002fc60007ffe0ff */
[----:B------:R-:W2:Y:S01]  /*55590*/  LDL.LU R28, [R1+0xa8] ;  /* 0x0000a800011c7983 */ /* 0x000ea20000300800 */
[----:B------:R-:W-:-:S03]  /*555a0*/  PRMT R0, R7, 0x7632, R0 ;  /* 0x0000763207007816 */ /* 0x000fc60000000000 */
[----:B0-----:R-:W3:Y:S01]  /*555b0*/  LDL.LU R7, [R1+0x15e8] ;  /* 0x0015e80001077983 */ /* 0x001ee20000300800 */
[----:B----4-:R-:W-:-:S03]  /*555c0*/  ISETP.GE.AND P2, PT, R20, c[0x0][0x17c], PT ;  /* 0x00005f0014007a0c */ /* 0x010fc60003f46270 */
[----:B------:R-:W4:Y:S01]  /*555d0*/  LDL.LU R20, [R1+0x15a0] ;  /* 0x0015a00001147983 */ /* 0x000f220000300800 */
[----:B------:R-:W-:Y:S02]  /*555e0*/  ISETP.LT.AND P5, PT, R27, c[0x0][0x178], !P0 ;  /* 0x00005e001b007a0c */ /* 0x000fe400047a1270 */
[----:B------:R-:W-:Y:S02]  /*555f0*/  ISETP.LT.AND P4, PT, R23, c[0x0][0x178], !P0 ;  /* 0x00005e0017007a0c */ /* 0x000fe40004781270 */
[----:B------:R-:W-:Y:S02]  /*55600*/  ISETP.LT.AND P6, PT, R27, c[0x0][0x178], !P3 ;  /* 0x00005e001b007a0c */ /* 0x000fe40005fc1270 */
[----:B------:R-:W-:Y:S02]  /*55610*/  ISETP.LT.AND P3, PT, R23, c[0x0][0x178], !P3 ;  /* 0x00005e0017007a0c */ /* 0x000fe40005f61270 */
[C---:B------:R-:W-:Y:S01]  /*55620*/  IADD3 R6, R12.reuse, c[0x0][0x198], RZ ;  /* 0x000066000c067a10 */ /* 0x040fe20007ffe0ff */
[----:B------:R-:W-:Y:S01]  /*55630*/  IMAD.WIDE R8, R12, 0x2, R2 ;  /* 0x000000020c087825 */ /* 0x000fe200078e0202 */
[----:B------:R-:W-:-:S03]  /*55640*/  ISETP.GE.AND P0, PT, R17, c[0x0][0x17c], PT ;  /* 0x00005f0011007a0c */ /* 0x000fc60003f06270 */
[----:B------:R-:W-:Y:S01]  /*55650*/  IMAD.WIDE R12, R12, 0x2, R24 ;  /* 0x000000020c0c7825 */ /* 0x000fe200078e0218 */
[----:B-----5:R-:W-:Y:S01]  /*55660*/  ISETP.GE.AND P1, PT, R26, c[0x0][0x17c], PT ;  /* 0x00005f001a007a0c */ /* 0x020fe20003f26270 */
[----:B------:R0:W-:Y:S02]  /*55670*/  @P5 STG.E.U16 [R8.64], R10 ;  /* 0x0000000a08005986 */ /* 0x0001e4000c101506 */
[C---:B------:R-:W-:Y:S01]  /*55680*/  IMAD.WIDE R16, R6.reuse, 0x2, R2 ;  /* 0x0000000206107825 */ /* 0x040fe200078e0202 */
[----:B------:R-:W-:Y:S01]  /*55690*/  ISETP.LT.AND P5, PT, R27, c[0x0][0x178], !P1 ;  /* 0x00005e001b007a0c */ /* 0x000fe20004fa1270 */
[----:B------:R-:W-:Y:S02]  /*556a0*/  @P4 STG.E.U16 [R12.64], R0 ;  /* 0x000000000c004986 */ /* 0x000fe4000c101506 */
[----:B------:R-:W-:Y:S01]  /*556b0*/  IMAD.WIDE R4, R6, 0x2, R24 ;  /* 0x0000000206047825 */ /* 0x000fe200078e0218 */
[----:B------:R-:W-:Y:S01]  /*556c0*/  ISETP.LT.AND P4, PT, R23, c[0x0][0x178], !P1 ;  /* 0x00005e0017007a0c */ /* 0x000fe20004f81270 */
[----:B------:R1:W-:Y:S01]  /*556d0*/  @P6 STG.E.U16 [R16.64], R29 ;  /* 0x0000001d10006986 */ /* 0x0003e2000c101506 */
[----:B------:R-:W-:-:S02]  /*556e0*/  ISETP.GE.AND P1, PT, R21, c[0x0][0x17c], PT ;  /* 0x00005f0015007a0c */ /* 0x000fc40003f26270 */
[----:B0-----:R-:W-:Y:S01]  /*556f0*/  PRMT R10, R29, 0x7632, R10 ;  /* 0x000076321d0a7816 */ /* 0x001fe2000000000a */
[----:B------:R-:W5:Y:S04]  /*55700*/  LDL.LU R21, [R1+0x15a4] ;  /* 0x0015a40001157983 */ /* 0x000f680000300800 */
[----:B------:R0:W-:Y:S04]  /*55710*/  @P3 STG.E.U16 [R4.64], R14 ;  /* 0x0000000e04003986 */ /* 0x0001e8000c101506 */
[----:B-1----:R-:W3:Y:S01]  /*55720*/  LDL.LU R29, [R1+0x88] ;  /* 0x00008800011d7983 */ /* 0x002ee20000300800 */
[----:B----4-:R-:W-:-:S03]  /*55730*/  ISETP.GE.AND P3, PT, R20, c[0x0][0x17c], PT ;  /* 0x00005f0014007a0c */ /* 0x010fc60003f66270 */
[----:B------:R-:W4:Y:S01]  /*55740*/  LDL.LU R20, [R1+0x15a8] ;  /* 0x0015a80001147983 */ /* 0x000f220000300800 */
[----:B------:R-:W-:Y:S02]  /*55750*/  IADD3 R12, R6, c[0x0][0x198], RZ ;  /* 0x00006600060c7a10 */ /* 0x000fe40007ffe0ff */
[----:B------:R-:W-:Y:S01]  /*55760*/  ISETP.LT.AND P6, PT, R27, c[0x0][0x178], !P0 ;  /* 0x00005e001b007a0c */ /* 0x000fe200047c1270 */
[----:B------:R-:W3:Y:S01]  /*55770*/  LDL.LU R26, [R1+0x15ac] ;  /* 0x0015ac00011a7983 */ /* 0x000ee20000300800 */
[----:B------:R-:W-:Y:S02]  /*55780*/  ISETP.LT.AND P0, PT, R23, c[0x0][0x178], !P0 ;  /* 0x00005e0017007a0c */ /* 0x000fe40004701270 */
[C---:B------:R-:W-:Y:S01]  /*55790*/  IADD3 R0, R12.reuse, c[0x0][0x198], RZ ;  /* 0x000066000c007a10 */ /* 0x040fe20007ffe0ff */
[----:B------:R-:W-:Y:S01]  /*557a0*/  IMAD.WIDE R8, R12, 0x2, R2 ;  /* 0x000000020c087825 */ /* 0x000fe200078e0202 */
[----:B------:R-:W-:-:S03]  /*557b0*/  PRMT R6, R14, 0x7632, R6 ;  /* 0x000076320e067816 */ /* 0x000fc60000000006 */
[----:B------:R-:W-:Y:S01]  /*557c0*/  IMAD.WIDE R12, R12, 0x2, R24 ;  /* 0x000000020c0c7825 */ /* 0x000fe200078e0218 */
[----:B------:R1:W-:Y:S03]  /*557d0*/  @P5 STG.E.U16 [R8.64], R10 ;  /* 0x0000000a08005986 */ /* 0x0003e6000c101506 */
[C---:B------:R-:W-:Y:S01]  /*557e0*/  IMAD.WIDE R16, R0.reuse, 0x2, R2 ;  /* 0x0000000200107825 */ /* 0x040fe200078e0202 */
[----:B------:R5:W-:Y:S03]  /*557f0*/  @P4 STG.E.U16 [R12.64], R6 ;  /* 0x000000060c004986 */ /* 0x000be6000c101506 */
[----:B0-----:R-:W-:Y:S01]  /*55800*/  IMAD.WIDE R4, R0, 0x2, R24 ;  /* 0x0000000200047825 */ /* 0x001fe200078e0218 */
[----:B--2---:R0:W-:Y:S01]  /*55810*/  @P6 STG.E.U16 [R16.64], R28 ;  /* 0x0000001c10006986 */ /* 0x0041e2000c101506 */
[----:B------:R-:W-:-:S02]  /*55820*/  ISETP.LT.AND P5, PT, R27, c[0x0][0x178], !P2 ;  /* 0x00005e001b007a0c */ /* 0x000fc400057a1270 */
[----:B------:R-:W-:Y:S01]  /*55830*/  ISETP.LT.AND P4, PT, R23, c[0x0][0x178], !P2 ;  /* 0x00005e0017007a0c */ /* 0x000fe20005781270 */
[----:B------:R2:W-:Y:S01]  /*55840*/  @P0 STG.E.U16 [R4.64], R18 ;  /* 0x0000001204000986 */ /* 0x0005e2000c101506 */
[----:B-1----:R-:W-:Y:S02]  /*55850*/  PRMT R10, R28, 0x7632, R10 ;  /* 0x000076321c0a7816 */ /* 0x002fe4000000000a */
[----:B-----5:R-:W-:Y:S02]  /*55860*/  ISETP.GE.AND P2, PT, R21, c[0x0][0x17c], PT ;  /* 0x00005f0015007a0c */ /* 0x020fe40003f46270 */
[----:B------:R-:W-:Y:S01]  /*55870*/  IADD3 R12, R0, c[0x0][0x198], RZ ;  /* 0x00006600000c7a10 */ /* 0x000fe20007ffe0ff */
[----:B0-----:R-:W5:Y:S01]  /*55880*/  LDL.LU R28, [R1+0x5c] ;  /* 0x00005c00011c7983 */ /* 0x001f620000300800 */
[----:B------:R-:W-:Y:S02]  /*55890*/  PRMT R0, R18, 0x7632, R0 ;  /* 0x0000763212007816 */ /* 0x000fe40000000000 */
[----:B----4-:R-:W-:-:S02]  /*558a0*/  ISETP.GE.AND P0, PT, R20, c[0x0][0x17c], PT ;  /* 0x00005f0014007a0c */ /* 0x010fc40003f06270 */
[----:B------:R-:W4:Y:S04]  /*558b0*/  LDL.LU R20, [R1+0x15b0] ;  /* 0x0015b00001147983 */ /* 0x000f280000300800 */
[----:B------:R-:W5:Y:S04]  /*558c0*/  LDL.LU R21, [R1+0x3c] ;  /* 0x00003c0001157983 */ /* 0x000f680000300800 */
[----:B--2---:R-:W2:Y:S01]  /*558d0*/  LDL.LU R18, [R1+0x15b4] ;  /* 0x0015b40001127983 */ /* 0x004ea20000300800 */
[C---:B------:R-:W-:Y:S01]  /*558e0*/  IADD3 R6, R12.reuse, c[0x0][0x198], RZ ;  /* 0x000066000c067a10 */ /* 0x040fe20007ffe0ff */
[----:B------:R-:W-:Y:S01]  /*558f0*/  IMAD.WIDE R8, R12, 0x2, R2 ;  /* 0x000000020c087825 */ /* 0x000fe200078e0202 */
[----:B------:R-:W-:-:S03]  /*55900*/  ISETP.LT.AND P6, PT, R27, c[0x0][0x178], !P1 ;  /* 0x00005e001b007a0c */ /* 0x000fc60004fc1270 */
[----:B------:R-:W-:Y:S01]  /*55910*/  IMAD.WIDE R12, R12, 0x2, R24 ;  /* 0x000000020c0c7825 */ /* 0x000fe200078e0218 */
[----:B------:R-:W-:Y:S01]  /*55920*/  @P5 STG.E.U16 [R8.64], R10 ;  /* 0x0000000a08005986 */ /* 0x000fe2000c101506 */
[----:B------:R-:W-:Y:S02]  /*55930*/  ISETP.LT.AND P1, PT, R23, c[0x0][0x178], !P1 ;  /* 0x00005e0017007a0c */ /* 0x000fe40004f21270 */
[----:B------:R-:W-:Y:S01]  /*55940*/  ISETP.LT.AND P5, PT, R27, c[0x0][0x178], !P3 ;  /* 0x00005e001b007a0c */ /* 0x000fe20005fa1270 */
[----:B------:R0:W-:Y:S01]  /*55950*/  @P4 STG.E.U16 [R12.64], R0 ;  /* 0x000000000c004986 */ /* 0x0001e2000c101506 */
[----:B------:R-:W-:Y:S01]  /*55960*/  ISETP.LT.AND P4, PT, R23, c[0x0][0x178], !P3 ;  /* 0x00005e0017007a0c */ /* 0x000fe20005f81270 */
[----:B------:R-:W-:-:S04]  /*55970*/  IMAD.WIDE R16, R6, 0x2, R2 ;  /* 0x0000000206107825 */ /* 0x000fc800078e0202 */
[C---:B------:R-:W-:Y:S01]  /*55980*/  IMAD.WIDE R4, R6.reuse, 0x2, R24 ;  /* 0x0000000206047825 */ /* 0x040fe200078e0218 */
[----:B0-----:R-:W-:Y:S02]  /*55990*/  IADD3 R12, R6, c[0x0][0x198], RZ ;  /* 0x00006600060c7a10 */ /* 0x001fe40007ffe0ff */
[----:B---3--:R-:W-:Y:S02]  /*559a0*/  PRMT R10, R29, 0x7632, R10 ;  /* 0x000076321d0a7816 */ /* 0x008fe4000000000a */
[C---:B------:R-:W-:Y:S01]  /*559b0*/  IADD3 R0, R12.reuse, c[0x0][0x198], RZ ;  /* 0x000066000c007a10 */ /* 0x040fe20007ffe0ff */
[----:B------:R-:W-:Y:S01]  /*559c0*/  IMAD.WIDE R8, R12, 0x2, R2 ;  /* 0x000000020c087825 */ /* 0x000fe200078e0202 */
[----:B------:R-:W-:Y:S01]  /*559d0*/  PRMT R6, R22, 0x7632, R6 ;  /* 0x0000763216067816 */ /* 0x000fe20000000006 */
[----:B------:R0:W-:Y:S02]  /*559e0*/  @P6 STG.E.U16 [R16.64], R29 ;  /* 0x0000001d10006986 */ /* 0x0001e4000c101506 */
[----:B------:R-:W-:-:S02]  /*559f0*/  IMAD.WIDE R12, R12, 0x2, R24 ;  /* 0x000000020c0c7825 */ /* 0x000fc400078e0218 */
[----:B------:R-:W-:Y:S01]  /*55a00*/  @P1 STG.E.U16 [R4.64], R22 ;  /* 0x0000001604001986 */ /* 0x000fe2000c101506 */
[----:B------:R-:W-:-:S03]  /*55a10*/  ISETP.GE.AND P3, PT, R26, c[0x0][0x17c], PT ;  /* 0x00005f001a007a0c */ /* 0x000fc60003f66270 */
[----:B------:R-:W-:Y:S01]  /*55a20*/  @P5 STG.E.U16 [R8.64], R10 ;  /* 0x0000000a08005986 */ /* 0x000fe2000c101506 */
[----:B------:R-:W-:-:S03]  /*55a30*/  ISETP.LT.AND P5, PT, R27, c[0x0][0x178], !P0 ;  /* 0x00005e001b007a0c */ /* 0x000fc600047a1270 */
[----:B0-----:R-:W3:Y:S04]  /*55a40*/  LDL.LU R29, [R1+0x6c] ;  /* 0x00006c00011d7983 */ /* 0x001ee80000300800 */
[----:B------:R0:W-:Y:S01]  /*55a50*/  @P4 STG.E.U16 [R12.64], R6 ;  /* 0x000000060c004986 */ /* 0x0001e2000c101506 */
[----:B------:R-:W-:Y:S02]  /*55a60*/  ISETP.LT.AND P4, PT, R23, c[0x0][0x178], !P0 ;  /* 0x00005e0017007a0c */ /* 0x000fe40004781270 */
[----:B----4-:R-:W-:Y:S02]  /*55a70*/  ISETP.GE.AND P1, PT, R20, c[0x0][0x17c], PT ;  /* 0x00005f0014007a0c */ /* 0x010fe40003f26270 */
[----:B------:R-:W4:Y:S04]  /*55a80*/  LDL.LU R20, [R1+0x15b8] ;  /* 0x0015b80001147983 */ /* 0x000f280000300800 */
[----:B------:R-:W3:Y:S01]  /*55a90*/  LDL.LU R26, [R1+0xc] ;  /* 0x00000c00011a7983 */ /* 0x000ee20000300800 */
[----:B--2---:R-:W-:-:S03]  /*55aa0*/  ISETP.GE.AND P0, PT, R18, c[0x0][0x17c], PT ;  /* 0x00005f0012007a0c */ /* 0x004fc60003f06270 */
[----:B------:R-:W2:Y:S01]  /*55ab0*/  LDL.LU R18, [R1+0x15bc] ;  /* 0x0015bc0001127983 */ /* 0x000ea20000300800 */
[----:B------:R-:W-:Y:S02]  /*55ac0*/  ISETP.LT.AND P6, PT, R27, c[0x0][0x178], !P2 ;  /* 0x00005e001b007a0c */ /* 0x000fe400057c1270 */
[----:B------:R-:W-:Y:S02]  /*55ad0*/  ISETP.LT.AND P2, PT, R23, c[0x0][0x178], !P2 ;  /* 0x00005e0017007a0c */ /* 0x000fe40005741270 */
[C---:B0-----:R-:W-:Y:S01]  /*55ae0*/  IADD3 R12, R0.reuse, c[0x0][0x198], RZ ;  /* 0x00006600000c7a10 */ /* 0x041fe20007ffe0ff */
[----:B------:R-:W-:Y:S01]  /*55af0*/  IMAD.WIDE R16, R0, 0x2, R2 ;  /* 0x0000000200107825 */ /* 0x000fe200078e0202 */
[----:B-----5:R-:W-:Y:S02]  /*55b00*/  PRMT R10, R28, 0x7632, R10 ;  /* 0x000076321c0a7816 */ /* 0x020fe4000000000a */
[----:B------:R-:W-:Y:S01]  /*55b10*/  IADD3 R6, R12, c[0x0][0x198], RZ ;  /* 0x000066000c067a10 */ /* 0x000fe20007ffe0ff */
[----:B------:R-:W-:Y:S01]  /*55b20*/  IMAD.WIDE R4, R0, 0x2, R24 ;  /* 0x0000000200047825 */ /* 0x000fe200078e0218 */
[----:B------:R-:W-:-:S03]  /*55b30*/  PRMT R0, R21, 0x7632, R0 ;  /* 0x0000763215007816 */ /* 0x000fc60000000000 */
[C---:B------:R-:W-:Y:S01]  /*55b40*/  IMAD.WIDE R8, R12.reuse, 0x2, R2 ;  /* 0x000000020c087825 */ /* 0x040fe200078e0202 */
[----:B------:R0:W-:Y:S03]  /*55b50*/  @P6 STG.E.U16 [R16.64], R28 ;  /* 0x0000001c10006986 */ /* 0x0001e6000c101506 */
[----:B------:R-:W-:Y:S01]  /*55b60*/  IMAD.WIDE R12, R12, 0x2, R24 ;  /* 0x000000020c0c7825 */ /* 0x000fe200078e0218 */
[----:B------:R-:W-:Y:S04]  /*55b70*/  @P2 STG.E.U16 [R4.64], R21 ;  /* 0x0000001504002986 */ /* 0x000fe8000c101506 */
[----:B------:R3:W-:Y:S01]  /*55b80*/  @P5 STG.E.U16 [R8.64], R10 ;  /* 0x0000000a08005986 */ /* 0x0007e2000c101506 */
[----:B------:R-:W-:-:S03]  /*55b90*/  ISETP.LT.AND P5, PT, R27, c[0x0][0x178], !P1 ;  /* 0x00005e001b007a0c */ /* 0x000fc60004fa1270 */
[----:B------:R1:W-:Y:S01]  /*55ba0*/  @P4 STG.E.U16 [R12.64], R0 ;  /* 0x000000000c004986 */ /* 0x0003e2000c101506 */
[----:B------:R-:W-:-:S03]  /*55bb0*/  ISETP.LT.AND P4, PT, R23, c[0x0][0x178], !P1 ;  /* 0x00005e0017007a0c */ /* 0x000fc60004f81270 */
[----:B0-----:R-:W5:Y:S01]  /*55bc0*/  LDL.LU R28, [R1+0x7c] ;  /* 0x00007c00011c7983 */ /* 0x001f620000300800 */
[----:B----4-:R-:W-:-:S03]  /*55bd0*/  ISETP.GE.AND P2, PT, R20, c[0x0][0x17c], PT ;  /* 0x00005f0014007a0c */ /* 0x010fc60003f46270 */
[----:B------:R-:W4:Y:S01]  /*55be0*/  LDL.LU R20, [R1+0x15c4] ;  /* 0x0015c40001147983 */ /* 0x000f220000300800 */
[----:B--2---:R-:W-:-:S03]  /*55bf0*/  ISETP.GE.AND P1, PT, R18, c[0x0][0x17c], PT ;  /* 0x00005f0012007a0c */ /* 0x004fc60003f26270 */
[----:B------:R-:W2:Y:S01]  /*55c00*/  LDL.LU R18, [R1+0x15c0] ;  /* 0x0015c00001127983 */ /* 0x000ea20000300800 */
[----:B------:R-:W-:Y:S01]  /*55c10*/  ISETP.LT.AND P6, PT, R27, c[0x0][0x178], !P3 ;  /* 0x00005e001b007a0c */ /* 0x000fe20005fc1270 */
[C---:B------:R-:W-:Y:S01]  /*55c20*/  IMAD.WIDE R16, R6.reuse, 0x2, R2 ;  /* 0x0000000206107825 */ /* 0x040fe200078e0202 */
[----:B---3--:R-:W-:Y:S02]  /*55c30*/  PRMT R10, R29, 0x7632, R10 ;  /* 0x000076321d0a7816 */ /* 0x008fe4000000000a */
[----:B------:R-:W-:Y:S02]  /*55c40*/  ISETP.LT.AND P3, PT, R23, c[0x0][0x178], !P3 ;  /* 0x00005e0017007a0c */ /* 0x000fe40005f61270 */
[----:B-1----:R-:W-:-:S07]  /*55c50*/  IADD3 R12, R6, c[0x0][0x198], RZ ;  /* 0x00006600060c7a10 */ /* 0x002fce0007ffe0ff */
[----:B------:R0:W-:Y:S01]  /*55c60*/  @P6 STG.E.U16 [R16.64], R29 ;  /* 0x0000001d10006986 */ /* 0x0001e2000c101506 */
[----:B------:R-:W-:-:S03]  /*55c70*/  IMAD.WIDE R4, R6, 0x2, R24 ;  /* 0x0000000206047825 */ /* 0x000fc600078e0218 */
[----:B0-----:R-:W3:Y:S01]  /*55c80*/  LDL.LU R29, [R1+0x9c] ;  /* 0x00009c00011d7983 */ /* 0x001ee20000300800 */
[C---:B------:R-:W-:Y:S01]  /*55c90*/  IADD3 R0, R12.reuse, c[0x0][0x198], RZ ;  /* 0x000066000c007a10 */ /* 0x040fe20007ffe0ff */
[----:B------:R-:W-:Y:S01]  /*55ca0*/  IMAD.WIDE R8, R12, 0x2, R2 ;  /* 0x000000020c087825 */ /* 0x000fe200078e0202 */
[----:B------:R-:W-:Y:S01]  /*55cb0*/  PRMT R6, R26, 0x7632, R6 ;  /* 0x000076321a067816 */ /* 0x000fe20000000006 */
[----:B------:R0:W-:Y:S02]  /*55cc0*/  @P3 STG.E.U16 [R4.64], R26 ;  /* 0x0000001a04003986 */ /* 0x0001e4000c101506 */
[----:B------:R-:W-:Y:S02]  /*55cd0*/  IMAD.WIDE R12, R12, 0x2, R24 ;  /* 0x000000020c0c7825 */ /* 0x000fe400078e0218 */
[----:B------:R-:W-:Y:S01]  /*55ce0*/  @P5 STG.E.U16 [R8.64], R10 ;  /* 0x0000000a08005986 */ /* 0x000fe2000c101506 */
[----:B------:R-:W-:-:S03]  /*55cf0*/  ISETP.LT.AND P5, PT, R27, c[0x0][0x178], !P2 ;  /* 0x00005e001b007a0c */ /* 0x000fc600057a1270 */
[----:B------:R1:W-:Y:S01]  /*55d00*/  @P4 STG.E.U16 [R12.64], R6 ;  /* 0x000000060c004986 */ /* 0x0003e2000c101506 */
[----:B------:R-:W-:-:S03]  /*55d10*/  ISETP.LT.AND P4, PT, R23, c[0x0][0x178], !P2 ;  /* 0x00005e0017007a0c */ /* 0x000fc60005781270 */
[----:B------:R-:W3:Y:S04]  /*55d20*/  LDL.LU R22, [R1+0x15cc] ;  /* 0x0015cc0001167983 */ /* 0x000ee80000300800 */
[----:B------:R-:W3:Y:S01]  /*55d30*/  LDL.LU R21, [R1+0x15c8] ;  /* 0x0015c80001157983 */ /* 0x000ee20000300800 */
[----:B----4-:R-:W-:Y:S02]  /*55d40*/  ISETP.GE.AND P3, PT, R20, c[0x0][0x17c], PT ;  /* 0x00005f0014007a0c */ /* 0x010fe40003f66270 */
[----:B--2---:R-:W-:Y:S02]  /*55d50*/  ISETP.GE.AND P2, PT, R18, c[0x0][0x17c], PT ;  /* 0x00005f0012007a0c */ /* 0x004fe40003f46270 */
[----:B------:R-:W2:Y:S04]  /*55d60*/  LDL.LU R18, [R1+0x15d4] ;  /* 0x0015d40001127983 */ /* 0x000ea80000300800 */
[----:B------:R-:W4:Y:S01]  /*55d70*/  LDL.LU R20, [R1+0xbc] ;  /* 0x0000bc0001147983 */ /* 0x000f220000300800 */
[----:B------:R-:W-:Y:S01]  /*55d80*/  ISETP.LT.AND P6, PT, R27, c[0x0][0x178], !P0 ;  /* 0x00005e001b007a0c */ /* 0x000fe200047c1270 */
[C---:B------:R-:W-:Y:S01]  /*55d90*/  IMAD.WIDE R16, R0.reuse, 0x2, R2 ;  /* 0x0000000200107825 */ /* 0x040fe200078e0202 */
[----:B------:R-:W-:Y:S01]  /*55da0*/  ISETP.LT.AND P0, PT, R23, c[0x0][0x178], !P0 ;  /* 0x00005e0017007a0c */ /* 0x000fe20004701270 */
[----:B0-----:R-:W4:Y:S01]  /*55db0*/  LDL.LU R26, [R1+0x2c] ;  /* 0x00002c00011a7983 */ /* 0x001f220000300800 */
[C---:B-1----:R-:W-:Y:S01]  /*55dc0*/  IADD3 R12, R0.reuse, c[0x0][0x198], RZ ;  /* 0x00006600000c7a10 */ /* 0x042fe20007ffe0ff */
[----:B------:R-:W-:-:S03]  /*55dd0*/  IMAD.WIDE R4, R0, 0x2, R24 ;  /* 0x0000000200047825 */ /* 0x000fc600078e0218 */
[----:B------:R-:W-:-:S05]  /*55de0*/  IADD3 R6, R12, c[0x0][0x198], RZ ;  /* 0x000066000c067a10 */ /* 0x000fca0007ffe0ff */
[----:B-----5:R0:W-:Y:S01]  /*55df0*/  @P6 STG.E.U16 [R16.64], R28 ;  /* 0x0000001c10006986 */ /* 0x0201e2000c101506 */
[----:B------:R-:W-:Y:S01]  /*55e00*/  ISETP.LT.AND P6, PT, R27, c[0x0][0x178], !P1 ;  /* 0x00005e001b007a0c */ /* 0x000fe20004fc1270 */
[----:B------:R-:W-:Y:S01]  /*55e10*/  IMAD.WIDE R8, R12, 0x2, R2 ;  /* 0x000000020c087825 */ /* 0x000fe200078e0202 */
[----:B------:R-:W-:Y:S02]  /*55e20*/  PRMT R10, R28, 0x7632, R10 ;  /* 0x000076321c0a7816 */ /* 0x000fe4000000000a */
[----:B------:R-:W-:Y:S01]  /*55e30*/  PRMT R0, R7, 0x7632, R0 ;  /* 0x0000763207007816 */ /* 0x000fe20000000000 */
[----:B------:R-:W-:Y:S01]  /*55e40*/  IMAD.WIDE R12, R12, 0x2, R24 ;  /* 0x000000020c0c7825 */ /* 0x000fe200078e0218 */
[----:B------:R-:W-:Y:S03]  /*55e50*/  @P0 STG.E.U16 [R4.64], R7 ;  /* 0x0000000704000986 */ /* 0x000fe6000c101506 */
[----:B0-----:R-:W-:Y:S01]  /*55e60*/  IMAD.WIDE R16, R6, 0x2, R2 ;  /* 0x0000000206107825 */ /* 0x001fe200078e0202 */
[----:B------:R-:W-:Y:S04]  /*55e70*/  @P5 STG.E.U16 [R8.64], R10 ;  /* 0x0000000a08005986 */ /* 0x000fe8000c101506 */
[----:B------:R-:W-:Y:S04]  /*55e80*/  @P4 STG.E.U16 [R12.64], R0 ;  /* 0x000000000c004986 */ /* 0x000fe8000c101506 */
[----:B---3--:R0:W-:Y:S01]  /*55e90*/  @P6 STG.E.U16 [R16.64], R29 ;  /* 0x0000001d10006986 */ /* 0x0081e2000c101506 */
[----:B------:R-:W-:-:S02]  /*55ea0*/  ISETP.LT.AND P1, PT, R23, c[0x0][0x178], !P1 ;  /* 0x00005e0017007a0c */ /* 0x000fc40004f21270 */
[----:B------:R-:W-:Y:S02]  /*55eb0*/  ISETP.LT.AND P5, PT, R27, c[0x0][0x178], !P3 ;  /* 0x00005e001b007a0c */ /* 0x000fe40005fa1270 */
[----:B------:R-:W-:Y:S01]  /*55ec0*/  ISETP.LT.AND P4, PT, R23, c[0x0][0x178], !P3 ;  /* 0x00005e0017007a0c */ /* 0x000fe20005f81270 */
[----:B0-----:R-:W3:Y:S01]  /*55ed0*/  LDL.LU R17, [R1+0x15d0] ;  /* 0x0015d00001117983 */ /* 0x001ee20000300800 */
[----:B------:R-:W-:Y:S02]  /*55ee0*/  IADD3 R8, R6, c[0x0][0x198], RZ ;  /* 0x0000660006087a10 */ /* 0x000fe40007ffe0ff */
[----:B------:R-:W-:Y:S02]  /*55ef0*/  ISETP.LT.AND P6, PT, R27, c[0x0][0x178], !P2 ;  /* 0x00005e001b007a0c */ /* 0x000fe400057c1270 */
[----:B------:R-:W-:Y:S02]  /*55f00*/  PRMT R10, R29, 0x7632, R10 ;  /* 0x000076321d0a7816 */ /* 0x000fe4000000000a */
[----:B------:R-:W-:Y:S01]  /*55f10*/  IADD3 R0, R8, c[0x0][0x198], RZ ;  /* 0x0000660008007a10 */ /* 0x000fe20007ffe0ff */
[----:B------:R-:W5:Y:S01]  /*55f20*/  LDL.LU R29, [R1+0xcc] ;  /* 0x0000cc00011d7983 */ /* 0x000f620000300800 */
[----:B------:R-:W-:Y:S01]  /*55f30*/  IMAD.WIDE R4, R6, 0x2, R24 ;  /* 0x0000000206047825 */ /* 0x000fe200078e0218 */
[----:B------:R-:W-:-:S03]  /*55f40*/  PRMT R14, R11, 0x7632, R14 ;  /* 0x000076320b0e7816 */ /* 0x000fc6000000000e */
[C---:B------:R-:W-:Y:S01]  /*55f50*/  IMAD.WIDE R6, R8.reuse, 0x2, R2 ;  /* 0x0000000208067825 */ /* 0x040fe200078e0202 */
[----:B------:R-:W-:Y:S03]  /*55f60*/  @P1 STG.E.U16 [R4.64], R11 ;  /* 0x0000000b04001986 */ /* 0x000fe6000c101506 */
[----:B------:R-:W-:Y:S01]  /*55f70*/  IMAD.WIDE R8, R8, 0x2, R24 ;  /* 0x0000000208087825 */ /* 0x000fe200078e0218 */
[----:B------:R-:W-:-:S03]  /*55f80*/  ISETP.GE.AND P0, PT, R22, c[0x0][0x17c], PT ;  /* 0x00005f0016007a0c */ /* 0x000fc60003f06270 */
[----:B------:R-:W-:Y:S01]  /*55f90*/  IMAD.WIDE R12, R0, 0x2, R2 ;  /* 0x00000002000c7825 */ /* 0x000fe200078e0202 */
[----:B------:R-:W-:Y:S04]  /*55fa0*/  @P5 STG.E.U16 [R6.64], R10 ;  /* 0x0000000a06005986 */ /* 0x000fe8000c101506 */
[----:B------:R-:W5:Y:S04]  /*55fb0*/  LDL.LU R22, [R1+0x15e0] ;  /* 0x0015e00001167983 */ /* 0x000f680000300800 */
[----:B------:R-:W-:Y:S04]  /*55fc0*/  @P4 STG.E.U16 [R8.64], R14 ;  /* 0x0000000e08004986 */ /* 0x000fe8000c101506 */
[----:B------:R-:W5:Y:S01]  /*55fd0*/  LDL.LU R28, [R1+0xac] ;  /* 0x0000ac00011c7983 */ /* 0x000f620000300800 */
[----:B--2---:R-:W-:-:S03]  /*55fe0*/  ISETP.GE.AND P1, PT, R18, c[0x0][0x17c], PT ;  /* 0x00005f0012007a0c */ /* 0x004fc60003f26270 */
[----:B----4-:R0:W-:Y:S01]  /*55ff0*/  @P6 STG.E.U16 [R12.64], R20 ;  /* 0x000000140c006986 */ /* 0x0101e2000c101506 */
[----:B------:R-:W-:-:S03]  /*56000*/  PRMT R16, R20, 0x7632, R16 ;  /* 0x0000763214107816 */ /* 0x000fc60000000010 */
[----:B0-----:R-:W2:Y:S04]  /*56010*/  LDL.LU R20, [R1+0x15dc] ;  /* 0x0015dc0001147983 */ /* 0x001ea80000300800 */
[----:B------:R-:W4:Y:S01]  /*56020*/  LDL.LU R18, [R1+0x15d8] ;  /* 0x0015d80001127983 */ /* 0x000f220000300800 */
[----:B------:R-:W-:Y:S02]  /*56030*/  ISETP.GE.AND P3, PT, R21, c[0x0][0x17c], PT ;  /* 0x00005f0015007a0c */ /* 0x000fe40003f66270 */
[----:B------:R-:W-:Y:S02]  /*56040*/  ISETP.LT.AND P2, PT, R23, c[0x0][0x178], !P2 ;  /* 0x00005e0017007a0c */ /* 0x000fe40005741270 */
[----:B------:R-:W-:Y:S02]  /*56050*/  ISETP.LT.AND P5, PT, R27, c[0x0][0x178], !P0 ;  /* 0x00005e001b007a0c */ /* 0x000fe400047a1270 */
[----:B------:R-:W-:-:S02]  /*56060*/  ISETP.LT.AND P4, PT, R23, c[0x0][0x178], !P0 ;  /* 0x00005e0017007a0c */ /* 0x000fc40004781270 */
[C---:B------:R-:W-:Y:S02]  /*56070*/  IADD3 R21, R0.reuse, c[0x0][0x198], RZ ;  /* 0x0000660000157a10 */ /* 0x040fe40007ffe0ff */
[----:B------:R-:W-:Y:S01]  /*56080*/  ISETP.LT.AND P6, PT, R27, c[0x0][0x178], !P3 ;  /* 0x00005e001b007a0c */ /* 0x000fe20005fc1270 */
[----:B------:R-:W-:Y:S01]  /*56090*/  IMAD.WIDE R4, R0, 0x2, R24 ;  /* 0x0000000200047825 */ /* 0x000fe200078e0218 */
[----:B------:R-:W-:-:S03]  /*560a0*/  PRMT R0, R26, 0x7632, R0 ;  /* 0x000076321a007816 */ /* 0x000fc60000000000 */
[C---:B------:R-:W-:Y:S01]  /*560b0*/  IMAD.WIDE R6, R21.reuse, 0x2, R2 ;  /* 0x0000000215067825 */ /* 0x040fe200078e0202 */
[----:B------:R0:W-:Y:S03]  /*560c0*/  @P2 STG.E.U16 [R4.64], R26 ;  /* 0x0000001a04002986 */ /* 0x0001e6000c101506 */
[----:B------:R-:W-:Y:S01]  /*560d0*/  IMAD.WIDE R8, R21, 0x2, R24 ;  /* 0x0000000215087825 */ /* 0x000fe200078e0218 */
[----:B------:R-:W-:Y:S01]  /*560e0*/  ISETP.LT.AND P3, PT, R23, c[0x0][0x178], !P3 ;  /* 0x00005e0017007a0c */ /* 0x000fe20005f61270 */
[----:B------:R1:W-:Y:S01]  /*560f0*/  @P5 STG.E.U16 [R6.64], R16 ;  /* 0x0000001006005986 */ /* 0x0003e2000c101506 */
[----:B---3--:R-:W-:Y:S02]  /*56100*/  ISETP.GE.AND P0, PT, R17, c[0x0][0x17c], PT ;  /* 0x00005f0011007a0c */ /* 0x008fe40003f06270 */
[----:B------:R-:W-:Y:S01]  /*56110*/  IADD3 R17, R21, c[0x0][0x198], RZ ;  /* 0x0000660015117a10 */ /* 0x000fe20007ffe0ff */
[----:B------:R3:W-:Y:S04]  /*56120*/  @P4 STG.E.U16 [R8.64], R0 ;  /* 0x0000000008004986 */ /* 0x0007e8000c101506 */
[----:B------:R-:W-:Y:S01]  /*56130*/  IMAD.WIDE R10, R17, 0x2, R2 ;  /* 0x00000002110a7825 */ /* 0x000fe200078e0202 */
[----:B------:R-:W-:-:S02]  /*56140*/  ISETP.LT.AND P5, PT, R27, c[0x0][0x178], !P1 ;  /* 0x00005e001b007a0c */ /* 0x000fc40004fa1270 */
[----:B------:R-:W-:Y:S02]  /*56150*/  ISETP.LT.AND P4, PT, R23, c[0x0][0x178], !P1 ;  /* 0x00005e0017007a0c */ /* 0x000fe40004f81270 */
[----:B-----5:R5:W-:Y:S01]  /*56160*/  @P6 STG.E.U16 [R10.64], R29 ;  /* 0x0000001d0a006986 */ /* 0x020be2000c101506 */
[----:B------:R-:W-:Y:S02]  /*56170*/  IADD3 R13, R17, c[0x0][0x198], RZ ;  /* 0x00006600110d7a10 */ /* 0x000fe40007ffe0ff */
[----:B------:R-:W-:Y:S01]  /*56180*/  ISETP.LT.AND P6, PT, R27, c[0x0][0x178], !P0 ;  /* 0x00005e001b007a0c */ /* 0x000fe200047c1270 */
[----:B0-----:R-:W-:Y:S01]  /*56190*/  IMAD.WIDE R4, R17, 0x2, R24 ;  /* 0x0000000211047825 */ /* 0x001fe200078e0218 */
[----:B------:R-:W-:Y:S02]  /*561a0*/  IADD3 R21, R13, c[0x0][0x198], RZ ;  /* 0x000066000d157a10 */ /* 0x000fe40007ffe0ff */
[----:B------:R-:W-:Y:S01]  /*561b0*/  PRMT R12, R29, 0x7632, R12 ;  /* 0x000076321d0c7816 */ /* 0x000fe2000000000c */
[----:B-1----:R-:W-:Y:S01]  /*561c0*/  IMAD.WIDE R6, R13, 0x2, R2 ;  /* 0x000000020d067825 */ /* 0x002fe200078e0202 */
[----:B---3--:R-:W-:Y:S01]  /*561d0*/  PRMT R0, R15, 0x7632, R0 ;  /* 0x000076320f007816 */ /* 0x008fe20000000000 */
[----:B------:R0:W-:Y:S02]  /*561e0*/  @P3 STG.E.U16 [R4.64], R15 ;  /* 0x0000000f04003986 */ /* 0x0001e4000c101506 */
[----:B------:R-:W-:Y:S01]  /*561f0*/  IMAD.WIDE R8, R13, 0x2, R24 ;  /* 0x000000020d087825 */ /* 0x000fe200078e0218 */
[----:B------:R-:W-:-:S03]  /*56200*/  ISETP.GE.AND P2, PT, R22, c[0x0][0x17c], PT ;  /* 0x00005f0016007a0c */ /* 0x000fc60003f46270 */
[----:B-----5:R-:W-:Y:S01]  /*56210*/  IMAD.WIDE R10, R21, 0x2, R2 ;  /* 0x00000002150a7825 */ /* 0x020fe200078e0202 */
[----:B------:R1:W-:Y:S01]  /*56220*/  @P5 STG.E.U16 [R6.64], R12 ;  /* 0x0000000c06005986 */ /* 0x0003e2000c101506 */
[----:B------:R-:W-:-:S03]  /*56230*/  ISETP.LT.AND P0, PT, R23, c[0x0][0x178], !P0 ;  /* 0x00005e0017007a0c */ /* 0x000fc60004701270 */
[----:B------:R-:W3:Y:S04]  /*56240*/  LDL.LU R29, [R1+0x8c] ;  /* 0x00008c00011d7983 */ /* 0x000ee80000300800 */
[----:B------:R5:W-:Y:S04]  /*56250*/  @P4 STG.E.U16 [R8.64], R0 ;  /* 0x0000000008004986 */ /* 0x000be8000c101506 */
[----:B------:R0:W-:Y:S01]  /*56260*/  @P6 STG.E.U16 [R10.64], R28 ;  /* 0x0000001c0a006986 */ /* 0x0001e2000c101506 */
[----:B------:R-:W-:Y:S02]  /*56270*/  ISETP.LT.AND P6, PT, R27, c[0x0][0x178], !P2 ;  /* 0x00005e001b007a0c */ /* 0x000fe400057c1270 */
[----:B------:R-:W-:-:S02]  /*56280*/  ISETP.LT.AND P2, PT, R23, c[0x0][0x178], !P2 ;  /* 0x00005e0017007a0c */ /* 0x000fc40005741270 */
[----:B--2---:R-:W-:Y:S02]  /*56290*/  ISETP.GE.AND P1, PT, R20, c[0x0][0x17c], PT ;  /* 0x00005f0014007a0c */ /* 0x004fe40003f26270 */
[----:B----4-:R-:W-:Y:S02]  /*562a0*/  ISETP.GE.AND P3, PT, R18, c[0x0][0x17c], PT ;  /* 0x00005f0012007a0c */ /* 0x010fe40003f66270 */
[C---:B------:R-:W-:Y:S02]  /*562b0*/  ISETP.LT.AND P5, PT, R27.reuse, c[0x0][0x178], !P1 ;  /* 0x00005e001b007a0c */ /* 0x040fe40004fa1270 */
[----:B------:R-:W-:Y:S02]  /*562c0*/  ISETP.LT.AND P4, PT, R27, c[0x0][0x178], !P3 ;  /* 0x00005e001b007a0c */ /* 0x000fe40005f81270 */
[C---:B------:R-:W-:Y:S02]  /*562d0*/  ISETP.LT.AND P3, PT, R23.reuse, c[0x0][0x178], !P3 ;  /* 0x00005e0017007a0c */ /* 0x040fe40005f61270 */
[----:B------:R-:W-:-:S02]  /*562e0*/  ISETP.LT.AND P1, PT, R23, c[0x0][0x178], !P1 ;  /* 0x00005e0017007a0c */ /* 0x000fc40004f21270 */
[----:B------:R-:W2:Y:S01]  /*562f0*/  LDL.LU R23, [R1+0x15e4] ;  /* 0x0015e40001177983 */ /* 0x000ea20000300800 */
[C---:B------:R-:W-:Y:S01]  /*56300*/  IADD3 R13, R21.reuse, c[0x0][0x198], RZ ;  /* 0x00006600150d7a10 */ /* 0x040fe20007ffe0ff */
[----:B0-----:R-:W-:-:S03]  /*56310*/  IMAD.WIDE R4, R21, 0x2, R24 ;  /* 0x0000000215047825 */ /* 0x001fc600078e0218 */
[C---:B------:R-:W-:Y:S01]  /*56320*/  IADD3 R15, R13.reuse, c[0x0][0x198], RZ ;  /* 0x000066000d0f7a10 */ /* 0x040fe20007ffe0ff */
[----:B-1----:R-:W-:Y:S01]  /*56330*/  IMAD.WIDE R6, R13, 0x2, R2 ;  /* 0x000000020d067825 */ /* 0x002fe200078e0202 */
[----:B-----5:R-:W-:Y:S02]  /*56340*/  PRMT R0, R28, 0x7632, R0 ;  /* 0x000076321c007816 */ /* 0x020fe40000000000 */
[----:B------:R-:W-:Y:S01]  /*56350*/  IADD3 R17, R15, c[0x0][0x198], RZ ;  /* 0x000066000f117a10 */ /* 0x000fe20007ffe0ff */
[----:B------:R-:W-:Y:S01]  /*56360*/  IMAD.WIDE R8, R13, 0x2, R24 ;  /* 0x000000020d087825 */ /* 0x000fe200078e0218 */
[----:B------:R-:W-:Y:S01]  /*56370*/  PRMT R14, R19, 0x7632, R14 ;  /* 0x00007632130e7816 */ /* 0x000fe2000000000e */
[----:B------:R3:W-:Y:S02]  /*56380*/  @P0 STG.E.U16 [R4.64], R19 ;  /* 0x0000001304000986 */ /* 0x0007e4000c101506 */
[C---:B------:R-:W-:Y:S02]  /*56390*/  IMAD.WIDE R10, R15.reuse, 0x2, R2 ;  /* 0x000000020f0a7825 */ /* 0x040fe400078e0202 */
[----:B------:R0:W-:Y:S02]  /*563a0*/  @P6 STG.E.U16 [R6.64], R0 ;  /* 0x0000000006006986 */ /* 0x0001e4000c101506 */
[----:B------:R-:W-:-:S02]  /*563b0*/  IMAD.WIDE R12, R15, 0x2, R24 ;  /* 0x000000020f0c7825 */ /* 0x000fc400078e0218 */
[----:B------:R0:W-:Y:S02]  /*563c0*/  @P2 STG.E.U16 [R8.64], R14 ;  /* 0x0000000e08002986 */ /* 0x0001e4000c101506 */
[----:B------:R-:W-:-:S04]  /*563d0*/  IMAD.WIDE R2, R17, 0x2, R2 ;  /* 0x0000000211027825 */ /* 0x000fc800078e0202 */
[----:B------:R-:W-:Y:S01]  /*563e0*/  IMAD.WIDE R24, R17, 0x2, R24 ;  /* 0x0000000211187825 */ /* 0x000fe200078e0218 */
[----:B---3--:R-:W-:Y:S01]  /*563f0*/  PRMT R5, R29, 0x7632, R5 ;  /* 0x000076321d057816 */ /* 0x008fe20000000005 */
[----:B------:R0:W-:Y:S04]  /*56400*/  @P5 STG.E.U16 [R10.64], R29 ;  /* 0x0000001d0a005986 */ /* 0x0001e8000c101506 */
[----:B--2---:R0:W-:Y:S04]  /*56410*/  @P1 STG.E.U16 [R12.64], R23 ;  /* 0x000000170c001986 */ /* 0x0041e8000c101506 */
[----:B------:R0:W-:Y:S01]  /*56420*/  @P4 STG.E.U16 [R2.64], R5 ;  /* 0x0000000502004986 */ /* 0x0001e2000c101506 */
[----:B------:R-:W-:Y:S05]  /*56430*/  @!P3 EXIT ;  /* 0x000000000000b94d */ /* 0x000fea0003800000 */
[----:B0-----:R-:W-:-:S05]  /*56440*/  PRMT R12, R23, 0x7632, R12 ;  /* 0x00007632170c7816 */ /* 0x001fca000000000c */
[----:B------:R-:W-:Y:S01]  /*56450*/  STG.E.U16 [R24.64], R12 ;  /* 0x0000000c18007986 */ /* 0x000fe2000c101506 */
[----:B------:R-:W-:Y:S05]  /*56460*/  EXIT ;  /* 0x000000000000794d */ /* 0x000fea0003800000 */
.L_x_4:
[----:B------:R-:W-:-:S00]  /*56470*/  BRA `(.L_x_4) ;  /* 0xfffffff000007947 */ /* 0x000fc0000383ffff */
[----:B------:R-:W-:-:S00]  /*56480*/  NOP ;  /* 0x0000000000007918 */ /* 0x000fc00000000000 */
[----:B------:R-:W-:-:S00]  /*56490*/  NOP ;  /* 0x0000000000007918 */ /* 0x000fc00000000000 */
[----:B------:R-:W-:-:S00]  /*564a0*/  NOP ;  /* 0x0000000000007918 */ /* 0x000fc00000000000 */
[----:B------:R-:W-:-:S00]  /*564b0*/  NOP ;  /* 0x0000000000007918 */ /* 0x000fc00000000000 */
[----:B------:R-:W-:-:S00]  /*564c0*/  NOP ;  /* 0x0000000000007918 */ /* 0x000fc00000000000 */
[----:B------:R-:W-:-:S00]  /*564d0*/  NOP ;  /* 0x0000000000007918 */ /* 0x000fc00000000000 */
[----:B------:R-:W-:-:S00]  /*564e0*/  NOP ;  /* 0x0000000000007918 */ /* 0x000fc00000000000 */
[----:B------:R-:W-:-:S00]  /*564f0*/  NOP ;  /* 0x0000000000007918 */ /* 0x000fc00000000000 */
.L_x_5:


//--------------------- .nv.shared.matmul_kernel  --------------------------
	.section	.nv.shared.matmul_kernel,"aw",@nobits
	.sectionflags	@""
	.align	16
